def matmul_kernel(
    a_ptr,
    b_ptr,
    c_ptr,
    M,
    N,
    K,
    stride_am,
    stride_ak,
    stride_bk,
    stride_bn,
    stride_cm,
    stride_cn,
    BLOCK_M: tl.constexpr,
    BLOCK_N: tl.constexpr,
    BLOCK_K: tl.constexpr,
    GROUP_M: tl.constexpr,
):
    pid = tl.program_id(axis=0)
    num_pid_m = tl.cdiv(M, BLOCK_M)
    num_pid_n = tl.cdiv(N, BLOCK_N)
    num_pid_in_group = GROUP_M * num_pid_n
    group_id = pid // num_pid_in_group
    first_pid_m = group_id * GROUP_M
    group_size_m = min(num_pid_m - first_pid_m, GROUP_M)
    pid_m = first_pid_m + ((pid % num_pid_in_group) % group_size_m)
    pid_n = (pid % num_pid_in_group) // group_size_m

    offs_am = (pid_m * BLOCK_M + tl.arange(0, BLOCK_M)) % M
    offs_bn = (pid_n * BLOCK_N + tl.arange(0, BLOCK_N)) % N
    offs_k = tl.arange(0, BLOCK_K)
    a_ptrs = a_ptr + offs_am[:, None] * stride_am + offs_k[None, :] * stride_ak
    b_ptrs = b_ptr + offs_k[:, None] * stride_bk + offs_bn[None, :] * stride_bn

    acc = tl.zeros((BLOCK_M, BLOCK_N), dtype=tl.float32)
    for kk in range(0, tl.cdiv(K, BLOCK_K)):
        a = tl.load(a_ptrs, mask=offs_k[None, :] < K - kk * BLOCK_K, other=0.0)
        b = tl.load(b_ptrs, mask=offs_k[:, None] < K - kk * BLOCK_K, other=0.0)
        acc = tl.dot(a, b, acc)
        a_ptrs += BLOCK_K * stride_ak
        b_ptrs += BLOCK_K * stride_bk

    c = acc.to(c_ptr.dtype.element_ty)
    offs_cm = pid_m * BLOCK_M + tl.arange(0, BLOCK_M)
    offs_cn = pid_n * BLOCK_N + tl.arange(0, BLOCK_N)
    c_ptrs = c_ptr + offs_cm[:, None] * stride_cm + offs_cn[None, :] * stride_cn
    mask = (offs_cm[:, None] < M) & (offs_cn[None, :] < N)
    tl.store(c_ptrs, c, mask=mask)

# config = {"BLOCK_K": 32, "BLOCK_M": 64, "BLOCK_N": 512, "GROUP_M": 4, "arch": "sm_90", "dtype": "fp8e5m2", "num_ctas": 1, "num_stages": 3, "num_warps": 4}
# arch = sm_90


// ===== COMPILED SASS (sm_90a) =====

	.target	sm_90a

	.elftype	@"ET_EXEC"


//--------------------- .note.nv.tkinfo           --------------------------
	.section	.note.nv.tkinfo,"",@"SHT_NOTE"
	.sectionflags	@"SHF_NOTE_NV_TKINFO"
	.tkinfo
        /*0018*/ 	.word	0x00000002
        /*0030*/ 	.string	""
        /*0030*/ 	.string	"ptxas"
        /*0030*/ 	.string	"Cuda compilation tools, release 13.0, V13.0.88"
        /*0030*/ 	.string	"Build cuda_13.0.r13.0/compiler.36424714_0"
        /*0030*/ 	.string	"-v  -suppress-debug-info  -lineinfo  -arch sm_90a "



//--------------------- .note.nv.cuinfo           --------------------------
	.section	.note.nv.cuinfo,"",@"SHT_NOTE"
	.sectionflags	@"SHF_NOTE_NV_CUINFO"
        /*0018*/ 	.short	0x0002
        /*001a*/ 	.short	0x005a
        /*001c*/ 	.short	0x0082
	.zero		2


//--------------------- .nv.info                  --------------------------
	.section	.nv.info,"",@"SHT_CUDA_INFO"
	.align	4


	//----- nvinfo : EIATTR_REGCOUNT
	.align		4
        /*0000*/ 	.byte	0x04, 0x2f
        /*0002*/ 	.short	(.L_1 - .L_0)
	.align		4
.L_0:
        /*0004*/ 	.word	index@(matmul_kernel)
        /*0008*/ 	.word	0x000000ff


	//----- nvinfo : EIATTR_FRAME_SIZE
	.align		4
.L_1:
        /*000c*/ 	.byte	0x04, 0x11
        /*000e*/ 	.short	(.L_3 - .L_2)
	.align		4
.L_2:
        /*0010*/ 	.word	index@(matmul_kernel)
        /*0014*/ 	.word	0x000008b8


	//----- nvinfo : EIATTR_MIN_STACK_SIZE
	.align		4
.L_3:
        /*0018*/ 	.byte	0x04, 0x12
        /*001a*/ 	.short	(.L_5 - .L_4)
	.align		4
.L_4:
        /*001c*/ 	.word	index@(matmul_kernel)
        /*0020*/ 	.word	0x000008b8
.L_5:


//--------------------- .nv.compat                --------------------------
	.section	.nv.compat,"",@"SHT_CUDA_COMPAT_INFO"
	.align	4
        /*0000*/ 	.byte	0x02, 0x09, 0x01, 0x00, 0x02, 0x02, 0x04, 0x00, 0x02, 0x05, 0x05, 0x00, 0x03, 0x07, 0x01, 0x01
        /*0010*/ 	.byte	0x02, 0x03, 0x00, 0x00, 0x02, 0x06, 0x01, 0x00, 0x04, 0x0b, 0x08, 0x00, 0x00, 0x00, 0x00, 0x00
        /*0020*/ 	.byte	0x00, 0x00, 0x00, 0x00


//--------------------- .nv.info.matmul_kernel    --------------------------
	.section	.nv.info.matmul_kernel,"",@"SHT_CUDA_INFO"
	.sectionflags	@""
	.align	4


	//----- nvinfo : EIATTR_CUDA_API_VERSION
	.align		4
        /*0000*/ 	.byte	0x04, 0x37
        /*0002*/ 	.short	(.L_7 - .L_6)
.L_6:
        /*0004*/ 	.word	0x00000082


	//----- nvinfo : EIATTR_KPARAM_INFO
	.align		4
.L_7:
        /*0008*/ 	.byte	0x04, 0x17
        /*000a*/ 	.short	(.L_9 - .L_8)
.L_8:
        /*000c*/ 	.word	0x00000000
        /*0010*/ 	.short	0x000d
        /*0012*/ 	.short	0x0048
        /*0014*/ 	.byte	0x00, 0xf4, 0x21, 0x00


	//----- nvinfo : EIATTR_KPARAM_INFO
	.align		4
.L_9:
        /*0018*/ 	.byte	0x04, 0x17
        /*001a*/ 	.short	(.L_11 - .L_10)
.L_10:
        /*001c*/ 	.word	0x00000000
        /*0020*/ 	.short	0x000c
        /*0022*/ 	.short	0x0040
        /*0024*/ 	.byte	0x00, 0xf4, 0x21, 0x00


	//----- nvinfo : EIATTR_KPARAM_INFO
	.align		4
.L_11:
        /*0028*/ 	.byte	0x04, 0x17
        /*002a*/ 	.short	(.L_13 - .L_12)
.L_12:
        /*002c*/ 	.word	0x00000000
        /*0030*/ 	.short	0x000b
        /*0032*/ 	.short	0x0038
        /*0034*/ 	.byte	0x00, 0xf0, 0x11, 0x00


	//----- nvinfo : EIATTR_KPARAM_INFO
	.align		4
.L_13:
        /*0038*/ 	.byte	0x04, 0x17
        /*003a*/ 	.short	(.L_15 - .L_14)
.L_14:
        /*003c*/ 	.word	0x00000000
        /*0040*/ 	.short	0x000a
        /*0042*/ 	.short	0x0034
        /*0044*/ 	.byte	0x00, 0xf0, 0x11, 0x00


	//----- nvinfo : EIATTR_KPARAM_INFO
	.align		4
.L_15:
        /*0048*/ 	.byte	0x04, 0x17
        /*004a*/ 	.short	(.L_17 - .L_16)
.L_16:
        /*004c*/ 	.word	0x00000000
        /*0050*/ 	.short	0x0009
        /*0052*/ 	.short	0x0030
        /*0054*/ 	.byte	0x00, 0xf0, 0x11, 0x00


	//----- nvinfo : EIATTR_KPARAM_INFO
	.align		4
.L_17:
        /*0058*/ 	.byte	0x04, 0x17
        /*005a*/ 	.short	(.L_19 - .L_18)
.L_18:
        /*005c*/ 	.word	0x00000000
        /*0060*/ 	.short	0x0008
        /*0062*/ 	.short	0x002c
        /*0064*/ 	.byte	0x00, 0xf0, 0x11, 0x00


	//----- nvinfo : EIATTR_KPARAM_INFO
	.align		4
.L_19:
        /*0068*/ 	.byte	0x04, 0x17
        /*006a*/ 	.short	(.L_21 - .L_20)
.L_20:
        /*006c*/ 	.word	0x00000000
        /*0070*/ 	.short	0x0007
        /*0072*/ 	.short	0x0028
        /*0074*/ 	.byte	0x00, 0xf0, 0x11, 0x00


	//----- nvinfo : EIATTR_KPARAM_INFO
	.align		4
.L_21:
        /*0078*/ 	.byte	0x04, 0x17
        /*007a*/ 	.short	(.L_23 - .L_22)
.L_22:
        /*007c*/ 	.word	0x00000000
        /*0080*/ 	.short	0x0006
        /*0082*/ 	.short	0x0024
        /*0084*/ 	.byte	0x00, 0xf0, 0x11, 0x00


	//----- nvinfo : EIATTR_KPARAM_INFO
	.align		4
.L_23:
        /*0088*/ 	.byte	0x04, 0x17
        /*008a*/ 	.short	(.L_25 - .L_24)
.L_24:
        /*008c*/ 	.word	0x00000000
        /*0090*/ 	.short	0x0005
        /*0092*/ 	.short	0x0020
        /*0094*/ 	.byte	0x00, 0xf0, 0x11, 0x00


	//----- nvinfo : EIATTR_KPARAM_INFO
	.align		4
.L_25:
        /*0098*/ 	.byte	0x04, 0x17
        /*009a*/ 	.short	(.L_27 - .L_26)
.L_26:
        /*009c*/ 	.word	0x00000000
        /*00a0*/ 	.short	0x0004
        /*00a2*/ 	.short	0x001c
        /*00a4*/ 	.byte	0x00, 0xf0, 0x11, 0x00


	//----- nvinfo : EIATTR_KPARAM_INFO
	.align		4
.L_27:
        /*00a8*/ 	.byte	0x04, 0x17
        /*00aa*/ 	.short	(.L_29 - .L_28)
.L_28:
        /*00ac*/ 	.word	0x00000000
        /*00b0*/ 	.short	0x0003
        /*00b2*/ 	.short	0x0018
        /*00b4*/ 	.byte	0x00, 0xf0, 0x11, 0x00


	//----- nvinfo : EIATTR_KPARAM_INFO
	.align		4
.L_29:
        /*00b8*/ 	.byte	0x04, 0x17
        /*00ba*/ 	.short	(.L_31 - .L_30)
.L_30:
        /*00bc*/ 	.word	0x00000000
        /*00c0*/ 	.short	0x0002
        /*00c2*/ 	.short	0x0010
        /*00c4*/ 	.byte	0x00, 0xf4, 0x21, 0x00


	//----- nvinfo : EIATTR_KPARAM_INFO
	.align		4
.L_31:
        /*00c8*/ 	.byte	0x04, 0x17
        /*00ca*/ 	.short	(.L_33 - .L_32)
.L_32:
        /*00cc*/ 	.word	0x00000000
        /*00d0*/ 	.short	0x0001
        /*00d2*/ 	.short	0x0008
        /*00d4*/ 	.byte	0x00, 0xf4, 0x21, 0x00


	//----- nvinfo : EIATTR_KPARAM_INFO
	.align		4
.L_33:
        /*00d8*/ 	.byte	0x04, 0x17
        /*00da*/ 	.short	(.L_35 - .L_34)
.L_34:
        /*00dc*/ 	.word	0x00000000
        /*00e0*/ 	.short	0x0000
        /*00e2*/ 	.short	0x0000
        /*00e4*/ 	.byte	0x00, 0xf4, 0x21, 0x00


	//----- nvinfo : EIATTR_SPARSE_MMA_MASK
	.align		4
.L_35:
        /*00e8*/ 	.byte	0x03, 0x50
        /*00ea*/ 	.short	0x0000


	//----- nvinfo : EIATTR_MAXREG_COUNT
	.align		4
        /*00ec*/ 	.byte	0x03, 0x1b
        /*00ee*/ 	.short	0x00ff


	//----- nvinfo : EIATTR_NUM_BARRIERS
	.align		4
        /*00f0*/ 	.byte	0x02, 0x4c
        /*00f2*/ 	.byte	0x01
	.zero		1


	//----- nvinfo : EIATTR_ANNOTATIONS
	.align		4
        /*00f4*/ 	.byte	0x04, 0x55
        /*00f6*/ 	.short	(.L_37 - .L_36)


	//   ....[0]....
.L_36:
        /*00f8*/ 	.word	0x00000001
        /*00fc*/ 	.byte	0xa0, 0x00, 0x00, 0x00, 0x01, 0x00, 0x00, 0x00, 0x80, 0x09, 0x00, 0x00, 0x01, 0x00, 0x00, 0x00
        /* <DEDUP_REMOVED lines=815> */
        /*33fc*/ 	.byte	0xb0, 0xfb, 0x01, 0x00


	//----- nvinfo : EIATTR_MERCURY_ISA_VERSION
	.align		4
.L_37:
        /*3400*/ 	.byte	0x03, 0x5f
        /*3402*/ 	.short	0x0101


	//----- nvinfo : EIATTR_EXIT_INSTR_OFFSETS
	.align		4
        /*3404*/ 	.byte	0x04, 0x1c
        /*3406*/ 	.short	(.L_39 - .L_38)


	//   ....[0]....
.L_38:
        /*3408*/ 	.word	0x00020090


	//   ....[1]....
        /*340c*/ 	.word	0x000200b0


	//----- nvinfo : EIATTR_REQNTID
	.align		4
.L_39:
        /*3410*/ 	.byte	0x04, 0x10
        /*3412*/ 	.short	(.L_41 - .L_40)
.L_40:
        /*3414*/ 	.word	0x00000080
        /*3418*/ 	.word	0x00000001
        /*341c*/ 	.word	0x00000001


	//----- nvinfo : EIATTR_CBANK_PARAM_SIZE
	.align		4
.L_41:
        /*3420*/ 	.byte	0x03, 0x19
        /*3422*/ 	.short	0x0050


	//----- nvinfo : EIATTR_PARAM_CBANK
	.align		4
        /*3424*/ 	.byte	0x04, 0x0a
        /*3426*/ 	.short	(.L_43 - .L_42)
	.align		4
.L_42:
        /*3428*/ 	.word	index@(.nv.constant0.matmul_kernel)
        /*342c*/ 	.short	0x0210
        /*342e*/ 	.short	0x0050


	//----- nvinfo : EIATTR_SW_WAR
	.align		4
.L_43:
        /*3430*/ 	.byte	0x04, 0x36
        /*3432*/ 	.short	(.L_45 - .L_44)
.L_44:
        /*3434*/ 	.word	0x00000008
.L_45:


//--------------------- .nv.callgraph             --------------------------
	.section	.nv.callgraph,"",@"SHT_CUDA_CALLGRAPH"
	.align	4
	.sectionentsize	8
	.align		4
        /*0000*/ 	.word	0x00000000
	.align		4
        /*0004*/ 	.word	0xffffffff
	.align		4
        /*0008*/ 	.word	0x00000000
	.align		4
        /*000c*/ 	.word	0xfffffffe
	.align		4
        /*0010*/ 	.word	0x00000000
	.align		4
        /*0014*/ 	.word	0xfffffffd
	.align		4
        /*0018*/ 	.word	0x00000000
	.align		4
        /*001c*/ 	.word	0xfffffffc


//--------------------- .text.matmul_kernel       --------------------------
	.section	.text.matmul_kernel,"ax",@progbits
	.align	128
        .global         matmul_kernel
        .type           matmul_kernel,@function
        .size           matmul_kernel,(.L_x_3 - matmul_kernel)
        .other          matmul_kernel,@"STO_CUDA_ENTRY STV_DEFAULT"
matmul_kernel:
.text.matmul_kernel:
[----:B------:R-:W0:Y:S08]  /*0000*/  LDC R1, c[0x0][0x28] ;  /* 0x00000a00ff017b82 */ /* 0x000e300000000800 */
[----:B------:R-:W1:Y:S01]  /*0010*/  LDC.64 R2, c[0x0][0x228] ;  /* 0x00008a00ff027b82 */ /* 0x000e620000000a00 */
[----:B------:R-:W2:Y:S01]  /*0020*/  S2R R7, SR_CTAID.X ;  /* 0x0000000000077919 */ /* 0x000ea20000002500 */
[----:B0-----:R-:W-:Y:S01]  /*0030*/  VIADD R1, R1, 0xfffff748 ;  /* 0xfffff74801017836 */ /* 0x001fe20000000000 */
[----:B------:R-:W-:Y:S01]  /*0040*/  UMOV UR4, 0x400 ;  /* 0x0000040000047882 */ /* 0x000fe20000000000 */
[----:B------:R-:W-:Y:S01]  /*0050*/  ULDC.64 UR16, c[0x0][0x208] ;  /* 0x0000820000107ab9 */ /* 0x000fe20000000a00 */
[----:B------:R-:W0:Y:S01]  /*0060*/  S2R R152, SR_TID.X ;  /* 0x0000000000987919 */ /* 0x000e220000002100 */
[----:B------:R-:W-:-:S02]  /*0070*/  CS2R R24, SRZ ;  /* 0x0000000000187805 */ /* 0x000fc4000001ff00 */
[----:B------:R-:W-:Y:S01]  /*0080*/  CS2R R26, SRZ ;  /* 0x00000000001a7805 */ /* 0x000fe2000001ff00 */
[----:B------:R-:W3:Y:S01]  /*0090*/  LDC R183, c[0x0][0x230] ;  /* 0x00008c00ffb77b82 */ /* 0x000ee20000000800 */
[----:B------:R4:W-:Y:S01]  /*00a0*/  STL [R1], RZ ;  /* 0x000000ff01007387 */ /* 0x0009e20000100800 */
[----:B------:R-:W-:Y:S02]  /*00b0*/  CS2R R28, SRZ ;  /* 0x00000000001c7805 */ /* 0x000fe4000001ff00 */
[----:B------:R-:W-:Y:S02]  /*00c0*/  CS2R R30, SRZ ;  /* 0x00000000001e7805 */ /* 0x000fe4000001ff00 */
[----:B------:R-:W-:Y:S02]  /*00d0*/  CS2R R32, SRZ ;  /* 0x0000000000207805 */ /* 0x000fe4000001ff00 */
[----:B------:R-:W-:Y:S02]  /*00e0*/  CS2R R34, SRZ ;  /* 0x0000000000227805 */ /* 0x000fe4000001ff00 */
[----:B------:R-:W-:-:S02]  /*00f0*/  CS2R R36, SRZ ;  /* 0x0000000000247805 */ /* 0x000fc4000001ff00 */
[----:B------:R-:W-:Y:S01]  /*0100*/  CS2R R38, SRZ ;  /* 0x0000000000267805 */ /* 0x000fe2000001ff00 */
[----:B------:R-:W5:Y:S01]  /*0110*/  S2UR UR6, SR_CgaCtaId ;  /* 0x00000000000679c3 */ /* 0x000f620000008800 */
[----:B------:R-:W-:Y:S02]  /*0120*/  CS2R R40, SRZ ;  /* 0x0000000000287805 */ /* 0x000fe4000001ff00 */
[----:B------:R-:W-:Y:S02]  /*0130*/  CS2R R42, SRZ ;  /* 0x00000000002a7805 */ /* 0x000fe4000001ff00 */
[----:B------:R-:W-:Y:S02]  /*0140*/  CS2R R44, SRZ ;  /* 0x00000000002c7805 */ /* 0x000fe4000001ff00 */
[----:B------:R-:W-:Y:S02]  /*0150*/  CS2R R46, SRZ ;  /* 0x00000000002e7805 */ /* 0x000fe4000001ff00 */
[----:B------:R-:W-:-:S02]  /*0160*/  CS2R R48, SRZ ;  /* 0x0000000000307805 */ /* 0x000fc4000001ff00 */
[----:B------:R-:W-:Y:S02]  /*0170*/  CS2R R50, SRZ ;  /* 0x0000000000327805 */ /* 0x000fe4000001ff00 */
[----:B------:R-:W-:Y:S01]  /*0180*/  CS2R R52, SRZ ;  /* 0x0000000000347805 */ /* 0x000fe2000001ff00 */
[----:B-1----:R-:W-:Y:S01]  /*0190*/  VIADD R0, R3, 0x1ff ;  /* 0x000001ff03007836 */ /* 0x002fe20000000000 */
[----:B------:R-:W-:Y:S02]  /*01a0*/  CS2R R54, SRZ ;  /* 0x0000000000367805 */ /* 0x000fe4000001ff00 */
[----:B------:R-:W-:Y:S02]  /*01b0*/  CS2R R56, SRZ ;  /* 0x0000000000387805 */ /* 0x000fe4000001ff00 */
[----:B------:R-:W-:Y:S02]  /*01c0*/  CS2R R58, SRZ ;  /* 0x00000000003a7805 */ /* 0x000fe4000001ff00 */
[----:B------:R-:W-:-:S02]  /*01d0*/  CS2R R60, SRZ ;  /* 0x00000000003c7805 */ /* 0x000fc4000001ff00 */
[----:B------:R-:W-:Y:S02]  /*01e0*/  SHF.R.S32.HI R5, RZ, 0x1f, R0 ;  /* 0x0000001fff057819 */ /* 0x000fe40000011400 */
[----:B------:R-:W-:Y:S02]  /*01f0*/  CS2R R62, SRZ ;  /* 0x00000000003e7805 */ /* 0x000fe4000001ff00 */
[----:B------:R-:W-:Y:S01]  /*0200*/  CS2R R64, SRZ ;  /* 0x0000000000407805 */ /* 0x000fe2000001ff00 */
[----:B---3--:R-:W-:Y:S01]  /*0210*/  VIADD R183, R183, 0x1f ;  /* 0x0000001fb7b77836 */ /* 0x008fe20000000000 */
[----:B------:R-:W-:Y:S02]  /*0220*/  LEA.HI R5, R5, R0, RZ, 0x9 ;  /* 0x0000000005057211 */ /* 0x000fe400078f48ff */
[----:B------:R-:W-:Y:S02]  /*0230*/  CS2R R66, SRZ ;  /* 0x0000000000427805 */ /* 0x000fe4000001ff00 */
[----:B--2---:R-:W-:-:S02]  /*0240*/  IABS R10, R7 ;  /* 0x00000007000a7213 */ /* 0x004fc40000000000 */
[----:B------:R-:W-:Y:S02]  /*0250*/  CS2R R68, SRZ ;  /* 0x0000000000447805 */ /* 0x000fe4000001ff00 */
[----:B------:R-:W-:Y:S02]  /*0260*/  SHF.R.S32.HI R5, RZ, 0x9, R5 ;  /* 0x00000009ff057819 */ /* 0x000fe40000011405 */
[----:B------:R-:W-:Y:S02]  /*0270*/  CS2R R70, SRZ ;  /* 0x0000000000467805 */ /* 0x000fe4000001ff00 */
[----:B0-----:R-:W-:Y:S01]  /*0280*/  SHF.R.U32.HI R182, RZ, 0x6, R152 ;  /* 0x00000006ffb67819 */ /* 0x001fe20000011698 */
[----:B-----5:R-:W-:Y:S01]  /*0290*/  ULEA UR6, UR6, UR4, 0x18 ;  /* 0x0000000406067291 */ /* 0x020fe2000f8ec03f */
[----:B------:R-:W-:Y:S01]  /*02a0*/  CS2R R72, SRZ ;  /* 0x0000000000487805 */ /* 0x000fe2000001ff00 */
[----:B------:R-:W-:Y:S01]  /*02b0*/  IMAD.SHL.U32 R6, R5, 0x4, RZ ;  /* 0x0000000405067824 */ /* 0x000fe200078e00ff */
[----:B------:R-:W-:-:S02]  /*02c0*/  CS2R R74, SRZ ;  /* 0x00000000004a7805 */ /* 0x000fc4000001ff00 */
[----:B------:R-:W-:Y:S02]  /*02d0*/  CS2R R76, SRZ ;  /* 0x00000000004c7805 */ /* 0x000fe4000001ff00 */
[----:B------:R-:W-:Y:S02]  /*02e0*/  CS2R R78, SRZ ;  /* 0x00000000004e7805 */ /* 0x000fe4000001ff00 */
[----:B------:R-:W-:Y:S02]  /*02f0*/  CS2R R80, SRZ ;  /* 0x0000000000507805 */ /* 0x000fe4000001ff00 */
[-C--:B------:R-:W-:Y:S02]  /*0300*/  IABS R9, R6.reuse ;  /* 0x0000000600097213 */ /* 0x080fe40000000000 */
[----:B------:R-:W-:Y:S02]  /*0310*/  CS2R R82, SRZ ;  /* 0x0000000000527805 */ /* 0x000fe4000001ff00 */
[----:B------:R-:W-:-:S02]  /*0320*/  IABS R12, R6 ;  /* 0x00000006000c7213 */ /* 0x000fc40000000000 */
[----:B------:R-:W-:Y:S01]  /*0330*/  CS2R R84, SRZ ;  /* 0x0000000000547805 */ /* 0x000fe2000001ff00 */
[----:B------:R-:W0:Y:S01]  /*0340*/  I2F.RP R0, R9 ;  /* 0x0000000900007306 */ /* 0x000e220000209400 */
[----:B------:R-:W-:Y:S02]  /*0350*/  CS2R R86, SRZ ;  /* 0x0000000000567805 */ /* 0x000fe4000001ff00 */
[----:B------:R-:W-:Y:S02]  /*0360*/  CS2R R88, SRZ ;  /* 0x0000000000587805 */ /* 0x000fe4000001ff00 */
[----:B------:R-:W-:Y:S02]  /*0370*/  CS2R R90, SRZ ;  /* 0x00000000005a7805 */ /* 0x000fe4000001ff00 */
[----:B------:R-:W-:Y:S02]  /*0380*/  CS2R R92, SRZ ;  /* 0x00000000005c7805 */ /* 0x000fe4000001ff00 */
[----:B------:R-:W-:-:S02]  /*0390*/  CS2R R94, SRZ ;  /* 0x00000000005e7805 */ /* 0x000fc4000001ff00 */
[----:B------:R-:W-:Y:S02]  /*03a0*/  CS2R R96, SRZ ;  /* 0x0000000000607805 */ /* 0x000fe4000001ff00 */
[----:B------:R-:W-:Y:S02]  /*03b0*/  CS2R R98, SRZ ;  /* 0x0000000000627805 */ /* 0x000fe4000001ff00 */
[----:B------:R-:W-:Y:S02]  /*03c0*/  CS2R R100, SRZ ;  /* 0x0000000000647805 */ /* 0x000fe4000001ff00 */
[----:B------:R-:W-:Y:S02]  /*03d0*/  CS2R R102, SRZ ;  /* 0x0000000000667805 */ /* 0x000fe4000001ff00 */
[----:B------:R-:W-:Y:S02]  /*03e0*/  CS2R R104, SRZ ;  /* 0x0000000000687805 */ /* 0x000fe4000001ff00 */
[----:B------:R-:W-:-:S02]  /*03f0*/  CS2R R106, SRZ ;  /* 0x00000000006a7805 */ /* 0x000fc4000001ff00 */
[----:B------:R-:W-:Y:S02]  /*0400*/  CS2R R108, SRZ ;  /* 0x00000000006c7805 */ /* 0x000fe4000001ff00 */
[----:B------:R-:W-:Y:S02]  /*0410*/  CS2R R110, SRZ ;  /* 0x00000000006e7805 */ /* 0x000fe4000001ff00 */
[----:B------:R-:W-:Y:S01]  /*0420*/  CS2R R112, SRZ ;  /* 0x0000000000707805 */ /* 0x000fe2000001ff00 */
[----:B0-----:R-:W0:Y:S01]  /*0430*/  MUFU.RCP R0, R0 ;  /* 0x0000000000007308 */ /* 0x001e220000001000 */
[----:B------:R-:W-:Y:S02]  /*0440*/  CS2R R114, SRZ ;  /* 0x0000000000727805 */ /* 0x000fe4000001ff00 */
[----:B------:R-:W-:Y:S02]  /*0450*/  CS2R R116, SRZ ;  /* 0x0000000000747805 */ /* 0x000fe4000001ff00 */
[----:B------:R-:W-:-:S02]  /*0460*/  CS2R R118, SRZ ;  /* 0x0000000000767805 */ /* 0x000fc4000001ff00 */
[----:B------:R-:W-:Y:S02]  /*0470*/  CS2R R120, SRZ ;  /* 0x0000000000787805 */ /* 0x000fe4000001ff00 */
[----:B------:R-:W-:Y:S02]  /*0480*/  CS2R R122, SRZ ;  /* 0x00000000007a7805 */ /* 0x000fe4000001ff00 */
[----:B------:R-:W-:Y:S02]  /*0490*/  CS2R R124, SRZ ;  /* 0x00000000007c7805 */ /* 0x000fe4000001ff00 */
[----:B------:R-:W-:Y:S02]  /*04a0*/  CS2R R126, SRZ ;  /* 0x00000000007e7805 */ /* 0x000fe4000001ff00 */
[----:B------:R-:W-:Y:S02]  /*04b0*/  SGXT.U32 R182, R182, 0x1 ;  /* 0x00000001b6b6781a */ /* 0x000fe40000000000 */
[----:B------:R-:W-:-:S02]  /*04c0*/  CS2R R128, SRZ ;  /* 0x0000000000807805 */ /* 0x000fc4000001ff00 */
[----:B------:R-:W-:Y:S02]  /*04d0*/  CS2R R130, SRZ ;  /* 0x0000000000827805 */ /* 0x000fe4000001ff00 */
[----:B------:R-:W-:Y:S02]  /*04e0*/  CS2R R132, SRZ ;  /* 0x0000000000847805 */ /* 0x000fe4000001ff00 */
[----:B------:R-:W-:Y:S02]  /*04f0*/  CS2R R134, SRZ ;  /* 0x0000000000867805 */ /* 0x000fe4000001ff00 */
[----:B------:R-:W-:Y:S02]  /*0500*/  CS2R R136, SRZ ;  /* 0x0000000000887805 */ /* 0x000fe4000001ff00 */
[----:B------:R-:W-:Y:S02]  /*0510*/  CS2R R138, SRZ ;  /* 0x00000000008a7805 */ /* 0x000fe4000001ff00 */
[----:B------:R-:W-:-:S02]  /*0520*/  CS2R R140, SRZ ;  /* 0x00000000008c7805 */ /* 0x000fc4000001ff00 */
[----:B------:R-:W-:Y:S01]  /*0530*/  CS2R R142, SRZ ;  /* 0x00000000008e7805 */ /* 0x000fe2000001ff00 */
[----:B0-----:R-:W-:Y:S01]  /*0540*/  VIADD R4, R0, 0xffffffe ;  /* 0x0ffffffe00047836 */ /* 0x001fe20000000000 */
[----:B------:R-:W-:Y:S01]  /*0550*/  CS2R R144, SRZ ;  /* 0x0000000000907805 */ /* 0x000fe2000001ff00 */
[----:B------:R-:W-:Y:S01]  /*0560*/  IMAD.MOV R0, RZ, RZ, -R12 ;  /* 0x000000ffff007224 */ /* 0x000fe200078e0a0c */
[----:B------:R-:W-:Y:S01]  /*0570*/  CS2R R146, SRZ ;  /* 0x0000000000927805 */ /* 0x000fe2000001ff00 */
[----:B------:R0:W1:Y:S01]  /*0580*/  F2I.FTZ.U32.TRUNC.NTZ R5, R4 ;  /* 0x0000000400057305 */ /* 0x000062000021f000 */
[----:B------:R-:W-:Y:S02]  /*0590*/  CS2R R148, SRZ ;  /* 0x0000000000947805 */ /* 0x000fe4000001ff00 */
[----:B------:R-:W-:Y:S02]  /*05a0*/  LOP3.LUT R180, R152, 0x7f, RZ, 0xc0, !PT ;  /* 0x0000007f98b47812 */ /* 0x000fe400078ec0ff */
[----:B------:R-:W-:-:S02]  /*05b0*/  CS2R R150, SRZ ;  /* 0x0000000000967805 */ /* 0x000fc4000001ff00 */
[C---:B------:R-:W-:Y:S02]  /*05c0*/  LEA.HI R153, R152.reuse, 0xe, RZ, 0x1a ;  /* 0x0000000e98997811 */ /* 0x040fe400078fd0ff */
[----:B------:R-:W-:Y:S01]  /*05d0*/  LEA.HI R155, R152, 0x1e, RZ, 0x1a ;  /* 0x0000001e989b7811 */ /* 0x000fe200078fd0ff */
[----:B0-----:R-:W-:Y:S02]  /*05e0*/  IMAD.MOV.U32 R4, RZ, RZ, RZ ;  /* 0x000000ffff047224 */ /* 0x001fe400078e00ff */
[----:B-1----:R-:W-:-:S04]  /*05f0*/  IMAD.MOV R8, RZ, RZ, -R5 ;  /* 0x000000ffff087224 */ /* 0x002fc800078e0a05 */
[----:B------:R-:W-:Y:S02]  /*0600*/  IMAD R11, R8, R9, RZ ;  /* 0x00000009080b7224 */ /* 0x000fe400078e02ff */
[----:B------:R-:W-:Y:S02]  /*0610*/  IMAD.MOV.U32 R8, RZ, RZ, R10 ;  /* 0x000000ffff087224 */ /* 0x000fe400078e000a */
[----:B------:R-:W-:-:S06]  /*0620*/  IMAD.HI.U32 R5, R5, R11, R4 ;  /* 0x0000000b05057227 */ /* 0x000fcc00078e0004 */
[----:B------:R-:W-:-:S04]  /*0630*/  IMAD.HI.U32 R5, R5, R8, RZ ;  /* 0x0000000805057227 */ /* 0x000fc800078e00ff */
[----:B------:R-:W-:-:S05]  /*0640*/  IMAD R0, R5, R0, R8 ;  /* 0x0000000005007224 */ /* 0x000fca00078e0208 */
[----:B------:R-:W-:-:S13]  /*0650*/  ISETP.GT.U32.AND P1, PT, R9, R0, PT ;  /* 0x000000000900720c */ /* 0x000fda0003f24070 */
[----:B------:R-:W-:Y:S02]  /*0660*/  @!P1 IMAD.IADD R0, R0, 0x1, -R9 ;  /* 0x0000000100009824 */ /* 0x000fe400078e0a09 */
[----:B------:R-:W-:Y:S01]  /*0670*/  @!P1 VIADD R5, R5, 0x1 ;  /* 0x0000000105059836 */ /* 0x000fe20000000000 */
[----:B------:R-:W-:Y:S02]  /*0680*/  ISETP.NE.AND P1, PT, R6, RZ, PT ;  /* 0x000000ff0600720c */ /* 0x000fe40003f25270 */
[----:B------:R-:W-:Y:S02]  /*0690*/  ISETP.GE.U32.AND P0, PT, R0, R9, PT ;  /* 0x000000090000720c */ /* 0x000fe40003f06070 */
[----:B------:R-:W-:-:S04]  /*06a0*/  LOP3.LUT R0, R7, R6, RZ, 0x3c, !PT ;  /* 0x0000000607007212 */ /* 0x000fc800078e3cff */
[----:B------:R-:W-:Y:S01]  /*06b0*/  ISETP.GE.AND P2, PT, R0, RZ, PT ;  /* 0x000000ff0000720c */ /* 0x000fe20003f46270 */
[----:B------:R-:W-:-:S06]  /*06c0*/  VIADD R0, R2, 0x3f ;  /* 0x0000003f02007836 */ /* 0x000fcc0000000000 */
[----:B------:R-:W-:-:S04]  /*06d0*/  @P0 VIADD R5, R5, 0x1 ;  /* 0x0000000105050836 */ /* 0x000fc80000000000 */
[----:B------:R-:W-:Y:S01]  /*06e0*/  IMAD.MOV.U32 R4, RZ, RZ, R5 ;  /* 0x000000ffff047224 */ /* 0x000fe200078e0005 */
[----:B------:R-:W-:-:S03]  /*06f0*/  SHF.R.S32.HI R5, RZ, 0x1f, R0 ;  /* 0x0000001fff057819 */ /* 0x000fc60000011400 */
[----:B------:R-:W-:Y:S01]  /*0700*/  @!P2 IMAD.MOV R4, RZ, RZ, -R4 ;  /* 0x000000ffff04a224 */ /* 0x000fe200078e0a04 */
[----:B------:R-:W-:Y:S02]  /*0710*/  @!P1 LOP3.LUT R4, RZ, R6, RZ, 0x33, !PT ;  /* 0x00000006ff049212 */ /* 0x000fe400078e33ff */
[----:B------:R-:W-:-:S03]  /*0720*/  LEA.HI R5, R5, R0, RZ, 0x6 ;  /* 0x0000000005057211 */ /* 0x000fc600078f30ff */
[----:B------:R-:W-:Y:S02]  /*0730*/  IMAD.SHL.U32 R8, R4, 0x4, RZ ;  /* 0x0000000404087824 */ /* 0x000fe400078e00ff */
[----:B------:R-:W-:-:S03]  /*0740*/  IMAD.MOV R4, RZ, RZ, -R4 ;  /* 0x000000ffff047224 */ /* 0x000fc600078e0a04 */
[----:B------:R-:W-:Y:S01]  /*0750*/  LEA.HI.SX32 R5, R5, -R8, 0x1a ;  /* 0x8000000805057211 */ /* 0x000fe200078fd2ff */
[----:B------:R-:W-:-:S03]  /*0760*/  IMAD R6, R6, R4, R7 ;  /* 0x0000000406067224 */ /* 0x000fc600078e0207 */
[----:B------:R-:W-:Y:S02]  /*0770*/  VIMNMX R13, R5, 0x4, PT ;  /* 0x00000004050d7848 */ /* 0x000fe40003fe0100 */
[----:B------:R-:W-:Y:S02]  /*0780*/  IABS R11, R6 ;  /* 0x00000006000b7213 */ /* 0x000fe40000000000 */
[----:B------:R-:W-:-:S04]  /*0790*/  IABS R9, R13 ;  /* 0x0000000d00097213 */ /* 0x000fc80000000000 */
[----:B------:R-:W0:Y:S08]  /*07a0*/  I2F.RP R0, R9 ;  /* 0x0000000900007306 */ /* 0x000e300000209400 */
[----:B0-----:R-:W0:Y:S02]  /*07b0*/  MUFU.RCP R0, R0 ;  /* 0x0000000000007308 */ /* 0x001e240000001000 */
[----:B0-----:R-:W-:-:S06]  /*07c0*/  VIADD R5, R0, 0xffffffe ;  /* 0x0ffffffe00057836 */ /* 0x001fcc0000000000 */
[----:B------:R-:W0:Y:S02]  /*07d0*/  F2I.FTZ.U32.TRUNC.NTZ R5, R5 ;  /* 0x0000000500057305 */ /* 0x000e24000021f000 */
[----:B0-----:R-:W-:-:S04]  /*07e0*/  IMAD.MOV R10, RZ, RZ, -R5 ;  /* 0x000000ffff0a7224 */ /* 0x001fc800078e0a05 */
[----:B------:R-:W-:Y:S01]  /*07f0*/  IMAD.MOV.U32 R4, RZ, RZ, R10 ;  /* 0x000000ffff047224 */ /* 0x000fe200078e000a */
[----:B------:R-:W-:-:S03]  /*0800*/  IABS R10, R13 ;  /* 0x0000000d000a7213 */ /* 0x000fc60000000000 */
[----:B------:R-:W-:Y:S02]  /*0810*/  IMAD R7, R4, R9, RZ ;  /* 0x0000000904077224 */ /* 0x000fe400078e02ff */
[----:B------:R-:W-:Y:S02]  /*0820*/  IMAD.MOV.U32 R4, RZ, RZ, RZ ;  /* 0x000000ffff047224 */ /* 0x000fe400078e00ff */
[----:B------:R-:W-:Y:S02]  /*0830*/  IMAD.MOV R0, RZ, RZ, -R10 ;  /* 0x000000ffff007224 */ /* 0x000fe400078e0a0a */
[----:B------:R-:W-:Y:S01]  /*0840*/  IMAD.HI.U32 R4, R5, R7, R4 ;  /* 0x0000000705047227 */ /* 0x000fe200078e0004 */
[----:B------:R-:W-:-:S05]  /*0850*/  LOP3.LUT R5, R152, 0x3f, RZ, 0xc0, !PT ;  /* 0x0000003f98057812 */ /* 0x000fca00078ec0ff */
        /* <DEDUP_REMOVED lines=8> */
[----:B------:R-:W-:-:S07]  /*08e0*/  ISETP.GE.AND P2, PT, R0, RZ, PT ;  /* 0x000000ff0000720c */ /* 0x000fce0003f46270 */
[----:B------:R-:W-:Y:S01]  /*08f0*/  @P0 VIADD R4, R4, 0x1 ;  /* 0x0000000104040836 */ /* 0x000fe20000000000 */
[----:B------:R-:W-:-:S05]  /*0900*/  ISETP.GE.AND P0, PT, R183, 0x20, PT ;  /* 0x00000020b700780c */ /* 0x000fca0003f06270 */
[----:B------:R-:W-:Y:S01]  /*0910*/  @!P2 IMAD.MOV R4, RZ, RZ, -R4 ;  /* 0x000000ffff04a224 */ /* 0x000fe200078e0a04 */
[----:B------:R-:W-:-:S05]  /*0920*/  @!P1 LOP3.LUT R4, RZ, R13, RZ, 0x33, !PT ;  /* 0x0000000dff049212 */ /* 0x000fca00078e33ff */
[----:B------:R-:W-:-:S04]  /*0930*/  IMAD.MOV R0, RZ, RZ, -R4 ;  /* 0x000000ffff007224 */ /* 0x000fc800078e0a04 */
[----:B------:R-:W-:-:S04]  /*0940*/  IMAD R0, R13, R0, R6 ;  /* 0x000000000d007224 */ /* 0x000fc800078e0206 */
[----:B------:R-:W-:-:S04]  /*0950*/  IMAD.IADD R0, R8, 0x1, R0 ;  /* 0x0000000108007824 */ /* 0x000fc800078e0200 */
[----:B------:R-:W-:Y:S02]  /*0960*/  IMAD R14, R0, 0x40, R5 ;  /* 0x00000040000e7824 */ /* 0x000fe400078e0205 */
[----:B------:R-:W-:-:S03]  /*0970*/  IMAD.SHL.U32 R5, R4, 0x200, RZ ;  /* 0x0000020004057824 */ /* 0x000fc600078e00ff */
[----:B------:R4:W-:Y:S04]  /*0980*/  STL [R1+0x52c], R14 ;  /* 0x00052c0e01007387 */ /* 0x0009e80000100800 */
[----:B------:R4:W-:Y:S04]  /*0990*/  STL [R1+0x4], RZ ;  /* 0x000004ff01007387 */ /* 0x0009e80000100800 */
        /* <DEDUP_REMOVED lines=125> */
[----:B------:R4:W-:Y:S01]  /*1170*/  STL [R1+0x1fc], RZ ;  /* 0x0001fcff01007387 */ /* 0x0009e20000100800 */
[----:B------:R-:W-:Y:S05]  /*1180*/  @!P0 BRA `(.L_x_0) ;  /* 0x0000011c002c8947 */ /* 0x000fea0003800000 */
[----:B------:R-:W-:Y:S01]  /*1190*/  IABS R17, R2 ;  /* 0x0000000200117213 */ /* 0x000fe20000000000 */
[----:B------:R-:W-:Y:S01]  /*11a0*/  ULDC UR4, c[0x0][0x240] ;  /* 0x0000900000047ab9 */ /* 0x000fe20000000800 */
[----:B------:R-:W-:Y:S01]  /*11b0*/  IABS R0, R3 ;  /* 0x0000000300007213 */ /* 0x000fe20000000000 */
[----:B------:R-:W-:Y:S01]  /*11c0*/  ULDC.64 UR10, c[0x0][0x218] ;  /* 0x00008600000a7ab9 */ /* 0x000fe20000000a00 */
[----:B------:R-:W0:Y:S01]  /*11d0*/  I2F.RP R11, R17 ;  /* 0x00000011000b7306 */ /* 0x000e220000209400 */
[----:B------:R-:W-:Y:S01]  /*11e0*/  SHF.R.U32.HI R4, RZ, 0x5, R152 ;  /* 0x00000005ff047819 */ /* 0x000fe20000011698 */
[----:B------:R-:W-:Y:S01]  /*11f0*/  ULDC UR5, c[0x0][0x234] ;  /* 0x00008d0000057ab9 */ /* 0x000fe20000000800 */
[----:B------:R-:W-:Y:S01]  /*1200*/  IABS R36, R14 ;  /* 0x0000000e00247213 */ /* 0x000fe20000000000 */
[----:B------:R-:W-:Y:S01]  /*1210*/  ULDC.64 UR8, c[0x0][0x210] ;  /* 0x0000840000087ab9 */ /* 0x000fe20000000a00 */
[----:B------:R-:W-:Y:S01]  /*1220*/  SGXT.U32 R4, R4, 0x2 ;  /* 0x000000020404781a */ /* 0x000fe20000000000 */
[----:B------:R-:W-:Y:S01]  /*1230*/  ULDC UR13, c[0x0][0x238] ;  /* 0x00008e00000d7ab9 */ /* 0x000fe20000000800 */
[----:B------:R-:W-:Y:S01]  /*1240*/  ULDC UR14, c[0x0][0x238] ;  /* 0x00008e00000e7ab9 */ /* 0x000fe20000000800 */
[----:B------:R-:W1:Y:S01]  /*1250*/  I2F.RP R10, R0 ;  /* 0x00000000000a7306 */ /* 0x000e620000209400 */
[----:B------:R-:W-:Y:S01]  /*1260*/  LOP3.LUT R4, R5, R4, RZ, 0xfc, !PT ;  /* 0x0000000405047212 */ /* 0x000fe200078efcff */
[----:B------:R-:W-:Y:S01]  /*1270*/  ULDC UR15, c[0x0][0x238] ;  /* 0x00008e00000f7ab9 */ /* 0x000fe20000000800 */
[----:B------:R-:W-:Y:S01]  /*1280*/  ULDC UR20, c[0x0][0x238] ;  /* 0x00008e0000147ab9 */ /* 0x000fe20000000800 */
[----:B------:R-:W-:Y:S01]  /*1290*/  ULDC UR21, c[0x0][0x238] ;  /* 0x00008e0000157ab9 */ /* 0x000fe20000000800 */
[C---:B------:R-:W-:Y:S01]  /*12a0*/  LOP3.LUT R16, R4.reuse, 0x1e4, RZ, 0xfc, !PT ;  /* 0x000001e404107812 */ /* 0x040fe200078efcff */
[----:B------:R-:W-:Y:S01]  /*12b0*/  ULDC UR22, c[0x0][0x238] ;  /* 0x00008e0000167ab9 */ /* 0x000fe20000000800 */
[C---:B------:R-:W-:Y:S01]  /*12c0*/  LOP3.LUT R18, R4.reuse, 0xe8, RZ, 0xfc, !PT ;  /* 0x000000e804127812 */ /* 0x040fe200078efcff */
[----:B0-----:R-:W0:Y:S01]  /*12d0*/  MUFU.RCP R11, R11 ;  /* 0x0000000b000b7308 */ /* 0x001e220000001000 */
[C---:B------:R-:W-:Y:S01]  /*12e0*/  LOP3.LUT R21, R4.reuse, 0xe4, RZ, 0xfc, !PT ;  /* 0x000000e404157812 */ /* 0x040fe200078efcff */
[----:B------:R-:W-:Y:S01]  /*12f0*/  ULDC UR23, c[0x0][0x238] ;  /* 0x00008e0000177ab9 */ /* 0x000fe20000000800 */
[C---:B------:R-:W-:Y:S01]  /*1300*/  LOP3.LUT R41, R4.reuse, 0x28, RZ, 0xfc, !PT ;  /* 0x0000002804297812 */ /* 0x040fe200078efcff */
[----:B------:R-:W-:Y:S01]  /*1310*/  ULDC UR24, c[0x0][0x238] ;  /* 0x00008e0000187ab9 */ /* 0x000fe20000000800 */
[----:B------:R-:W-:Y:S01]  /*1320*/  IABS R19, R21 ;  /* 0x0000001500137213 */ /* 0x000fe20000000000 */
[----:B------:R-:W-:Y:S01]  /*1330*/  ULDC UR25, c[0x0][0x238] ;  /* 0x00008e0000197ab9 */ /* 0x000fe20000000800 */
[C---:B------:R-:W-:Y:S01]  /*1340*/  LOP3.LUT R39, R4.reuse, 0x2c, RZ, 0xfc, !PT ;  /* 0x0000002c04277812 */ /* 0x040fe200078efcff */
[----:B-1----:R-:W1:Y:S01]  /*1350*/  MUFU.RCP R10, R10 ;  /* 0x0000000a000a7308 */ /* 0x002e620000001000 */
[C---:B------:R-:W-:Y:S01]  /*1360*/  LOP3.LUT R37, R4.reuse, 0x30, RZ, 0xfc, !PT ;  /* 0x0000003004257812 */ /* 0x040fe200078efcff */
[----:B------:R-:W-:Y:S01]  /*1370*/  ULDC UR7, c[0x0][0x23c] ;  /* 0x00008f0000077ab9 */ /* 0x000fe20000000800 */
[C---:B------:R-:W-:Y:S01]  /*1380*/  LOP3.LUT R43, R4.reuse, 0x24, RZ, 0xfc, !PT ;  /* 0x00000024042b7812 */ /* 0x040fe200078efcff */
[----:B------:R-:W-:Y:S01]  /*1390*/  USHF.L.U32 UR18, UR7, 0x5, URZ ;  /* 0x0000000507127899 */ /* 0x000fe2000800063f */
[----:B------:R-:W-:-:S02]  /*13a0*/  LOP3.LUT R45, R4, 0x20, RZ, 0xfc, !PT ;  /* 0x00000020042d7812 */ /* 0x000fc400078efcff */
[C---:B------:R-:W-:Y:S01]  /*13b0*/  LOP3.LUT R47, R4.reuse, 0x18, RZ, 0xfc, !PT ;  /* 0x00000018042f7812 */ /* 0x040fe200078efcff */
[----:B------:R-:W-:Y:S01]  /*13c0*/  USHF.R.S32.HI UR19, URZ, 0x1f, UR18 ;  /* 0x0000001f3f137899 */ /* 0x000fe20008011412 */
[----:B0-----:R-:W-:Y:S01]  /*13d0*/  VIADD R8, R11, 0xffffffe ;  /* 0x0ffffffe0b087836 */ /* 0x001fe20000000000 */
[C---:B------:R-:W-:Y:S02]  /*13e0*/  LOP3.LUT R51, R4.reuse, 0x10, RZ, 0xfc, !PT ;  /* 0x0000001004337812 */ /* 0x040fe400078efcff */
[----:B------:R-:W-:Y:S01]  /*13f0*/  IABS R27, R47 ;  /* 0x0000002f001b7213 */ /* 0x000fe20000000000 */
[----:B------:R0:W2:Y:S01]  /*1400*/  F2I.FTZ.U32.TRUNC.NTZ R9, R8 ;  /* 0x0000000800097305 */ /* 0x0000a2000021f000 */
[C---:B------:R-:W-:Y:S02]  /*1410*/  LOP3.LUT R53, R4.reuse, 0xc, RZ, 0xfc, !PT ;  /* 0x0000000c04357812 */ /* 0x040fe400078efcff */
[----:B------:R-:W-:Y:S01]  /*1420*/  LOP3.LUT R49, R4, 0x14, RZ, 0xfc, !PT ;  /* 0x0000001404317812 */ /* 0x000fe200078efcff */
[----:B-1----:R-:W-:Y:S01]  /*1430*/  VIADD R6, R10, 0xffffffe ;  /* 0x0ffffffe0a067836 */ /* 0x002fe20000000000 */
[----:B------:R-:W-:-:S02]  /*1440*/  IABS R29, R53 ;  /* 0x00000035001d7213 */ /* 0x000fc40000000000 */
[----:B------:R-:W-:Y:S01]  /*1450*/  LOP3.LUT R55, R4, 0x8, RZ, 0xfc, !PT ;  /* 0x0000000804377812 */ /* 0x000fe200078efcff */
[----:B------:R1:W3:Y:S01]  /*1460*/  F2I.FTZ.U32.TRUNC.NTZ R7, R6 ;  /* 0x0000000600077305 */ /* 0x0002e2000021f000 */
[----:B0-----:R-:W-:Y:S02]  /*1470*/  IMAD.MOV.U32 R8, RZ, RZ, RZ ;  /* 0x000000ffff087224 */ /* 0x001fe400078e00ff */
[----:B------:R-:W-:Y:S01]  /*1480*/  IABS R31, R55 ;  /* 0x00000037001f7213 */ /* 0x000fe20000000000 */
[----:B--2---:R-:W-:Y:S02]  /*1490*/  IMAD.MOV R12, RZ, RZ, -R9 ;  /* 0x000000ffff0c7224 */ /* 0x004fe400078e0a09 */
[----:B-1----:R-:W-:Y:S02]  /*14a0*/  IMAD.MOV.U32 R6, RZ, RZ, RZ ;  /* 0x000000ffff067224 */ /* 0x002fe400078e00ff */
[----:B------:R-:W-:Y:S01]  /*14b0*/  IMAD R11, R12, R17, RZ ;  /* 0x000000110c0b7224 */ /* 0x000fe200078e02ff */
[----:B------:R-:W-:Y:S01]  /*14c0*/  LOP3.LUT R12, R4, 0x1ec, RZ, 0xfc, !PT ;  /* 0x000001ec040c7812 */ /* 0x000fe200078efcff */
[----:B---3--:R-:W-:-:S02]  /*14d0*/  IMAD.MOV R13, RZ, RZ, -R7 ;  /* 0x000000ffff0d7224 */ /* 0x008fc400078e0a07 */
[----:B------:R-:W-:Y:S01]  /*14e0*/  IMAD.HI.U32 R8, R9, R11, R8 ;  /* 0x0000000b09087227 */ /* 0x000fe200078e0008 */
[----:B------:R-:W-:-:S03]  /*14f0*/  IABS R11, R4 ;  /* 0x00000004000b7213 */ /* 0x000fc60000000000 */
[----:B------:R-:W-:-:S04]  /*1500*/  IMAD R9, R13, R0, RZ ;  /* 0x000000000d097224 */ /* 0x000fc800078e02ff */
[----:B------:R-:W-:Y:S01]  /*1510*/  IMAD.HI.U32 R6, R7, R9, R6 ;  /* 0x0000000907067227 */ /* 0x000fe200078e0006 */
[----:B------:R-:W-:-:S03]  /*1520*/  LEA.HI R7, R152, R5, RZ, 0x1b ;  /* 0x0000000598077211 */ /* 0x000fc600078fd8ff */
[----:B------:R-:W-:-:S04]  /*1530*/  IMAD.HI.U32 R9, R8, R36, RZ ;  /* 0x0000002408097227 */ /* 0x000fc800078e00ff */
[----:B------:R-:W-:-:S04]  /*1540*/  IMAD.HI.U32 R8, R6, R11, RZ ;  /* 0x0000000b06087227 */ /* 0x000fc800078e00ff */
[----:B------:R-:W-:Y:S02]  /*1550*/  VIADD R10, R7, 0x1fc ;  /* 0x000001fc070a7836 */ /* 0x000fe40000000000 */
[----:B------:R-:W-:Y:S02]  /*1560*/  IMAD.MOV R9, RZ, RZ, -R9 ;  /* 0x000000ffff097224 */ /* 0x000fe400078e0a09 */
[----:B------:R-:W-:Y:S01]  /*1570*/  IMAD.MOV R8, RZ, RZ, -R8 ;  /* 0x000000ffff087224 */ /* 0x000fe200078e0a08 */
[----:B------:R-:W-:Y:S01]  /*1580*/  IABS R13, R10 ;  /* 0x0000000a000d7213 */ /* 0x000fe20000000000 */
[C---:B------:R-:W-:Y:S01]  /*1590*/  IMAD R36, R17.reuse, R9, R36 ;  /* 0x0000000911247224 */ /* 0x040fe200078e0224 */
[----:B------:R-:W-:Y:S01]  /*15a0*/  ISETP.GE.AND P2, PT, R10, RZ, PT ;  /* 0x000000ff0a00720c */ /* 0x000fe20003f46270 */
[----:B------:R-:W-:Y:S01]  /*15b0*/  IMAD R11, R0, R8, R11 ;  /* 0x00000008000b7224 */ /* 0x000fe200078e020b */
[----:B------:R-:W-:Y:S01]  /*15c0*/  SHF.R.S32.HI R8, RZ, 0x1f, R183 ;  /* 0x0000001fff087819 */ /* 0x000fe200000114b7 */
[----:B------:R-:W-:Y:S01]  /*15d0*/  IMAD.HI.U32 R9, R6, R13, RZ ;  /* 0x0000000d06097227 */ /* 0x000fe200078e00ff */
[----:B------:R-:W-:-:S02]  /*15e0*/  ISETP.GT.U32.AND P1, PT, R17, R36, PT ;  /* 0x000000241100720c */ /* 0x000fc40003f24070 */
[----:B------:R-:W-:Y:S01]  /*15f0*/  ISETP.GT.U32.AND P0, PT, R0, R11, PT ;  /* 0x0000000b0000720c */ /* 0x000fe20003f04070 */
[----:B------:R-:W-:Y:S01]  /*1600*/  IMAD.MOV R9, RZ, RZ, -R9 ;  /* 0x000000ffff097224 */ /* 0x000fe200078e0a09 */
[----:B------:R-:W-:Y:S02]  /*1610*/  LEA.HI R183, R8, R183, RZ, 0x5 ;  /* 0x000000b708b77211 */ /* 0x000fe400078f28ff */
[----:B------:R-:W-:Y:S01]  /*1620*/  LOP3.LUT R8, R4, 0x1f8, RZ, 0xfc, !PT ;  /* 0x000001f804087812 */ /* 0x000fe200078efcff */
[----:B------:R-:W-:Y:S01]  /*1630*/  IMAD R20, R0, R9, R13 ;  /* 0x0000000900147224 */ /* 0x000fe200078e020d */
[----:B------:R-:W-:Y:S02]  /*1640*/  LOP3.LUT R9, R4, 0x1f4, RZ, 0xfc, !PT ;  /* 0x000001f404097812 */ /* 0x000fe400078efcff */
[----:B------:R-:W-:Y:S02]  /*1650*/  IABS R13, R8 ;  /* 0x00000008000d7213 */ /* 0x000fe40000000000 */
[----:B------:R-:W-:Y:S01]  /*1660*/  ISETP.GT.U32.AND P5, PT, R0, R20, PT ;  /* 0x000000140000720c */ /* 0x000fe20003fa4070 */
[----:B------:R-:W-:Y:S01]  /*1670*/  @!P1 IMAD.IADD R36, R36, 0x1, -R17 ;  /* 0x0000000124249824 */ /* 0x000fe200078e0a11 */
[----:B------:R-:W-:Y:S01]  /*1680*/  ISETP.GE.AND P6, PT, R8, RZ, PT ;  /* 0x000000ff0800720c */ /* 0x000fe20003fc6270 */
[----:B------:R-:W-:Y:S01]  /*1690*/  @!P0 IMAD.IADD R11, R11, 0x1, -R0 ;  /* 0x000000010b0b8824 */ /* 0x000fe200078e0a00 */
[----:B------:R-:W-:Y:S01]  /*16a0*/  LOP3.LUT R10, R4, 0x1f0, RZ, 0xfc, !PT ;  /* 0x000001f0040a7812 */ /* 0x000fe200078efcff */
[----:B------:R-:W-:Y:S01]  /*16b0*/  IMAD.HI.U32 R8, R6, R13, RZ ;  /* 0x0000000d06087227 */ /* 0x000fe200078e00ff */
[----:B------:R-:W-:-:S02]  /*16c0*/  ISETP.GT.U32.AND P3, PT, R17, R36, PT ;  /* 0x000000241100720c */ /* 0x000fc40003f64070 */
[----:B------:R-:W-:Y:S01]  /*16d0*/  ISETP.GT.U32.AND P1, PT, R0, R11, PT ;  /* 0x0000000b0000720c */ /* 0x000fe20003f24070 */
[----:B------:R-:W-:Y:S01]  /*16e0*/  IMAD.MOV R8, RZ, RZ, -R8 ;  /* 0x000000ffff087224 */ /* 0x000fe200078e0a08 */
[----:B------:R-:W-:Y:S02]  /*16f0*/  IABS R15, R9 ;  /* 0x00000009000f7213 */ /* 0x000fe40000000000 */
[----:B------:R-:W-:Y:S01]  /*1700*/  ISETP.GE.AND P0, PT, R14, RZ, PT ;  /* 0x000000ff0e00720c */ /* 0x000fe20003f06270 */
[--C-:B------:R-:W-:Y:S01]  /*1710*/  @!P5 IMAD.IADD R20, R20, 0x1, -R0.reuse ;  /* 0x000000011414d824 */ /* 0x100fe200078e0a00 */
[----:B------:R-:W-:Y:S01]  /*1720*/  ISETP.GE.AND P4, PT, R9, RZ, PT ;  /* 0x000000ff0900720c */ /* 0x000fe20003f86270 */
[----:B------:R-:W-:Y:S01]  /*1730*/  IMAD.HI.U32 R9, R6, R15, RZ ;  /* 0x0000000f06097227 */ /* 0x000fe200078e00ff */
[----:B----4-:R-:W-:Y:S02]  /*1740*/  LOP3.LUT R14, R4, 0x1e8, RZ, 0xfc, !PT ;  /* 0x000001e8040e7812 */ /* 0x010fe400078efcff */
[----:B------:R-:W-:Y:S01]  /*1750*/  ISETP.GT.U32.AND P5, PT, R0, R20, PT ;  /* 0x000000140000720c */ /* 0x000fe20003fa4070 */
[----:B------:R-:W-:Y:S01]  /*1760*/  @!P3 IMAD.IADD R36, R36, 0x1, -R17 ;  /* 0x000000012424b824 */ /* 0x000fe200078e0a11 */
[----:B------:R-:W-:Y:S01]  /*1770*/  ISETP.GE.AND P3, PT, R10, RZ, PT ;  /* 0x000000ff0a00720c */ /* 0x000fe20003f66270 */
[----:B------:R-:W-:Y:S01]  /*1780*/  @!P1 IMAD.IADD R11, R11, 0x1, -R0 ;  /* 0x000000010b0b9824 */ /* 0x000fe200078e0a00 */
[----:B------:R-:W-:Y:S01]  /*1790*/  ISETP.NE.AND P1, PT, R2, RZ, PT ;  /* 0x000000ff0200720c */ /* 0x000fe20003f25270 */
[C---:B------:R-:W-:Y:S01]  /*17a0*/  IMAD R24, R0.reuse, R8, R13 ;  /* 0x0000000800187224 */ /* 0x040fe200078e020d */
[----:B------:R-:W-:Y:S01]  /*17b0*/  IABS R10, R10 ;  /* 0x0000000a000a7213 */ /* 0x000fe20000000000 */
[----:B------:R-:W-:Y:S01]  /*17c0*/  IMAD.MOV R9, RZ, RZ, -R9 ;  /* 0x000000ffff097224 */ /* 0x000fe200078e0a09 */
[----:B------:R-:W-:Y:S01]  /*17d0*/  IABS R17, R14 ;  /* 0x0000000e00117213 */ /* 0x000fe20000000000 */
[----:B------:R-:W-:Y:S01]  /*17e0*/  @!P0 IMAD.MOV R36, RZ, RZ, -R36 ;  /* 0x000000ffff248224 */ /* 0x000fe200078e0a24 */
[----:B------:R-:W-:Y:S01]  /*17f0*/  ISETP.GT.U32.AND P0, PT, R0, R24, PT ;  /* 0x000000180000720c */ /* 0x000fe20003f04070 */
[----:B------:R-:W-:Y:S01]  /*1800*/  IMAD.MOV.U32 R13, RZ, RZ, R10 ;  /* 0x000000ffff0d7224 */ /* 0x000fe200078e000a */
[----:B------:R-:W-:Y:S01]  /*1810*/  SHF.R.S32.HI R183, RZ, 0x5, R183 ;  /* 0x00000005ffb77819 */ /* 0x000fe200000114b7 */
[----:B------:R-:W-:Y:S01]  /*1820*/  @!P5 IMAD.IADD R20, R20, 0x1, -R0 ;  /* 0x000000011414d824 */ /* 0x000fe200078e0a00 */
[----:B------:R-:W-:Y:S01]  /*1830*/  ISETP.GE.AND P5, PT, R4, RZ, PT ;  /* 0x000000ff0400720c */ /* 0x000fe20003fa6270 */
[----:B------:R-:W-:-:S02]  /*1840*/  IMAD.HI.U32 R8, R6, R13, RZ ;  /* 0x0000000d06087227 */ /* 0x000fc400078e00ff */
[----:B------:R-:W-:Y:S02]  /*1850*/  @!P1 LOP3.LUT R36, RZ, R2, RZ, 0x33, !PT ;  /* 0x00000002ff249212 */ /* 0x000fe400078e33ff */
[----:B------:R-:W-:Y:S01]  /*1860*/  IMAD R26, R0, R9, R15 ;  /* 0x00000009001a7224 */ /* 0x000fe200078e020f */
[----:B------:R-:W-:Y:S01]  /*1870*/  IABS R2, R16 ;  /* 0x0000001000027213 */ /* 0x000fe20000000000 */
[----:B------:R-:W-:Y:S01]  /*1880*/  IMAD.MOV R8, RZ, RZ, -R8 ;  /* 0x000000ffff087224 */ /* 0x000fe200078e0a08 */
[----:B------:R-:W-:Y:S01]  /*1890*/  IABS R15, R12 ;  /* 0x0000000c000f7213 */ /* 0x000fe20000000000 */
[----:B------:R-:W-:Y:S01]  /*18a0*/  @!P0 IMAD.IADD R24, R24, 0x1, -R0 ;  /* 0x0000000118188824 */ /* 0x000fe200078e0a00 */
[C---:B------:R-:W-:Y:S01]  /*18b0*/  ISETP.GT.U32.AND P1, PT, R0.reuse, R26, PT ;  /* 0x0000001a0000720c */ /* 0x040fe20003f24070 */
[C---:B------:R-:W-:Y:S02]  /*18c0*/  IMAD R28, R0.reuse, R8, R13 ;  /* 0x00000008001c7224 */ /* 0x040fe400078e020d */
[----:B------:R-:W-:Y:S01]  /*18d0*/  IMAD.MOV.U32 R13, RZ, RZ, R2 ;  /* 0x000000ffff0d7224 */ /* 0x000fe200078e0002 */
[----:B------:R-:W-:Y:S01]  /*18e0*/  ISETP.GT.U32.AND P0, PT, R0, R24, PT ;  /* 0x000000180000720c */ /* 0x000fe20003f04070 */
[----:B------:R-:W-:-:S02]  /*18f0*/  IMAD.MOV.U32 R2, RZ, RZ, R11 ;  /* 0x000000ffff027224 */ /* 0x000fc400078e000b */
[----:B------:R-:W-:-:S04]  /*1900*/  IMAD.HI.U32 R8, R6, R15, RZ ;  /* 0x0000000f06087227 */ /* 0x000fc800078e00ff */
[----:B------:R-:W-:Y:S01]  /*1910*/  @!P5 IMAD.MOV R2, RZ, RZ, -R2 ;  /* 0x000000ffff02d224 */ /* 0x000fe200078e0a02 */
[----:B------:R-:W-:Y:S01]  /*1920*/  ISETP.GT.U32.AND P5, PT, R0, R28, PT ;  /* 0x0000001c0000720c */ /* 0x000fe20003fa4070 */
[----:B------:R-:W-:Y:S02]  /*1930*/  @!P1 IMAD.IADD R26, R26, 0x1, -R0 ;  /* 0x000000011a1a9824 */ /* 0x000fe400078e0a00 */
[----:B------:R-:W-:-:S03]  /*1940*/  IMAD.HI.U32 R9, R6, R17, RZ ;  /* 0x0000001106097227 */ /* 0x000fc600078e00ff */
[----:B------:R-:W-:Y:S01]  /*1950*/  ISETP.GT.U32.AND P1, PT, R0, R26, PT ;  /* 0x0000001a0000720c */ /* 0x000fe20003f24070 */
[----:B------:R-:W-:Y:S02]  /*1960*/  IMAD.MOV R8, RZ, RZ, -R8 ;  /* 0x000000ffff087224 */ /* 0x000fe400078e0a08 */
[----:B------:R-:W-:Y:S02]  /*1970*/  IMAD.MOV R9, RZ, RZ, -R9 ;  /* 0x000000ffff097224 */ /* 0x000fe400078e0a09 */
[----:B------:R-:W-:-:S04]  /*1980*/  IMAD.HI.U32 R10, R6, R13, RZ ;  /* 0x0000000d060a7227 */ /* 0x000fc800078e00ff */
[--C-:B------:R-:W-:Y:S02]  /*1990*/  @!P5 IMAD.IADD R28, R28, 0x1, -R0.reuse ;  /* 0x000000011c1cd824 */ /* 0x100fe400078e0a00 */
[----:B------:R-:W-:Y:S02]  /*19a0*/  IMAD R30, R0, R8, R15 ;  /* 0x00000008001e7224 */ /* 0x000fe400078e020f */
[----:B------:R-:W-:Y:S01]  /*19b0*/  @!P0 IMAD.IADD R24, R24, 0x1, -R0 ;  /* 0x0000000118188824 */ /* 0x000fe200078e0a00 */
[C---:B------:R-:W-:Y:S01]  /*19c0*/  ISETP.GT.U32.AND P5, PT, R0.reuse, R28, PT ;  /* 0x0000001c0000720c */ /* 0x040fe20003fa4070 */
[----:B------:R-:W-:Y:S01]  /*19d0*/  IMAD R32, R0, R9, R17 ;  /* 0x0000000900207224 */ /* 0x000fe200078e0211 */
[----:B------:R-:W-:Y:S01]  /*19e0*/  ISETP.GE.AND P0, PT, R14, RZ, PT ;  /* 0x000000ff0e00720c */ /* 0x000fe20003f06270 */
[----:B------:R-:W-:Y:S01]  /*19f0*/  IMAD.MOV R10, RZ, RZ, -R10 ;  /* 0x000000ffff0a7224 */ /* 0x000fe200078e0a0a */
[----:B------:R-:W-:Y:S01]  /*1a00*/  LOP3.LUT R14, R4, 0x1d8, RZ, 0xfc, !PT ;  /* 0x000001d8040e7812 */ /* 0x000fe200078efcff */
[----:B------:R-:W-:Y:S01]  /*1a10*/  @!P1 IMAD.IADD R26, R26, 0x1, -R0 ;  /* 0x000000011a1a9824 */ /* 0x000fe200078e0a00 */
[C---:B------:R-:W-:Y:S01]  /*1a20*/  ISETP.GT.U32.AND P1, PT, R0.reuse, R30, PT ;  /* 0x0000001e0000720c */ /* 0x040fe20003f24070 */
[----:B------:R-:W-:Y:S01]  /*1a30*/  @!P6 IMAD.MOV R24, RZ, RZ, -R24 ;  /* 0x000000ffff18e224 */ /* 0x000fe200078e0a18 */
[C---:B------:R-:W-:Y:S01]  /*1a40*/  ISETP.GT.U32.AND P6, PT, R0.reuse, R32, PT ;  /* 0x000000200000720c */ /* 0x040fe20003fc4070 */
[----:B------:R-:W-:Y:S01]  /*1a50*/  IMAD R34, R0, R10, R13 ;  /* 0x0000000a00227224 */ /* 0x000fe200078e020d */
[----:B------:R-:W-:Y:S01]  /*1a60*/  IABS R15, R14 ;  /* 0x0000000e000f7213 */ /* 0x000fe20000000000 */
[----:B------:R-:W-:Y:S01]  /*1a70*/  @!P2 IMAD.MOV R20, RZ, RZ, -R20 ;  /* 0x000000ffff14a224 */ /* 0x000fe200078e0a14 */
[----:B------:R-:W-:Y:S01]  /*1a80*/  ISETP.GE.AND P2, PT, R12, RZ, PT ;  /* 0x000000ff0c00720c */ /* 0x000fe20003f46270 */
[----:B------:R-:W-:Y:S01]  /*1a90*/  @!P5 IMAD.IADD R28, R28, 0x1, -R0 ;  /* 0x000000011c1cd824 */ /* 0x000fe200078e0a00 */
[----:B------:R-:W-:Y:S01]  /*1aa0*/  ISETP.GT.U32.AND P5, PT, R0, R34, PT ;  /* 0x000000220000720c */ /* 0x000fe20003fa4070 */
[----:B------:R-:W-:Y:S01]  /*1ab0*/  VIADD R8, R7, 0x1dc ;  /* 0x000001dc07087836 */ /* 0x000fe20000000000 */
[----:B------:R-:W-:Y:S01]  /*1ac0*/  LOP3.LUT R12, R4, 0x1e0, RZ, 0xfc, !PT ;  /* 0x000001e0040c7812 */ /* 0x000fe200078efcff */
[----:B------:R-:W-:Y:S01]  /*1ad0*/  @!P4 IMAD.MOV R26, RZ, RZ, -R26 ;  /* 0x000000ffff1ac224 */ /* 0x000fe200078e0a1a */
[----:B------:R-:W-:Y:S01]  /*1ae0*/  IABS R17, R18 ;  /* 0x0000001200117213 */ /* 0x000fe20000000000 */
[--C-:B------:R-:W-:Y:S01]  /*1af0*/  @!P1 IMAD.IADD R30, R30, 0x1, -R0.reuse ;  /* 0x000000011e1e9824 */ /* 0x100fe200078e0a00 */
[----:B------:R-:W-:Y:S01]  /*1b00*/  IABS R11, R12 ;  /* 0x0000000c000b7213 */ /* 0x000fe20000000000 */
[----:B------:R-:W-:Y:S01]  /*1b10*/  @!P6 IMAD.IADD R32, R32, 0x1, -R0 ;  /* 0x000000012020e824 */ /* 0x000fe200078e0a00 */
[----:B------:R-:W-:Y:S01]  /*1b20*/  IABS R13, R8 ;  /* 0x00000008000d7213 */ /* 0x000fe20000000000 */
[----:B------:R-:W-:Y:S01]  /*1b30*/  IMAD.HI.U32 R10, R6, R15, RZ ;  /* 0x0000000f060a7227 */ /* 0x000fe200078e00ff */
[----:B------:R-:W-:-:S02]  /*1b40*/  ISETP.GT.U32.AND P1, PT, R0, R30, PT ;  /* 0x0000001e0000720c */ /* 0x000fc40003f24070 */
[----:B------:R-:W-:Y:S01]  /*1b50*/  ISETP.GE.AND P4, PT, R8, RZ, PT ;  /* 0x000000ff0800720c */ /* 0x000fe20003f86270 */
[----:B------:R-:W-:Y:S01]  /*1b60*/  @!P5 IMAD.IADD R34, R34, 0x1, -R0 ;  /* 0x000000012222d824 */ /* 0x000fe200078e0a00 */
[----:B------:R-:W-:Y:S01]  /*1b70*/  ISETP.GT.U32.AND P6, PT, R0, R32, PT ;  /* 0x000000200000720c */ /* 0x000fe20003fc4070 */
[----:B------:R-:W-:-:S03]  /*1b80*/  IMAD.HI.U32 R8, R6, R11, RZ ;  /* 0x0000000b06087227 */ /* 0x000fc600078e00ff */
[----:B------:R-:W-:Y:S01]  /*1b90*/  ISETP.GT.U32.AND P5, PT, R0, R34, PT ;  /* 0x000000220000720c */ /* 0x000fe20003fa4070 */
[----:B------:R-:W-:-:S04]  /*1ba0*/  IMAD.HI.U32 R9, R6, R13, RZ ;  /* 0x0000000d06097227 */ /* 0x000fc800078e00ff */
[----:B------:R-:W-:Y:S02]  /*1bb0*/  IMAD.MOV R8, RZ, RZ, -R8 ;  /* 0x000000ffff087224 */ /* 0x000fe400078e0a08 */
[----:B------:R-:W-:Y:S02]  /*1bc0*/  IMAD.MOV R9, RZ, RZ, -R9 ;  /* 0x000000ffff097224 */ /* 0x000fe400078e0a09 */
[----:B------:R-:W-:Y:S01]  /*1bd0*/  IMAD R38, R0, R8, R11 ;  /* 0x0000000800267224 */ /* 0x000fe200078e020b */
[----:B------:R-:W-:Y:S01]  /*1be0*/  LOP3.LUT R8, R4, 0x1d4, RZ, 0xfc, !PT ;  /* 0x000001d404087812 */ /* 0x000fe200078efcff */
[----:B------:R-:W-:Y:S01]  /*1bf0*/  @!P1 IMAD.IADD R30, R30, 0x1, -R0 ;  /* 0x000000011e1e9824 */ /* 0x000fe200078e0a00 */
[----:B------:R-:W-:Y:S01]  /*1c00*/  ISETP.GE.AND P1, PT, R12, RZ, PT ;  /* 0x000000ff0c00720c */ /* 0x000fe20003f26270 */
[----:B------:R-:W-:Y:S01]  /*1c10*/  IMAD.MOV R10, RZ, RZ, -R10 ;  /* 0x000000ffff0a7224 */ /* 0x000fe200078e0a0a */
[----:B------:R-:W-:Y:S01]  /*1c20*/  LOP3.LUT R12, R4, 0x1cc, RZ, 0xfc, !PT ;  /* 0x000001cc040c7812 */ /* 0x000fe200078efcff */
[----:B------:R-:W-:Y:S01]  /*1c30*/  IMAD R42, R0, R9, R13 ;  /* 0x00000009002a7224 */ /* 0x000fe200078e020d */
[----:B------:R-:W-:Y:S01]  /*1c40*/  IABS R9, R8 ;  /* 0x0000000800097213 */ /* 0x000fe20000000000 */
[----:B------:R-:W-:Y:S01]  /*1c50*/  @!P6 IMAD.IADD R32, R32, 0x1, -R0 ;  /* 0x000000012020e824 */ /* 0x000fe200078e0a00 */
[C---:B------:R-:W-:Y:S01]  /*1c60*/  ISETP.GT.U32.AND P6, PT, R0.reuse, R38, PT ;  /* 0x000000260000720c */ /* 0x040fe20003fc4070 */
[----:B------:R-:W-:Y:S01]  /*1c70*/  IMAD R40, R0, R10, R15 ;  /* 0x0000000a00287224 */ /* 0x000fe200078e020f */
[----:B------:R-:W-:Y:S01]  /*1c80*/  LOP3.LUT R10, R4, 0x1d0, RZ, 0xfc, !PT ;  /* 0x000001d0040a7812 */ /* 0x000fe200078efcff */
[----:B------:R-:W-:Y:S01]  /*1c90*/  @!P2 IMAD.MOV R30, RZ, RZ, -R30 ;  /* 0x000000ffff1ea224 */ /* 0x000fe200078e0a1e */
[----:B------:R-:W-:Y:S01]  /*1ca0*/  ISETP.GT.U32.AND P2, PT, R0, R42, PT ;  /* 0x0000002a0000720c */ /* 0x000fe20003f44070 */
[----:B------:R-:W-:Y:S01]  /*1cb0*/  @!P5 IMAD.IADD R34, R34, 0x1, -R0 ;  /* 0x000000012222d824 */ /* 0x000fe200078e0a00 */
[----:B------:R-:W-:Y:S01]  /*1cc0*/  ISETP.GT.U32.AND P5, PT, R0, R40, PT ;  /* 0x000000280000720c */ /* 0x000fe20003fa4070 */
[----:B------:R-:W-:Y:S01]  /*1cd0*/  @!P0 IMAD.MOV R32, RZ, RZ, -R32 ;  /* 0x000000ffff208224 */ /* 0x000fe200078e0a20 */
[----:B------:R-:W-:Y:S01]  /*1ce0*/  IABS R11, R10 ;  /* 0x0000000a000b7213 */ /* 0x000fe20000000000 */
[----:B------:R-:W-:Y:S01]  /*1cf0*/  @!P3 IMAD.MOV R28, RZ, RZ, -R28 ;  /* 0x000000ffff1cb224 */ /* 0x000fe200078e0a1c */
[----:B------:R-:W-:-:S02]  /*1d00*/  ISETP.GE.AND P0, PT, R14, RZ, PT ;  /* 0x000000ff0e00720c */ /* 0x000fc40003f06270 */
[----:B------:R-:W-:Y:S01]  /*1d10*/  LOP3.LUT R14, R4, 0x1c8, RZ, 0xfc, !PT ;  /* 0x000001c8040e7812 */ /* 0x000fe200078efcff */
[--C-:B------:R-:W-:Y:S01]  /*1d20*/  @!P6 IMAD.IADD R38, R38, 0x1, -R0.reuse ;  /* 0x000000012626e824 */ /* 0x100fe200078e0a00 */
[----:B------:R-:W-:Y:S01]  /*1d30*/  ISETP.GE.AND P6, PT, R8, RZ, PT ;  /* 0x000000ff0800720c */ /* 0x000fe20003fc6270 */
[----:B------:R-:W-:Y:S01]  /*1d40*/  IMAD.HI.U32 R8, R6, R9, RZ ;  /* 0x0000000906087227 */ /* 0x000fe200078e00ff */
[----:B------:R-:W-:Y:S02]  /*1d50*/  ISETP.GE.AND P3, PT, R16, RZ, PT ;  /* 0x000000ff1000720c */ /* 0x000fe40003f66270 */
[----:B------:R-:W-:Y:S01]  /*1d60*/  LOP3.LUT R16, R4, 0x1c4, RZ, 0xfc, !PT ;  /* 0x000001c404107812 */ /* 0x000fe200078efcff */
[--C-:B------:R-:W-:Y:S01]  /*1d70*/  @!P2 IMAD.IADD R42, R42, 0x1, -R0.reuse ;  /* 0x000000012a2aa824 */ /* 0x100fe200078e0a00 */
[----:B------:R-:W-:Y:S01]  /*1d80*/  ISETP.GT.U32.AND P2, PT, R0, R38, PT ;  /* 0x000000260000720c */ /* 0x000fe20003f44070 */
[----:B------:R-:W-:Y:S01]  /*1d90*/  @!P5 IMAD.IADD R40, R40, 0x1, -R0 ;  /* 0x000000012828d824 */ /* 0x000fe200078e0a00 */
[----:B------:R-:W-:Y:S01]  /*1da0*/  IABS R13, R16 ;  /* 0x00000010000d7213 */ /* 0x000fe20000000000 */
[----:B------:R-:W-:Y:S01]  /*1db0*/  IMAD.MOV R44, RZ, RZ, -R8 ;  /* 0x000000ffff2c7224 */ /* 0x000fe200078e0a08 */
[----:B------:R-:W-:Y:S01]  /*1dc0*/  ISETP.GT.U32.AND P5, PT, R0, R42, PT ;  /* 0x0000002a0000720c */ /* 0x000fe20003fa4070 */
[----:B------:R-:W-:-:S04]  /*1dd0*/  IMAD.HI.U32 R8, R6, R11, RZ ;  /* 0x0000000b06087227 */ /* 0x000fc800078e00ff */
[----:B------:R-:W-:Y:S02]  /*1de0*/  IMAD.MOV R8, RZ, RZ, -R8 ;  /* 0x000000ffff087224 */ /* 0x000fe400078e0a08 */
[C---:B------:R-:W-:Y:S01]  /*1df0*/  IMAD R44, R0.reuse, R44, R9 ;  /* 0x0000002c002c7224 */ /* 0x040fe200078e0209 */
[----:B------:R-:W-:Y:S01]  /*1e00*/  IABS R9, R12 ;  /* 0x0000000c00097213 */ /* 0x000fe20000000000 */
[----:B------:R-:W-:Y:S01]  /*1e10*/  IMAD R46, R0, R8, R11 ;  /* 0x00000008002e7224 */ /* 0x000fe200078e020b */
[----:B------:R-:W-:Y:S01]  /*1e20*/  IABS R11, R14 ;  /* 0x0000000e000b7213 */ /* 0x000fe20000000000 */
[--C-:B------:R-:W-:Y:S01]  /*1e30*/  @!P2 IMAD.IADD R38, R38, 0x1, -R0.reuse ;  /* 0x000000012626a824 */ /* 0x100fe200078e0a00 */
[----:B------:R-:W-:Y:S01]  /*1e40*/  ISETP.GT.U32.AND P2, PT, R0, R44, PT ;  /* 0x0000002c0000720c */ /* 0x000fe20003f44070 */
[----:B------:R-:W-:Y:S01]  /*1e50*/  @!P5 IMAD.IADD R42, R42, 0x1, -R0 ;  /* 0x000000012a2ad824 */ /* 0x000fe200078e0a00 */
[----:B------:R-:W-:Y:S01]  /*1e60*/  ISETP.GT.U32.AND P5, PT, R0, R46, PT ;  /* 0x0000002e0000720c */ /* 0x000fe20003fa4070 */
[----:B------:R-:W-:-:S04]  /*1e70*/  IMAD.HI.U32 R8, R6, R9, RZ ;  /* 0x0000000906087227 */ /* 0x000fc800078e00ff */
[----:B------:R-:W-:Y:S02]  /*1e80*/  IMAD.MOV R8, RZ, RZ, -R8 ;  /* 0x000000ffff087224 */ /* 0x000fe400078e0a08 */
[----:B------:R-:W-:Y:S02]  /*1e90*/  @!P1 IMAD.MOV R38, RZ, RZ, -R38 ;  /* 0x000000ffff269224 */ /* 0x000fe400078e0a26 */
[----:B------:R-:W-:Y:S02]  /*1ea0*/  IMAD R48, R0, R8, R9 ;  /* 0x0000000800307224 */ /* 0x000fe400078e0209 */
[--C-:B------:R-:W-:Y:S01]  /*1eb0*/  @!P2 IMAD.IADD R44, R44, 0x1, -R0.reuse ;  /* 0x000000012c2ca824 */ /* 0x100fe200078e0a00 */
[----:B------:R-:W-:Y:S01]  /*1ec0*/  ISETP.GE.AND P2, PT, R12, RZ, PT ;  /* 0x000000ff0c00720c */ /* 0x000fe20003f46270 */
[----:B------:R-:W-:Y:S01]  /*1ed0*/  @!P5 IMAD.IADD R46, R46, 0x1, -R0 ;  /* 0x000000012e2ed824 */ /* 0x000fe200078e0a00 */
[----:B------:R-:W-:Y:S01]  /*1ee0*/  LOP3.LUT R12, R4, 0x1ac, RZ, 0xfc, !PT ;  /* 0x000001ac040c7812 */ /* 0x000fe200078efcff */
[----:B------:R-:W-:Y:S01]  /*1ef0*/  IMAD.HI.U32 R8, R6, R11, RZ ;  /* 0x0000000b06087227 */ /* 0x000fe200078e00ff */
[----:B------:R-:W-:-:S02]  /*1f00*/  ISETP.GT.U32.AND P1, PT, R0, R44, PT ;  /* 0x0000002c0000720c */ /* 0x000fc40003f24070 */
[C---:B------:R-:W-:Y:S01]  /*1f10*/  ISETP.GT.U32.AND P5, PT, R0.reuse, R46, PT ;  /* 0x0000002e0000720c */ /* 0x040fe20003fa4070 */
[----:B------:R-:W-:Y:S01]  /*1f20*/  @!P4 IMAD.MOV R42, RZ, RZ, -R42 ;  /* 0x000000ffff2ac224 */ /* 0x000fe200078e0a2a */
[----:B------:R-:W-:Y:S01]  /*1f30*/  ISETP.GT.U32.AND P4, PT, R0, R48, PT ;  /* 0x000000300000720c */ /* 0x000fe20003f84070 */
[----:B------:R-:W-:-:S04]  /*1f40*/  IMAD.HI.U32 R9, R6, R13, RZ ;  /* 0x0000000d06097227 */ /* 0x000fc800078e00ff */
[----:B------:R-:W-:Y:S02]  /*1f50*/  IMAD.MOV R50, RZ, RZ, -R8 ;  /* 0x000000ffff327224 */ /* 0x000fe400078e0a08 */
[----:B------:R-:W-:Y:S02]  /*1f60*/  IMAD.MOV R9, RZ, RZ, -R9 ;  /* 0x000000ffff097224 */ /* 0x000fe400078e0a09 */
[C---:B------:R-:W-:Y:S02]  /*1f70*/  IMAD R50, R0.reuse, R50, R11 ;  /* 0x0000003200327224 */ /* 0x040fe400078e020b */
[----:B------:R-:W-:Y:S01]  /*1f80*/  @!P3 IMAD.MOV R34, RZ, RZ, -R34 ;  /* 0x000000ffff22b224 */ /* 0x000fe200078e0a22 */
[C---:B------:R-:W-:Y:S01]  /*1f90*/  ISETP.GT.U32.AND P3, PT, R0.reuse, R40, PT ;  /* 0x000000280000720c */ /* 0x040fe20003f64070 */
[----:B------:R-:W-:Y:S01]  /*1fa0*/  IMAD R52, R0, R9, R13 ;  /* 0x0000000900347224 */ /* 0x000fe200078e020d */
[----:B------:R-:W-:Y:S01]  /*1fb0*/  LOP3.LUT R9, R4, 0x1c0, RZ, 0xfc, !PT ;  /* 0x000001c004097812 */ /* 0x000fe200078efcff */
[----:B------:R-:W-:-:S02]  /*1fc0*/  @!P1 IMAD.IADD R44, R44, 0x1, -R0 ;  /* 0x000000012c2c9824 */ /* 0x000fc400078e0a00 */
[--C-:B------:R-:W-:Y:S01]  /*1fd0*/  @!P5 IMAD.IADD R46, R46, 0x1, -R0.reuse ;  /* 0x000000012e2ed824 */ /* 0x100fe200078e0a00 */
[----:B------:R-:W-:Y:S01]  /*1fe0*/  ISETP.GT.U32.AND P5, PT, R0, R50, PT ;  /* 0x000000320000720c */ /* 0x000fe20003fa4070 */
[----:B------:R-:W-:Y:S01]  /*1ff0*/  @!P4 IMAD.IADD R48, R48, 0x1, -R0 ;  /* 0x000000013030c824 */ /* 0x000fe200078e0a00 */
[----:B------:R-:W-:Y:S01]  /*2000*/  IABS R11, R9 ;  /* 0x00000009000b7213 */ /* 0x000fe20000000000 */
[----:B------:R-:W-:Y:S01]  /*2010*/  @!P6 IMAD.MOV R44, RZ, RZ, -R44 ;  /* 0x000000ffff2ce224 */ /* 0x000fe200078e0a2c */
[C---:B------:R-:W-:Y:S01]  /*2020*/  ISETP.GT.U32.AND P6, PT, R0.reuse, R52, PT ;  /* 0x000000340000720c */ /* 0x040fe20003fc4070 */
[----:B------:R-:W-:Y:S01]  /*2030*/  VIADD R8, R7, 0x1bc ;  /* 0x000001bc07087836 */ /* 0x000fe20000000000 */
[----:B------:R-:W-:Y:S01]  /*2040*/  ISETP.GT.U32.AND P4, PT, R0, R48, PT ;  /* 0x000000300000720c */ /* 0x000fe20003f84070 */
[----:B------:R-:W-:Y:S01]  /*2050*/  @!P3 IMAD.IADD R40, R40, 0x1, -R0 ;  /* 0x000000012828b824 */ /* 0x000fe200078e0a00 */
[----:B------:R-:W-:Y:S02]  /*2060*/  ISETP.GE.AND P3, PT, R10, RZ, PT ;  /* 0x000000ff0a00720c */ /* 0x000fe40003f66270 */
[----:B------:R-:W-:Y:S01]  /*2070*/  LOP3.LUT R10, R4, 0x1b8, RZ, 0xfc, !PT ;  /* 0x000001b8040a7812 */ /* 0x000fe200078efcff */
[----:B------:R-:W-:Y:S01]  /*2080*/  @!P0 IMAD.MOV R40, RZ, RZ, -R40 ;  /* 0x000000ffff288224 */ /* 0x000fe200078e0a28 */
[----:B------:R-:W-:Y:S01]  /*2090*/  ISETP.GE.AND P1, PT, R8, RZ, PT ;  /* 0x000000ff0800720c */ /* 0x000fe20003f26270 */
[----:B------:R-:W-:Y:S01]  /*20a0*/  @!P5 IMAD.IADD R50, R50, 0x1, -R0 ;  /* 0x000000013232d824 */ /* 0x000fe200078e0a00 */
[----:B------:R-:W-:Y:S01]  /*20b0*/  IABS R13, R8 ;  /* 0x00000008000d7213 */ /* 0x000fe20000000000 */
[----:B------:R-:W-:Y:S01]  /*20c0*/  IMAD.HI.U32 R8, R6, R11, RZ ;  /* 0x0000000b06087227 */ /* 0x000fe200078e00ff */
[----:B------:R-:W-:-:S02]  /*20d0*/  IABS R15, R10 ;  /* 0x0000000a000f7213 */ /* 0x000fc40000000000 */
[----:B------:R-:W-:Y:S01]  /*20e0*/  ISETP.GT.U32.AND P5, PT, R0, R50, PT ;  /* 0x000000320000720c */ /* 0x000fe20003fa4070 */
[--C-:B------:R-:W-:Y:S01]  /*20f0*/  @!P6 IMAD.IADD R52, R52, 0x1, -R0.reuse ;  /* 0x000000013434e824 */ /* 0x100fe200078e0a00 */
[----:B------:R-:W-:Y:S01]  /*2100*/  ISETP.GE.AND P0, PT, R14, RZ, PT ;  /* 0x000000ff0e00720c */ /* 0x000fe20003f06270 */
[----:B------:R-:W-:Y:S01]  /*2110*/  @!P4 IMAD.IADD R48, R48, 0x1, -R0 ;  /* 0x000000013030c824 */ /* 0x000fe200078e0a00 */
[----:B------:R-:W-:Y:S01]  /*2120*/  ISETP.GE.AND P4, PT, R9, RZ, PT ;  /* 0x000000ff0900720c */ /* 0x000fe20003f86270 */
[----:B------:R-:W-:Y:S01]  /*2130*/  IMAD.MOV R58, RZ, RZ, -R8 ;  /* 0x000000ffff3a7224 */ /* 0x000fe200078e0a08 */
[----:B------:R-:W-:Y:S01]  /*2140*/  ISETP.GT.U32.AND P6, PT, R0, R52, PT ;  /* 0x000000340000720c */ /* 0x000fe20003fc4070 */
[----:B------:R-:W-:Y:S01]  /*2150*/  IMAD.HI.U32 R9, R6, R15, RZ ;  /* 0x0000000f06097227 */ /* 0x000fe200078e00ff */
[----:B------:R-:W-:-:S03]  /*2160*/  LOP3.LUT R14, R4, 0x1a8, RZ, 0xfc, !PT ;  /* 0x000001a8040e7812 */ /* 0x000fc600078efcff */
[----:B------:R-:W-:-:S04]  /*2170*/  IMAD.HI.U32 R8, R6, R13, RZ ;  /* 0x0000000d06087227 */ /* 0x000fc800078e00ff */
[----:B------:R-:W-:Y:S02]  /*2180*/  IMAD.MOV R9, RZ, RZ, -R9 ;  /* 0x000000ffff097224 */ /* 0x000fe400078e0a09 */
[----:B------:R-:W-:Y:S02]  /*2190*/  IMAD.MOV R8, RZ, RZ, -R8 ;  /* 0x000000ffff087224 */ /* 0x000fe400078e0a08 */
[C---:B------:R-:W-:Y:S02]  /*21a0*/  IMAD R58, R0.reuse, R58, R11 ;  /* 0x0000003a003a7224 */ /* 0x040fe400078e020b */
[----:B------:R-:W-:Y:S01]  /*21b0*/  IMAD R56, R0, R9, R15 ;  /* 0x0000000900387224 */ /* 0x000fe200078e020f */
[----:B------:R-:W-:Y:S01]  /*21c0*/  IABS R15, R14 ;  /* 0x0000000e000f7213 */ /* 0x000fe20000000000 */
[--C-:B------:R-:W-:Y:S01]  /*21d0*/  @!P5 IMAD.IADD R50, R50, 0x1, -R0.reuse ;  /* 0x000000013232d824 */ /* 0x100fe200078e0a00 */
[C---:B------:R-:W-:Y:S01]  /*21e0*/  ISETP.GT.U32.AND P5, PT, R0.reuse, R58, PT ;  /* 0x0000003a0000720c */ /* 0x040fe20003fa4070 */
[----:B------:R-:W-:Y:S01]  /*21f0*/  IMAD R54, R0, R8, R13 ;  /* 0x0000000800367224 */ /* 0x000fe200078e020d */
[----:B------:R-:W-:Y:S01]  /*2200*/  LOP3.LUT R8, R4, 0x1b4, RZ, 0xfc, !PT ;  /* 0x000001b404087812 */ /* 0x000fe200078efcff */
[----:B------:R-:W-:Y:S01]  /*2210*/  @!P6 IMAD.IADD R52, R52, 0x1, -R0 ;  /* 0x000000013434e824 */ /* 0x000fe200078e0a00 */
[C---:B------:R-:W-:Y:S01]  /*2220*/  ISETP.GT.U32.AND P6, PT, R0.reuse, R56, PT ;  /* 0x000000380000720c */ /* 0x040fe20003fc4070 */
[----:B------:R-:W-:Y:S01]  /*2230*/  @!P0 IMAD.MOV R50, RZ, RZ, -R50 ;  /* 0x000000ffff328224 */ /* 0x000fe200078e0a32 */
[----:B------:R-:W-:Y:S01]  /*2240*/  ISETP.GT.U32.AND P0, PT, R0, R54, PT ;  /* 0x000000360000720c */ /* 0x000fe20003f04070 */
[----:B------:R-:W-:Y:S01]  /*2250*/  @!P3 IMAD.MOV R46, RZ, RZ, -R46 ;  /* 0x000000ffff2eb224 */ /* 0x000fe200078e0a2e */
[----:B------:R-:W-:Y:S01]  /*2260*/  ISETP.GE.AND P3, PT, R16, RZ, PT ;  /* 0x000000ff1000720c */ /* 0x000fe20003f66270 */
[----:B------:R-:W-:Y:S01]  /*2270*/  @!P2 IMAD.MOV R48, RZ, RZ, -R48 ;  /* 0x000000ffff30a224 */ /* 0x000fe200078e0a30 */
[----:B------:R-:W-:-:S02]  /*2280*/  ISETP.GE.AND P2, PT, R10, RZ, PT ;  /* 0x000000ff0a00720c */ /* 0x000fc40003f46270 */
[----:B------:R-:W-:Y:S01]  /*2290*/  IABS R9, R8 ;  /* 0x0000000800097213 */ /* 0x000fe20000000000 */
[--C-:B------:R-:W-:Y:S01]  /*22a0*/  @!P5 IMAD.IADD R58, R58, 0x1, -R0.reuse ;  /* 0x000000013a3ad824 */ /* 0x100fe200078e0a00 */
[----:B------:R-:W-:Y:S02]  /*22b0*/  LOP3.LUT R10, R4, 0x1b0, RZ, 0xfc, !PT ;  /* 0x000001b0040a7812 */ /* 0x000fe400078efcff */
[----:B------:R-:W-:Y:S01]  /*22c0*/  ISETP.GE.AND P5, PT, R8, RZ, PT ;  /* 0x000000ff0800720c */ /* 0x000fe20003fa6270 */
[--C-:B------:R-:W-:Y:S01]  /*22d0*/  @!P6 IMAD.IADD R56, R56, 0x1, -R0.reuse ;  /* 0x000000013838e824 */ /* 0x100fe200078e0a00 */
[----:B------:R-:W-:Y:S01]  /*22e0*/  IABS R11, R10 ;  /* 0x0000000a000b7213 */ /* 0x000fe20000000000 */
[----:B------:R-:W-:Y:S01]  /*22f0*/  IMAD.HI.U32 R8, R6, R9, RZ ;  /* 0x0000000906087227 */ /* 0x000fe200078e00ff */
[----:B------:R-:W-:Y:S02]  /*2300*/  IABS R13, R12 ;  /* 0x0000000c000d7213 */ /* 0x000fe40000000000 */
[----:B------:R-:W-:Y:S01]  /*2310*/  ISETP.GT.U32.AND P6, PT, R0, R56, PT ;  /* 0x000000380000720c */ /* 0x000fe20003fc4070 */
[----:B------:R-:W-:Y:S01]  /*2320*/  @!P0 IMAD.IADD R54, R54, 0x1, -R0 ;  /* 0x0000000136368824 */ /* 0x000fe200078e0a00 */
[----:B------:R-:W-:Y:S01]  /*2330*/  ISETP.GT.U32.AND P0, PT, R0, R58, PT ;  /* 0x0000003a0000720c */ /* 0x000fe20003f04070 */
[----:B------:R-:W-:Y:S01]  /*2340*/  IMAD.MOV R60, RZ, RZ, -R8 ;  /* 0x000000ffff3c7224 */ /* 0x000fe200078e0a08 */
[----:B------:R-:W-:Y:S01]  /*2350*/  LOP3.LUT R16, R4, 0x184, RZ, 0xfc, !PT ;  /* 0x0000018404107812 */ /* 0x000fe200078efcff */
[----:B------:R-:W-:Y:S01]  /*2360*/  @!P3 IMAD.MOV R52, RZ, RZ, -R52 ;  /* 0x000000ffff34b224 */ /* 0x000fe200078e0a34 */
[----:B------:R-:W-:Y:S01]  /*2370*/  ISETP.GT.U32.AND P3, PT, R0, R54, PT ;  /* 0x000000360000720c */ /* 0x000fe20003f64070 */
[----:B------:R-:W-:-:S04]  /*2380*/  IMAD.HI.U32 R8, R6, R11, RZ ;  /* 0x0000000b06087227 */ /* 0x000fc800078e00ff */
[----:B------:R-:W-:Y:S02]  /*2390*/  IMAD.MOV R62, RZ, RZ, -R8 ;  /* 0x000000ffff3e7224 */ /* 0x000fe400078e0a08 */
[----:B------:R-:W-:-:S04]  /*23a0*/  IMAD.HI.U32 R8, R6, R13, RZ ;  /* 0x0000000d06087227 */ /* 0x000fc800078e00ff */
[C---:B------:R-:W-:Y:S02]  /*23b0*/  IMAD R60, R0.reuse, R60, R9 ;  /* 0x0000003c003c7224 */ /* 0x040fe400078e0209 */
[----:B------:R-:W-:Y:S02]  /*23c0*/  IMAD R62, R0, R62, R11 ;  /* 0x0000003e003e7224 */ /* 0x000fe400078e020b */
[----:B------:R-:W-:-:S04]  /*23d0*/  IMAD.HI.U32 R9, R6, R15, RZ ;  /* 0x0000000f06097227 */ /* 0x000fc800078e00ff */
[----:B------:R-:W-:Y:S02]  /*23e0*/  IMAD.MOV R8, RZ, RZ, -R8 ;  /* 0x000000ffff087224 */ /* 0x000fe400078e0a08 */
[--C-:B------:R-:W-:Y:S01]  /*23f0*/  @!P0 IMAD.IADD R58, R58, 0x1, -R0.reuse ;  /* 0x000000013a3a8824 */ /* 0x100fe200078e0a00 */
[----:B------:R-:W-:Y:S01]  /*2400*/  ISETP.GT.U32.AND P0, PT, R0, R60, PT ;  /* 0x0000003c0000720c */ /* 0x000fe20003f04070 */
[--C-:B------:R-:W-:Y:S01]  /*2410*/  @!P6 IMAD.IADD R56, R56, 0x1, -R0.reuse ;  /* 0x000000013838e824 */ /* 0x100fe200078e0a00 */
[----:B------:R-:W-:Y:S01]  /*2420*/  ISETP.GT.U32.AND P6, PT, R0, R62, PT ;  /* 0x0000003e0000720c */ /* 0x000fe20003fc4070 */
[----:B------:R-:W-:Y:S01]  /*2430*/  @!P3 IMAD.IADD R54, R54, 0x1, -R0 ;  /* 0x000000013636b824 */ /* 0x000fe200078e0a00 */
[----:B------:R-:W-:Y:S01]  /*2440*/  ISETP.GE.AND P3, PT, R10, RZ, PT ;  /* 0x000000ff0a00720c */ /* 0x000fe20003f66270 */
[----:B------:R-:W-:Y:S01]  /*2450*/  IMAD.MOV R9, RZ, RZ, -R9 ;  /* 0x000000ffff097224 */ /* 0x000fe200078e0a09 */
[----:B------:R-:W-:Y:S01]  /*2460*/  LOP3.LUT R10, R4, 0x1a4, RZ, 0xfc, !PT ;  /* 0x000001a4040a7812 */ /* 0x000fe200078efcff */
[----:B------:R-:W-:-:S02]  /*2470*/  IMAD R64, R0, R8, R13 ;  /* 0x0000000800407224 */ /* 0x000fc400078e020d */
[C---:B------:R-:W-:Y:S01]  /*2480*/  IMAD R66, R0.reuse, R9, R15 ;  /* 0x0000000900427224 */ /* 0x040fe200078e020f */
[----:B------:R-:W-:Y:S01]  /*2490*/  IABS R9, R10 ;  /* 0x0000000a00097213 */ /* 0x000fe20000000000 */
[----:B------:R-:W-:Y:S01]  /*24a0*/  @!P1 IMAD.MOV R54, RZ, RZ, -R54 ;  /* 0x000000ffff369224 */ /* 0x000fe200078e0a36 */
[C---:B------:R-:W-:Y:S01]  /*24b0*/  ISETP.GT.U32.AND P1, PT, R0.reuse, R64, PT ;  /* 0x000000400000720c */ /* 0x040fe20003f24070 */
[----:B------:R-:W-:Y:S01]  /*24c0*/  @!P2 IMAD.MOV R56, RZ, RZ, -R56 ;  /* 0x000000ffff38a224 */ /* 0x000fe200078e0a38 */
[----:B------:R-:W-:Y:S01]  /*24d0*/  ISETP.GT.U32.AND P2, PT, R0, R66, PT ;  /* 0x000000420000720c */ /* 0x000fe20003f44070 */
[----:B------:R-:W-:Y:S01]  /*24e0*/  VIADD R8, R7, 0x19c ;  /* 0x0000019c07087836 */ /* 0x000fe20000000000 */
[----:B------:R-:W-:Y:S01]  /*24f0*/  LOP3.LUT R15, R4, 0x1a0, RZ, 0xfc, !PT ;  /* 0x000001a0040f7812 */ /* 0x000fe200078efcff */
[--C-:B------:R-:W-:Y:S02]  /*2500*/  @!P0 IMAD.IADD R60, R60, 0x1, -R0.reuse ;  /* 0x000000013c3c8824 */ /* 0x100fe400078e0a00 */
[----:B------:R-:W-:Y:S01]  /*2510*/  @!P6 IMAD.IADD R62, R62, 0x1, -R0 ;  /* 0x000000013e3ee824 */ /* 0x000fe200078e0a00 */
[----:B------:R-:W-:Y:S01]  /*2520*/  ISETP.GE.AND P0, PT, R8, RZ, PT ;  /* 0x000000ff0800720c */ /* 0x000fe20003f06270 */
[----:B------:R-:W-:Y:S01]  /*2530*/  @!P4 IMAD.MOV R58, RZ, RZ, -R58 ;  /* 0x000000ffff3ac224 */ /* 0x000fe200078e0a3a */
[----:B------:R-:W-:Y:S01]  /*2540*/  IABS R13, R8 ;  /* 0x00000008000d7213 */ /* 0x000fe20000000000 */
[----:B------:R-:W-:Y:S01]  /*2550*/  IMAD.HI.U32 R8, R6, R9, RZ ;  /* 0x0000000906087227 */ /* 0x000fe200078e00ff */
[----:B------:R-:W-:-:S02]  /*2560*/  ISETP.GT.U32.AND P6, PT, R0, R62, PT ;  /* 0x0000003e0000720c */ /* 0x000fc40003fc4070 */
[----:B------:R-:W-:Y:S01]  /*2570*/  IABS R11, R15 ;  /* 0x0000000f000b7213 */ /* 0x000fe20000000000 */
[----:B------:R-:W-:Y:S01]  /*2580*/  @!P1 IMAD.IADD R64, R64, 0x1, -R0 ;  /* 0x0000000140409824 */ /* 0x000fe200078e0a00 */
[----:B------:R-:W-:Y:S01]  /*2590*/  ISETP.GT.U32.AND P4, PT, R0, R60, PT ;  /* 0x0000003c0000720c */ /* 0x000fe20003f84070 */
[----:B------:R-:W-:Y:S01]  /*25a0*/  IMAD.MOV R8, RZ, RZ, -R8 ;  /* 0x000000ffff087224 */ /* 0x000fe200078e0a08 */
[----:B------:R-:W-:Y:S01]  /*25b0*/  ISETP.GE.AND P1, PT, R14, RZ, PT ;  /* 0x000000ff0e00720c */ /* 0x000fe20003f26270 */
[----:B------:R-:W-:Y:S01]  /*25c0*/  @!P2 IMAD.IADD R66, R66, 0x1, -R0 ;  /* 0x000000014242a824 */ /* 0x000fe200078e0a00 */
[C---:B------:R-:W-:Y:S01]  /*25d0*/  ISETP.GT.U32.AND P2, PT, R0.reuse, R64, PT ;  /* 0x000000400000720c */ /* 0x040fe20003f44070 */
[----:B------:R-:W-:Y:S01]  /*25e0*/  IMAD R68, R0, R8, R9 ;  /* 0x0000000800447224 */ /* 0x000fe200078e0209 */
[----:B------:R-:W-:Y:S01]  /*25f0*/  LOP3.LUT R14, R4, 0x194, RZ, 0xfc, !PT ;  /* 0x00000194040e7812 */ /* 0x000fe200078efcff */
[----:B------:R-:W-:-:S04]  /*2600*/  IMAD.HI.U32 R8, R6, R11, RZ ;  /* 0x0000000b06087227 */ /* 0x000fc800078e00ff */
[----:B------:R-:W-:Y:S02]  /*2610*/  IMAD.MOV R8, RZ, RZ, -R8 ;  /* 0x000000ffff087224 */ /* 0x000fe400078e0a08 */
[--C-:B------:R-:W-:Y:S01]  /*2620*/  @!P6 IMAD.IADD R62, R62, 0x1, -R0.reuse ;  /* 0x000000013e3ee824 */ /* 0x100fe200078e0a00 */
[----:B------:R-:W-:Y:S01]  /*2630*/  ISETP.GT.U32.AND P6, PT, R0, R68, PT ;  /* 0x000000440000720c */ /* 0x000fe20003fc4070 */
[----:B------:R-:W-:Y:S01]  /*2640*/  @!P4 IMAD.IADD R60, R60, 0x1, -R0 ;  /* 0x000000013c3cc824 */ /* 0x000fe200078e0a00 */
[----:B------:R-:W-:Y:S01]  /*2650*/  ISETP.GE.AND P4, PT, R12, RZ, PT ;  /* 0x000000ff0c00720c */ /* 0x000fe20003f86270 */
[----:B------:R-:W-:Y:S01]  /*2660*/  IMAD R70, R0, R8, R11 ;  /* 0x0000000800467224 */ /* 0x000fe200078e020b */
[----:B------:R-:W-:Y:S01]  /*2670*/  LOP3.LUT R12, R4, 0x198, RZ, 0xfc, !PT ;  /* 0x00000198040c7812 */ /* 0x000fe200078efcff */
[----:B------:R-:W-:-:S03]  /*2680*/  IMAD.HI.U32 R9, R6, R13, RZ ;  /* 0x0000000d06097227 */ /* 0x000fc600078e00ff */
[----:B------:R-:W-:Y:S01]  /*2690*/  IABS R11, R12 ;  /* 0x0000000c000b7213 */ /* 0x000fe20000000000 */
[----:B------:R-:W-:Y:S01]  /*26a0*/  @!P5 IMAD.MOV R60, RZ, RZ, -R60 ;  /* 0x000000ffff3cd224 */ /* 0x000fe200078e0a3c */
[----:B------:R-:W-:Y:S01]  /*26b0*/  ISETP.GT.U32.AND P5, PT, R0, R66, PT ;  /* 0x000000420000720c */ /* 0x000fe20003fa4070 */
[--C-:B------:R-:W-:Y:S01]  /*26c0*/  @!P2 IMAD.IADD R64, R64, 0x1, -R0.reuse ;  /* 0x000000014040a824 */ /* 0x100fe200078e0a00 */
[----:B------:R-:W-:Y:S01]  /*26d0*/  ISETP.GT.U32.AND P2, PT, R0, R70, PT ;  /* 0x000000460000720c */ /* 0x000fe20003f44070 */
[----:B------:R-:W-:Y:S02]  /*26e0*/  IMAD.MOV R9, RZ, RZ, -R9 ;  /* 0x000000ffff097224 */ /* 0x000fe400078e0a09 */
[----:B------:R-:W-:Y:S02]  /*26f0*/  @!P6 IMAD.IADD R68, R68, 0x1, -R0 ;  /* 0x000000014444e824 */ /* 0x000fe400078e0a00 */
[C---:B------:R-:W-:Y:S01]  /*2700*/  IMAD R72, R0.reuse, R9, R13 ;  /* 0x0000000900487224 */ /* 0x040fe200078e020d */
[----:B------:R-:W-:Y:S01]  /*2710*/  IABS R13, R14 ;  /* 0x0000000e000d7213 */ /* 0x000fe20000000000 */
[----:B------:R-:W-:Y:S01]  /*2720*/  @!P3 IMAD.MOV R62, RZ, RZ, -R62 ;  /* 0x000000ffff3eb224 */ /* 0x000fe200078e0a3e */
[----:B------:R-:W-:Y:S01]  /*2730*/  ISETP.GT.U32.AND P6, PT, R0, R68, PT ;  /* 0x000000440000720c */ /* 0x000fe20003fc4070 */
[----:B------:R-:W-:Y:S01]  /*2740*/  IMAD.HI.U32 R8, R6, R11, RZ ;  /* 0x0000000b06087227 */ /* 0x000fe200078e00ff */
[----:B------:R-:W-:-:S02]  /*2750*/  ISETP.GE.AND P3, PT, R10, RZ, PT ;  /* 0x000000ff0a00720c */ /* 0x000fc40003f66270 */
[----:B------:R-:W-:Y:S01]  /*2760*/  LOP3.LUT R10, R4, 0x190, RZ, 0xfc, !PT ;  /* 0x00000190040a7812 */ /* 0x000fe200078efcff */
[----:B------:R-:W-:-:S04]  /*2770*/  IMAD.HI.U32 R9, R6, R13, RZ ;  /* 0x0000000d06097227 */ /* 0x000fc800078e00ff */
[--C-:B------:R-:W-:Y:S01]  /*2780*/  @!P5 IMAD.IADD R66, R66, 0x1, -R0.reuse ;  /* 0x000000014242d824 */ /* 0x100fe200078e0a00 */
[----:B------:R-:W-:Y:S01]  /*2790*/  ISETP.GE.AND P5, PT, R15, RZ, PT ;  /* 0x000000ff0f00720c */ /* 0x000fe20003fa6270 */
[----:B------:R-:W-:Y:S01]  /*27a0*/  @!P2 IMAD.IADD R70, R70, 0x1, -R0 ;  /* 0x000000014646a824 */ /* 0x000fe200078e0a00 */
[----:B------:R-:W-:Y:S01]  /*27b0*/  ISETP.GE.AND P2, PT, R14, RZ, PT ;  /* 0x000000ff0e00720c */ /* 0x000fe20003f46270 */
[----:B------:R-:W-:Y:S01]  /*27c0*/  IMAD.MOV R9, RZ, RZ, -R9 ;  /* 0x000000ffff097224 */ /* 0x000fe200078e0a09 */
[----:B------:R-:W-:Y:S01]  /*27d0*/  LOP3.LUT R14, R4, 0x188, RZ, 0xfc, !PT ;  /* 0x00000188040e7812 */ /* 0x000fe200078efcff */
[----:B------:R-:W-:Y:S01]  /*27e0*/  @!P1 IMAD.MOV R66, RZ, RZ, -R66 ;  /* 0x000000ffff429224 */ /* 0x000fe200078e0a42 */
[C---:B------:R-:W-:Y:S01]  /*27f0*/  ISETP.GT.U32.AND P1, PT, R0.reuse, R70, PT ;  /* 0x000000460000720c */ /* 0x040fe20003f24070 */
[C---:B------:R-:W-:Y:S01]  /*2800*/  IMAD R76, R0.reuse, R9, R13 ;  /* 0x00000009004c7224 */ /* 0x040fe200078e020d */
[----:B------:R-:W-:Y:S01]  /*2810*/  IABS R9, R10 ;  /* 0x0000000a00097213 */ /* 0x000fe20000000000 */
[----:B------:R-:W-:Y:S01]  /*2820*/  IMAD.MOV R8, RZ, RZ, -R8 ;  /* 0x000000ffff087224 */ /* 0x000fe200078e0a08 */
[----:B------:R-:W-:Y:S01]  /*2830*/  IABS R13, R14 ;  /* 0x0000000e000d7213 */ /* 0x000fe20000000000 */
[----:B------:R-:W-:Y:S01]  /*2840*/  @!P4 IMAD.MOV R64, RZ, RZ, -R64 ;  /* 0x000000ffff40c224 */ /* 0x000fe200078e0a40 */
[----:B------:R-:W-:Y:S01]  /*2850*/  ISETP.GT.U32.AND P4, PT, R0, R72, PT ;  /* 0x000000480000720c */ /* 0x000fe20003f84070 */
[----:B------:R-:W-:Y:S01]  /*2860*/  @!P6 IMAD.IADD R68, R68, 0x1, -R0 ;  /* 0x000000014444e824 */ /* 0x000fe200078e0a00 */
[----:B------:R-:W-:Y:S01]  /*2870*/  ISETP.GE.AND P6, PT, R12, RZ, PT ;  /* 0x000000ff0c00720c */ /* 0x000fe20003fc6270 */
[----:B------:R-:W-:Y:S01]  /*2880*/  IMAD R74, R0, R8, R11 ;  /* 0x00000008004a7224 */ /* 0x000fe200078e020b */
[----:B------:R-:W-:Y:S01]  /*2890*/  LOP3.LUT R12, R4, 0x18c, RZ, 0xfc, !PT ;  /* 0x0000018c040c7812 */ /* 0x000fe200078efcff */
[----:B------:R-:W-:Y:S01]  /*28a0*/  IMAD.HI.U32 R8, R6, R9, RZ ;  /* 0x0000000906087227 */ /* 0x000fe200078e00ff */
[----:B------:R-:W-:-:S02]  /*28b0*/  IABS R15, R16 ;  /* 0x00000010000f7213 */ /* 0x000fc40000000000 */
[----:B------:R-:W-:Y:S01]  /*28c0*/  IABS R11, R12 ;  /* 0x0000000c000b7213 */ /* 0x000fe20000000000 */
[----:B------:R-:W-:Y:S01]  /*28d0*/  @!P3 IMAD.MOV R68, RZ, RZ, -R68 ;  /* 0x000000ffff44b224 */ /* 0x000fe200078e0a44 */
[----:B------:R-:W-:Y:S01]  /*28e0*/  ISETP.GT.U32.AND P3, PT, R0, R74, PT ;  /* 0x0000004a0000720c */ /* 0x000fe20003f64070 */
[----:B------:R-:W-:Y:S01]  /*28f0*/  @!P1 IMAD.IADD R70, R70, 0x1, -R0 ;  /* 0x0000000146469824 */ /* 0x000fe200078e0a00 */
[----:B------:R-:W-:Y:S01]  /*2900*/  ISETP.GT.U32.AND P1, PT, R0, R76, PT ;  /* 0x0000004c0000720c */ /* 0x000fe20003f24070 */
[----:B------:R-:W-:Y:S02]  /*2910*/  IMAD.MOV R8, RZ, RZ, -R8 ;  /* 0x000000ffff087224 */ /* 0x000fe400078e0a08 */
[----:B------:R-:W-:Y:S02]  /*2920*/  @!P4 IMAD.IADD R72, R72, 0x1, -R0 ;  /* 0x000000014848c824 */ /* 0x000fe400078e0a00 */
[C---:B------:R-:W-:Y:S02]  /*2930*/  IMAD R78, R0.reuse, R8, R9 ;  /* 0x00000008004e7224 */ /* 0x040fe400078e0209 */
[----:B------:R-:W-:Y:S01]  /*2940*/  @!P5 IMAD.MOV R70, RZ, RZ, -R70 ;  /* 0x000000ffff46d224 */ /* 0x000fe200078e0a46 */
[----:B------:R-:W-:Y:S01]  /*2950*/  ISETP.GT.U32.AND P4, PT, R0, R72, PT ;  /* 0x000000480000720c */ /* 0x000fe20003f84070 */
[----:B------:R-:W-:Y:S01]  /*2960*/  IMAD.HI.U32 R8, R6, R11, RZ ;  /* 0x0000000b06087227 */ /* 0x000fe200078e00ff */
[----:B------:R-:W-:-:S03]  /*2970*/  ISETP.GT.U32.AND P5, PT, R0, R78, PT ;  /* 0x0000004e0000720c */ /* 0x000fc60003fa4070 */
[--C-:B------:R-:W-:Y:S02]  /*2980*/  @!P3 IMAD.IADD R74, R74, 0x1, -R0.reuse ;  /* 0x000000014a4ab824 */ /* 0x100fe400078e0a00 */
[----:B------:R-:W-:Y:S02]  /*2990*/  @!P1 IMAD.IADD R76, R76, 0x1, -R0 ;  /* 0x000000014c4c9824 */ /* 0x000fe400078e0a00 */
[----:B------:R-:W-:Y:S01]  /*29a0*/  IMAD.HI.U32 R9, R6, R13, RZ ;  /* 0x0000000d06097227 */ /* 0x000fe200078e00ff */
[C---:B------:R-:W-:Y:S02]  /*29b0*/  ISETP.GT.U32.AND P3, PT, R0.reuse, R74, PT ;  /* 0x0000004a0000720c */ /* 0x040fe40003f64070 */
[----:B------:R-:W-:Y:S01]  /*29c0*/  ISETP.GT.U32.AND P1, PT, R0, R76, PT ;  /* 0x0000004c0000720c */ /* 0x000fe20003f24070 */
[----:B------:R-:W-:Y:S02]  /*29d0*/  IMAD.MOV R8, RZ, RZ, -R8 ;  /* 0x000000ffff087224 */ /* 0x000fe400078e0a08 */
[----:B------:R-:W-:-:S02]  /*29e0*/  @!P5 IMAD.IADD R78, R78, 0x1, -R0 ;  /* 0x000000014e4ed824 */ /* 0x000fc400078e0a00 */
[----:B------:R-:W-:Y:S01]  /*29f0*/  @!P4 IMAD.IADD R72, R72, 0x1, -R0 ;  /* 0x000000014848c824 */ /* 0x000fe200078e0a00 */
[----:B------:R-:W-:Y:S01]  /*2a00*/  ISETP.GE.AND P4, PT, R10, RZ, PT ;  /* 0x000000ff0a00720c */ /* 0x000fe20003f86270 */
[----:B------:R-:W-:Y:S01]  /*2a10*/  IMAD.MOV R9, RZ, RZ, -R9 ;  /* 0x000000ffff097224 */ /* 0x000fe200078e0a09 */
[----:B------:R-:W-:Y:S01]  /*2a20*/  ISETP.GT.U32.AND P5, PT, R0, R78, PT ;  /* 0x0000004e0000720c */ /* 0x000fe20003fa4070 */
[----:B------:R-:W-:-:S04]  /*2a30*/  IMAD.HI.U32 R10, R6, R15, RZ ;  /* 0x0000000f060a7227 */ /* 0x000fc800078e00ff */
[----:B------:R-:W-:Y:S02]  /*2a40*/  IMAD R80, R0, R8, R11 ;  /* 0x0000000800507224 */ /* 0x000fe400078e020b */
[----:B------:R-:W-:Y:S01]  /*2a50*/  @!P3 IMAD.IADD R74, R74, 0x1, -R0 ;  /* 0x000000014a4ab824 */ /* 0x000fe200078e0a00 */
[----:B------:R-:W-:Y:S01]  /*2a60*/  ISETP.GE.AND P3, PT, R14, RZ, PT ;  /* 0x000000ff0e00720c */ /* 0x000fe20003f66270 */
[----:B------:R-:W-:Y:S01]  /*2a70*/  IMAD R82, R0, R9, R13 ;  /* 0x0000000900527224 */ /* 0x000fe200078e020d */
[----:B------:R-:W-:Y:S01]  /*2a80*/  LOP3.LUT R14, R4, 0x178, RZ, 0xfc, !PT ;  /* 0x00000178040e7812 */ /* 0x000fe200078efcff */
[----:B------:R-:W-:Y:S02]  /*2a90*/  IMAD.MOV R10, RZ, RZ, -R10 ;  /* 0x000000ffff0a7224 */ /* 0x000fe400078e0a0a */
[----:B------:R-:W-:Y:S01]  /*2aa0*/  @!P1 IMAD.IADD R76, R76, 0x1, -R0 ;  /* 0x000000014c4c9824 */ /* 0x000fe200078e0a00 */
[C---:B------:R-:W-:Y:S01]  /*2ab0*/  ISETP.GT.U32.AND P1, PT, R0.reuse, R80, PT ;  /* 0x000000500000720c */ /* 0x040fe20003f24070 */
[----:B------:R-:W-:Y:S01]  /*2ac0*/  @!P6 IMAD.MOV R74, RZ, RZ, -R74 ;  /* 0x000000ffff4ae224 */ /* 0x000fe200078e0a4a */
[C---:B------:R-:W-:Y:S01]  /*2ad0*/  ISETP.GT.U32.AND P6, PT, R0.reuse, R82, PT ;  /* 0x000000520000720c */ /* 0x040fe20003fc4070 */
[----:B------:R-:W-:Y:S01]  /*2ae0*/  IMAD R84, R0, R10, R15 ;  /* 0x0000000a00547224 */ /* 0x000fe200078e020f */
[----:B------:R-:W-:Y:S01]  /*2af0*/  IABS R15, R14 ;  /* 0x0000000e000f7213 */ /* 0x000fe20000000000 */
[----:B------:R-:W-:-:S02]  /*2b00*/  @!P5 IMAD.IADD R78, R78, 0x1, -R0 ;  /* 0x000000014e4ed824 */ /* 0x000fc400078e0a00 */
[----:B------:R-:W-:Y:S01]  /*2b10*/  @!P0 IMAD.MOV R72, RZ, RZ, -R72 ;  /* 0x000000ffff488224 */ /* 0x000fe200078e0a48 */
[----:B------:R-:W-:Y:S01]  /*2b20*/  ISETP.GT.U32.AND P5, PT, R0, R84, PT ;  /* 0x000000540000720c */ /* 0x000fe20003fa4070 */
[----:B------:R-:W-:Y:S01]  /*2b30*/  VIADD R8, R7, 0x17c ;  /* 0x0000017c07087836 */ /* 0x000fe20000000000 */
[----:B------:R-:W-:Y:S01]  /*2b40*/  ISETP.GE.AND P0, PT, R12, RZ, PT ;  /* 0x000000ff0c00720c */ /* 0x000fe20003f06270 */
[----:B------:R-:W-:Y:S01]  /*2b50*/  @!P2 IMAD.MOV R76, RZ, RZ, -R76 ;  /* 0x000000ffff4ca224 */ /* 0x000fe200078e0a4c */
[----:B------:R-:W-:Y:S01]  /*2b60*/  LOP3.LUT R12, R4, 0x180, RZ, 0xfc, !PT ;  /* 0x00000180040c7812 */ /* 0x000fe200078efcff */
        /* <DEDUP_REMOVED lines=69> */
[----:B------:R-:W-:Y:S02]  /*2fc0*/  IMAD.MOV R98, RZ, RZ, -R8 ;  /* 0x000000ffff627224 */ /* 0x000fe400078e0a08 */
[----:B------:R-:W-:-:S04]  /*2fd0*/  IMAD.HI.U32 R9, R6, R13, RZ ;  /* 0x0000000d06097227 */ /* 0x000fc800078e00ff */
[C---:B------:R-:W-:Y:S02]  /*2fe0*/  IMAD R98, R0.reuse, R98, R11 ;  /* 0x0000006200627224 */ /* 0x040fe400078e020b */
[----:B------:R-:W-:Y:S02]  /*2ff0*/  IMAD.MOV R9, RZ, RZ, -R9 ;  /* 0x000000ffff097224 */ /* 0x000fe400078e0a09 */
[----:B------:R-:W-:Y:S01]  /*3000*/  @!P4 IMAD.MOV R84, RZ, RZ, -R84 ;  /* 0x000000ffff54c224 */ /* 0x000fe200078e0a54 */
[----:B------:R-:W-:Y:S01]  /*3010*/  ISETP.GT.U32.AND P4, PT, R0, R90, PT ;  /* 0x0000005a0000720c */ /* 0x000fe20003f84070 */
[--C-:B------:R-:W-:Y:S01]  /*3020*/  @!P5 IMAD.IADD R96, R96, 0x1, -R0.reuse ;  /* 0x000000016060d824 */ /* 0x100fe200078e0a00 */
[C---:B------:R-:W-:Y:S01]  /*3030*/  ISETP.GT.U32.AND P5, PT, R0.reuse, R98, PT ;  /* 0x000000620000720c */ /* 0x040fe20003fa4070 */
[----:B------:R-:W-:Y:S01]  /*3040*/  IMAD R114, R0, R9, R13 ;  /* 0x0000000900727224 */ /* 0x000fe200078e020d */
[----:B------:R-:W-:Y:S01]  /*3050*/  LOP3.LUT R9, R4, 0x160, RZ, 0xfc, !PT ;  /* 0x0000016004097812 */ /* 0x000fe200078efcff */
[----:B------:R-:W-:-:S02]  /*3060*/  @!P1 IMAD.IADD R92, R92, 0x1, -R0 ;  /* 0x000000015c5c9824 */ /* 0x000fc400078e0a00 */
[----:B------:R-:W-:Y:S01]  /*3070*/  @!P2 IMAD.IADD R94, R94, 0x1, -R0 ;  /* 0x000000015e5ea824 */ /* 0x000fe200078e0a00 */
[----:B------:R-:W-:Y:S01]  /*3080*/  IABS R11, R9 ;  /* 0x00000009000b7213 */ /* 0x000fe20000000000 */
[----:B------:R-:W-:Y:S01]  /*3090*/  @!P6 IMAD.MOV R92, RZ, RZ, -R92 ;  /* 0x000000ffff5ce224 */ /* 0x000fe200078e0a5c */
[C---:B------:R-:W-:Y:S01]  /*30a0*/  ISETP.GT.U32.AND P6, PT, R0.reuse, R114, PT ;  /* 0x000000720000720c */ /* 0x040fe20003fc4070 */
[----:B------:R-:W-:Y:S01]  /*30b0*/  VIADD R8, R7, 0x15c ;  /* 0x0000015c07087836 */ /* 0x000fe20000000000 */
[----:B------:R-:W-:Y:S01]  /*30c0*/  ISETP.GT.U32.AND P2, PT, R0, R94, PT ;  /* 0x0000005e0000720c */ /* 0x000fe20003f44070 */
[--C-:B------:R-:W-:Y:S01]  /*30d0*/  @!P4 IMAD.IADD R90, R90, 0x1, -R0.reuse ;  /* 0x000000015a5ac824 */ /* 0x100fe200078e0a00 */
[----:B------:R-:W-:Y:S01]  /*30e0*/  ISETP.GE.AND P4, PT, R10, RZ, PT ;  /* 0x000000ff0a00720c */ /* 0x000fe20003f86270 */
[----:B------:R-:W-:Y:S01]  /*30f0*/  @!P5 IMAD.IADD R98, R98, 0x1, -R0 ;  /* 0x000000016262d824 */ /* 0x000fe200078e0a00 */
[----:B------:R-:W-:Y:S01]  /*3100*/  LOP3.LUT R10, R4, 0x158, RZ, 0xfc, !PT ;  /* 0x00000158040a7812 */ /* 0x000fe200078efcff */
[----:B------:R-:W-:Y:S01]  /*3110*/  @!P3 IMAD.MOV R90, RZ, RZ, -R90 ;  /* 0x000000ffff5ab224 */ /* 0x000fe200078e0a5a */
[----:B------:R-:W-:-:S02]  /*3120*/  ISETP.GE.AND P1, PT, R8, RZ, PT ;  /* 0x000000ff0800720c */ /* 0x000fc40003f26270 */
[----:B------:R-:W-:Y:S01]  /*3130*/  IABS R13, R8 ;  /* 0x00000008000d7213 */ /* 0x000fe20000000000 */
[----:B------:R-:W-:Y:S01]  /*3140*/  IMAD.HI.U32 R8, R6, R11, RZ ;  /* 0x0000000b06087227 */ /* 0x000fe200078e00ff */
[----:B------:R-:W-:Y:S02]  /*3150*/  ISETP.GT.U32.AND P5, PT, R0, R98, PT ;  /* 0x000000620000720c */ /* 0x000fe40003fa4070 */
[----:B------:R-:W-:Y:S01]  /*3160*/  IABS R15, R10 ;  /* 0x0000000a000f7213 */ /* 0x000fe20000000000 */
[----:B------:R-:W-:Y:S01]  /*3170*/  @!P6 IMAD.IADD R114, R114, 0x1, -R0 ;  /* 0x000000017272e824 */ /* 0x000fe200078e0a00 */
[----:B------:R-:W-:Y:S01]  /*3180*/  ISETP.GE.AND P3, PT, R14, RZ, PT ;  /* 0x000000ff0e00720c */ /* 0x000fe20003f66270 */
[----:B------:R-:W-:Y:S01]  /*3190*/  IMAD.MOV R116, RZ, RZ, -R8 ;  /* 0x000000ffff747224 */ /* 0x000fe200078e0a08 */
[----:B------:R-:W-:Y:S01]  /*31a0*/  LOP3.LUT R14, R4, 0x148, RZ, 0xfc, !PT ;  /* 0x00000148040e7812 */ /* 0x000fe200078efcff */
[----:B------:R-:W-:Y:S01]  /*31b0*/  @!P2 IMAD.IADD R94, R94, 0x1, -R0 ;  /* 0x000000015e5ea824 */ /* 0x000fe200078e0a00 */
[----:B------:R-:W-:Y:S01]  /*31c0*/  ISETP.GE.AND P2, PT, R9, RZ, PT ;  /* 0x000000ff0900720c */ /* 0x000fe20003f46270 */
[----:B------:R-:W-:Y:S01]  /*31d0*/  IMAD.HI.U32 R8, R6, R13, RZ ;  /* 0x0000000d06087227 */ /* 0x000fe200078e00ff */
[----:B------:R-:W-:-:S03]  /*31e0*/  ISETP.GT.U32.AND P6, PT, R0, R114, PT ;  /* 0x000000720000720c */ /* 0x000fc60003fc4070 */
[----:B------:R-:W-:-:S04]  /*31f0*/  IMAD.HI.U32 R9, R6, R15, RZ ;  /* 0x0000000f06097227 */ /* 0x000fc800078e00ff */
[----:B------:R-:W-:Y:S02]  /*3200*/  IMAD R116, R0, R116, R11 ;  /* 0x0000007400747224 */ /* 0x000fe400078e020b */
[----:B------:R-:W-:Y:S02]  /*3210*/  IMAD.MOV R8, RZ, RZ, -R8 ;  /* 0x000000ffff087224 */ /* 0x000fe400078e0a08 */
[----:B------:R-:W-:Y:S02]  /*3220*/  IMAD.MOV R9, RZ, RZ, -R9 ;  /* 0x000000ffff097224 */ /* 0x000fe400078e0a09 */
[----:B------:R-:W-:Y:S01]  /*3230*/  @!P5 IMAD.IADD R98, R98, 0x1, -R0 ;  /* 0x000000016262d824 */ /* 0x000fe200078e0a00 */
[C---:B------:R-:W-:Y:S01]  /*3240*/  ISETP.GT.U32.AND P5, PT, R0.reuse, R116, PT ;  /* 0x000000740000720c */ /* 0x040fe20003fa4070 */
[----:B------:R-:W-:Y:S01]  /*3250*/  IMAD R118, R0, R8, R13 ;  /* 0x0000000800767224 */ /* 0x000fe200078e020d */
[----:B------:R-:W-:Y:S01]  /*3260*/  LOP3.LUT R8, R4, 0x154, RZ, 0xfc, !PT ;  /* 0x0000015404087812 */ /* 0x000fe200078efcff */
[C---:B------:R-:W-:Y:S01]  /*3270*/  IMAD R120, R0.reuse, R9, R15 ;  /* 0x0000000900787224 */ /* 0x040fe200078e020f */
[----:B------:R-:W-:Y:S01]  /*3280*/  IABS R13, R12 ;  /* 0x0000000c000d7213 */ /* 0x000fe20000000000 */
[----:B------:R-:W-:Y:S01]  /*3290*/  @!P3 IMAD.MOV R98, RZ, RZ, -R98 ;  /* 0x000000ffff62b224 */ /* 0x000fe200078e0a62 */
[----:B------:R-:W-:Y:S01]  /*32a0*/  ISETP.GT.U32.AND P3, PT, R0, R118, PT ;  /* 0x000000760000720c */ /* 0x000fe20003f64070 */
[----:B------:R-:W-:Y:S01]  /*32b0*/  @!P6 IMAD.IADD R114, R114, 0x1, -R0 ;  /* 0x000000017272e824 */ /* 0x000fe200078e0a00 */
[----:B------:R-:W-:Y:S01]  /*32c0*/  ISETP.GT.U32.AND P6, PT, R0, R120, PT ;  /* 0x000000780000720c */ /* 0x000fe20003fc4070 */
[----:B------:R-:W-:Y:S01]  /*32d0*/  @!P4 IMAD.MOV R96, RZ, RZ, -R96 ;  /* 0x000000ffff60c224 */ /* 0x000fe200078e0a60 */
[----:B------:R-:W-:Y:S01]  /*32e0*/  ISETP.GE.AND P4, PT, R16, RZ, PT ;  /* 0x000000ff1000720c */ /* 0x000fe20003f86270 */
[----:B------:R-:W-:Y:S01]  /*32f0*/  @!P0 IMAD.MOV R94, RZ, RZ, -R94 ;  /* 0x000000ffff5e8224 */ /* 0x000fe200078e0a5e */
[----:B------:R-:W-:Y:S01]  /*3300*/  ISETP.GE.AND P0, PT, R10, RZ, PT ;  /* 0x000000ff0a00720c */ /* 0x000fe20003f06270 */
[----:B------:R-:W-:Y:S01]  /*3310*/  @!P5 IMAD.IADD R116, R116, 0x1, -R0 ;  /* 0x000000017474d824 */ /* 0x000fe200078e0a00 */
[----:B------:R-:W-:-:S02]  /*3320*/  IABS R9, R8 ;  /* 0x0000000800097213 */ /* 0x000fc40000000000 */
[----:B------:R-:W-:Y:S02]  /*3330*/  LOP3.LUT R10, R4, 0x150, RZ, 0xfc, !PT ;  /* 0x00000150040a7812 */ /* 0x000fe400078efcff */
[----:B------:R-:W-:Y:S01]  /*3340*/  ISETP.GE.AND P5, PT, R8, RZ, PT ;  /* 0x000000ff0800720c */ /* 0x000fe20003fa6270 */
[--C-:B------:R-:W-:Y:S01]  /*3350*/  @!P3 IMAD.IADD R118, R118, 0x1, -R0.reuse ;  /* 0x000000017676b824 */ /* 0x100fe200078e0a00 */
[----:B------:R-:W-:Y:S01]  /*3360*/  ISETP.GT.U32.AND P3, PT, R0, R116, PT ;  /* 0x000000740000720c */ /* 0x000fe20003f64070 */
[----:B------:R-:W-:Y:S01]  /*3370*/  @!P6 IMAD.IADD R120, R120, 0x1, -R0 ;  /* 0x000000017878e824 */ /* 0x000fe200078e0a00 */
[----:B------:R-:W-:Y:S01]  /*3380*/  IABS R11, R10 ;  /* 0x0000000a000b7213 */ /* 0x000fe20000000000 */
[----:B------:R-:W-:Y:S01]  /*3390*/  IMAD.HI.U32 R8, R6, R9, RZ ;  /* 0x0000000906087227 */ /* 0x000fe200078e00ff */
[----:B------:R-:W-:Y:S02]  /*33a0*/  IABS R15, R14 ;  /* 0x0000000e000f7213 */ /* 0x000fe40000000000 */
[----:B------:R-:W-:Y:S01]  /*33b0*/  ISETP.GT.U32.AND P6, PT, R0, R120, PT ;  /* 0x000000780000720c */ /* 0x000fe20003fc4070 */
[----:B------:R-:W-:Y:S01]  /*33c0*/  IMAD.MOV R122, RZ, RZ, -R8 ;  /* 0x000000ffff7a7224 */ /* 0x000fe200078e0a08 */
[----:B------:R-:W-:Y:S01]  /*33d0*/  LOP3.LUT R16, R4, 0x124, RZ, 0xfc, !PT ;  /* 0x0000012404107812 */ /* 0x000fe200078efcff */
[----:B------:R-:W-:Y:S01]  /*33e0*/  @!P4 IMAD.MOV R114, RZ, RZ, -R114 ;  /* 0x000000ffff72c224 */ /* 0x000fe200078e0a72 */
[----:B------:R-:W-:Y:S01]  /*33f0*/  ISETP.GT.U32.AND P4, PT, R0, R118, PT ;  /* 0x000000760000720c */ /* 0x000fe20003f84070 */
[----:B------:R-:W-:-:S04]  /*3400*/  IMAD.HI.U32 R8, R6, R11, RZ ;  /* 0x0000000b06087227 */ /* 0x000fc800078e00ff */
[----:B------:R-:W-:Y:S02]  /*3410*/  IMAD R122, R0, R122, R9 ;  /* 0x0000007a007a7224 */ /* 0x000fe400078e0209 */
[----:B------:R-:W-:Y:S02]  /*3420*/  IMAD.MOV R124, RZ, RZ, -R8 ;  /* 0x000000ffff7c7224 */ /* 0x000fe400078e0a08 */
[----:B------:R-:W-:-:S04]  /*3430*/  IMAD.HI.U32 R8, R6, R13, RZ ;  /* 0x0000000d06087227 */ /* 0x000fc800078e00ff */
[----:B------:R-:W-:Y:S01]  /*3440*/  @!P3 IMAD.IADD R116, R116, 0x1, -R0 ;  /* 0x000000017474b824 */ /* 0x000fe200078e0a00 */
[C---:B------:R-:W-:Y:S01]  /*3450*/  ISETP.GT.U32.AND P3, PT, R0.reuse, R122, PT ;  /* 0x0000007a0000720c */ /* 0x040fe20003f64070 */
[----:B------:R-:W-:Y:S02]  /*3460*/  IMAD R124, R0, R124, R11 ;  /* 0x0000007c007c7224 */ /* 0x000fe400078e020b */
[----:B------:R-:W-:-:S04]  /*3470*/  IMAD.HI.U32 R9, R6, R15, RZ ;  /* 0x0000000f06097227 */ /* 0x000fc800078e00ff */
[----:B------:R-:W-:Y:S02]  /*3480*/  IMAD.MOV R8, RZ, RZ, -R8 ;  /* 0x000000ffff087224 */ /* 0x000fe400078e0a08 */
[--C-:B------:R-:W-:Y:S01]  /*3490*/  @!P6 IMAD.IADD R120, R120, 0x1, -R0.reuse ;  /* 0x000000017878e824 */ /* 0x100fe200078e0a00 */
[----:B------:R-:W-:Y:S01]  /*34a0*/  ISETP.GT.U32.AND P6, PT, R0, R124, PT ;  /* 0x0000007c0000720c */ /* 0x000fe20003fc4070 */
[----:B------:R-:W-:Y:S01]  /*34b0*/  @!P4 IMAD.IADD R118, R118, 0x1, -R0 ;  /* 0x000000017676c824 */ /* 0x000fe200078e0a00 */
[----:B------:R-:W-:Y:S01]  /*34c0*/  ISETP.GE.AND P4, PT, R10, RZ, PT ;  /* 0x000000ff0a00720c */ /* 0x000fe20003f86270 */
[----:B------:R-:W-:Y:S01]  /*34d0*/  IMAD.MOV R9, RZ, RZ, -R9 ;  /* 0x000000ffff097224 */ /* 0x000fe200078e0a09 */
[----:B------:R-:W-:Y:S01]  /*34e0*/  LOP3.LUT R10, R4, 0x144, RZ, 0xfc, !PT ;  /* 0x00000144040a7812 */ /* 0x000fe200078efcff */
[C---:B------:R-:W-:Y:S02]  /*34f0*/  IMAD R126, R0.reuse, R8, R13 ;  /* 0x00000008007e7224 */ /* 0x040fe400078e020d */
[C---:B------:R-:W-:Y:S01]  /*3500*/  IMAD R128, R0.reuse, R9, R15 ;  /* 0x0000000900807224 */ /* 0x040fe200078e020f */
[----:B------:R-:W-:Y:S01]  /*3510*/  IABS R9, R10 ;  /* 0x0000000a00097213 */ /* 0x000fe20000000000 */
[----:B------:R-:W-:Y:S01]  /*3520*/  @!P1 IMAD.MOV R118, RZ, RZ, -R118 ;  /* 0x000000ffff769224 */ /* 0x000fe200078e0a76 */
[----:B------:R-:W-:Y:S01]  /*3530*/  ISETP.GT.U32.AND P1, PT, R0, R126, PT ;  /* 0x0000007e0000720c */ /* 0x000fe20003f24070 */
[----:B------:R-:W-:Y:S01]  /*3540*/  @!P3 IMAD.IADD R122, R122, 0x1, -R0 ;  /* 0x000000017a7ab824 */ /* 0x000fe200078e0a00 */
[----:B------:R-:W-:Y:S01]  /*3550*/  LOP3.LUT R15, R4, 0x140, RZ, 0xfc, !PT ;  /* 0x00000140040f7812 */ /* 0x000fe200078efcff */
[----:B------:R-:W-:Y:S01]  /*3560*/  @!P0 IMAD.MOV R120, RZ, RZ, -R120 ;  /* 0x000000ffff788224 */ /* 0x000fe200078e0a78 */
[C---:B------:R-:W-:Y:S01]  /*3570*/  ISETP.GT.U32.AND P0, PT, R0.reuse, R128, PT ;  /* 0x000000800000720c */ /* 0x040fe20003f04070 */
[----:B------:R-:W-:Y:S01]  /*3580*/  VIADD R8, R7, 0x13c ;  /* 0x0000013c07087836 */ /* 0x000fe20000000000 */
[----:B------:R-:W-:Y:S01]  /*3590*/  IABS R11, R15 ;  /* 0x0000000f000b7213 */ /* 0x000fe20000000000 */
[----:B------:R-:W-:Y:S01]  /*35a0*/  @!P2 IMAD.MOV R116, RZ, RZ, -R116 ;  /* 0x000000ffff74a224 */ /* 0x000fe200078e0a74 */
[----:B------:R-:W-:Y:S01]  /*35b0*/  ISETP.GT.U32.AND P2, PT, R0, R122, PT ;  /* 0x0000007a0000720c */ /* 0x000fe20003f44070 */
[----:B------:R-:W-:Y:S01]  /*35c0*/  @!P6 IMAD.IADD R124, R124, 0x1, -R0 ;  /* 0x000000017c7ce824 */ /* 0x000fe200078e0a00 */
[----:B------:R-:W-:-:S02]  /*35d0*/  ISETP.GE.AND P3, PT, R8, RZ, PT ;  /* 0x000000ff0800720c */ /* 0x000fc40003f66270 */
[----:B------:R-:W-:Y:S01]  /*35e0*/  IABS R13, R8 ;  /* 0x00000008000d7213 */ /* 0x000fe20000000000 */
[----:B------:R-:W-:Y:S01]  /*35f0*/  IMAD.HI.U32 R8, R6, R9, RZ ;  /* 0x0000000906087227 */ /* 0x000fe200078e00ff */
[----:B------:R-:W-:-:S03]  /*3600*/  ISETP.GT.U32.AND P6, PT, R0, R124, PT ;  /* 0x0000007c0000720c */ /* 0x000fc60003fc4070 */
[----:B------:R-:W-:Y:S01]  /*3610*/  @!P1 IMAD.IADD R126, R126, 0x1, -R0 ;  /* 0x000000017e7e9824 */ /* 0x000fe200078e0a00 */
[----:B------:R-:W-:Y:S01]  /*3620*/  ISETP.GE.AND P1, PT, R14, RZ, PT ;  /* 0x000000ff0e00720c */ /* 0x000fe20003f26270 */
[----:B------:R-:W-:Y:S01]  /*3630*/  IMAD.MOV R8, RZ, RZ, -R8 ;  /* 0x000000ffff087224 */ /* 0x000fe200078e0a08 */
[----:B------:R-:W-:Y:S01]  /*3640*/  LOP3.LUT R14, R4, 0x134, RZ, 0xfc, !PT ;  /* 0x00000134040e7812 */ /* 0x000fe200078efcff */
[----:B------:R-:W-:Y:S01]  /*3650*/  @!P0 IMAD.IADD R128, R128, 0x1, -R0 ;  /* 0x0000000180808824 */ /* 0x000fe200078e0a00 */
[C---:B------:R-:W-:Y:S01]  /*3660*/  ISETP.GT.U32.AND P0, PT, R0.reuse, R126, PT ;  /* 0x0000007e0000720c */ /* 0x040fe20003f04070 */
[----:B------:R-:W-:Y:S02]  /*3670*/  IMAD R130, R0, R8, R9 ;  /* 0x0000000800827224 */ /* 0x000fe400078e0209 */
[----:B------:R-:W-:-:S04]  /*3680*/  IMAD.HI.U32 R8, R6, R11, RZ ;  /* 0x0000000b06087227 */ /* 0x000fc800078e00ff */
[----:B------:R-:W-:Y:S01]  /*3690*/  @!P2 IMAD.IADD R122, R122, 0x1, -R0 ;  /* 0x000000017a7aa824 */ /* 0x000fe200078e0a00 */
[----:B------:R-:W-:Y:S01]  /*36a0*/  ISETP.GE.AND P2, PT, R12, RZ, PT ;  /* 0x000000ff0c00720c */ /* 0x000fe20003f46270 */
[----:B------:R-:W-:Y:S01]  /*36b0*/  IMAD.HI.U32 R9, R6, R13, RZ ;  /* 0x0000000d06097227 */ /* 0x000fe200078e00ff */
[----:B------:R-:W-:-:S03]  /*36c0*/  LOP3.LUT R12, R4, 0x138, RZ, 0xfc, !PT ;  /* 0x00000138040c7812 */ /* 0x000fc600078efcff */
[----:B------:R-:W-:Y:S02]  /*36d0*/  IMAD.MOV R8, RZ, RZ, -R8 ;  /* 0x000000ffff087224 */ /* 0x000fe400078e0a08 */
[--C-:B------:R-:W-:Y:S01]  /*36e0*/  @!P6 IMAD.IADD R124, R124, 0x1, -R0.reuse ;  /* 0x000000017c7ce824 */ /* 0x100fe200078e0a00 */
[C---:B------:R-:W-:Y:S01]  /*36f0*/  ISETP.GT.U32.AND P6, PT, R0.reuse, R130, PT ;  /* 0x000000820000720c */ /* 0x040fe20003fc4070 */
[----:B------:R-:W-:Y:S02]  /*3700*/  IMAD.MOV R9, RZ, RZ, -R9 ;  /* 0x000000ffff097224 */ /* 0x000fe400078e0a09 */
[C---:B------:R-:W-:Y:S01]  /*3710*/  IMAD R132, R0.reuse, R8, R11 ;  /* 0x0000000800847224 */ /* 0x040fe200078e020b */
[----:B------:R-:W-:Y:S01]  /*3720*/  IABS R11, R12 ;  /* 0x0000000c000b7213 */ /* 0x000fe20000000000 */
[----:B------:R-:W-:Y:S01]  /*3730*/  IMAD R134, R0, R9, R13 ;  /* 0x0000000900867224 */ /* 0x000fe200078e020d */
[----:B------:R-:W-:Y:S01]  /*3740*/  IABS R13, R14 ;  /* 0x0000000e000d7213 */ /* 0x000fe20000000000 */
[----:B------:R-:W-:Y:S01]  /*3750*/  @!P0 IMAD.IADD R126, R126, 0x1, -R0 ;  /* 0x000000017e7e8824 */ /* 0x000fe200078e0a00 */
[----:B------:R-:W-:Y:S01]  /*3760*/  ISETP.GT.U32.AND P0, PT, R0, R132, PT ;  /* 0x000000840000720c */ /* 0x000fe20003f04070 */
[----:B------:R-:W-:-:S02]  /*3770*/  @!P5 IMAD.MOV R122, RZ, RZ, -R122 ;  /* 0x000000ffff7ad224 */ /* 0x000fc400078e0a7a */
[----:B------:R-:W-:Y:S01]  /*3780*/  @!P2 IMAD.MOV R126, RZ, RZ, -R126 ;  /* 0x000000ffff7ea224 */ /* 0x000fe200078e0a7e */
[----:B------:R-:W-:Y:S01]  /*3790*/  ISETP.GT.U32.AND P2, PT, R0, R134, PT ;  /* 0x000000860000720c */ /* 0x000fe20003f44070 */
[----:B------:R-:W-:Y:S01]  /*37a0*/  @!P6 IMAD.IADD R130, R130, 0x1, -R0 ;  /* 0x000000018282e824 */ /* 0x000fe200078e0a00 */
[----:B------:R-:W-:Y:S01]  /*37b0*/  ISETP.GT.U32.AND P6, PT, R0, R128, PT ;  /* 0x000000800000720c */ /* 0x000fe20003fc4070 */
[----:B------:R-:W-:-:S03]  /*37c0*/  IMAD.HI.U32 R9, R6, R13, RZ ;  /* 0x0000000d06097227 */ /* 0x000fc600078e00ff */
[----:B------:R-:W-:Y:S01]  /*37d0*/  ISETP.GT.U32.AND P5, PT, R0, R130, PT ;  /* 0x000000820000720c */ /* 0x000fe20003fa4070 */
[----:B------:R-:W-:Y:S01]  /*37e0*/  @!P4 IMAD.MOV R124, RZ, RZ, -R124 ;  /* 0x000000ffff7cc224 */ /* 0x000fe200078e0a7c */
[----:B------:R-:W-:Y:S01]  /*37f0*/  ISETP.GE.AND P4, PT, R10, RZ, PT ;  /* 0x000000ff0a00720c */ /* 0x000fe20003f86270 */
[--C-:B------:R-:W-:Y:S01]  /*3800*/  @!P0 IMAD.IADD R132, R132, 0x1, -R0.reuse ;  /* 0x0000000184848824 */ /* 0x100fe200078e0a00 */
[----:B------:R-:W-:Y:S01]  /*3810*/  LOP3.LUT R10, R4, 0x130, RZ, 0xfc, !PT ;  /* 0x00000130040a7812 */ /* 0x000fe200078efcff */
[----:B------:R-:W-:Y:S01]  /*3820*/  IMAD.MOV R9, RZ, RZ, -R9 ;  /* 0x000000ffff097224 */ /* 0x000fe200078e0a09 */
[----:B------:R-:W-:Y:S01]  /*3830*/  ISETP.GE.AND P0, PT, R14, RZ, PT ;  /* 0x000000ff0e00720c */ /* 0x000fe20003f06270 */
[----:B------:R-:W-:Y:S01]  /*3840*/  @!P2 IMAD.IADD R134, R134, 0x1, -R0 ;  /* 0x000000018686a824 */ /* 0x000fe200078e0a00 */
[----:B------:R-:W-:Y:S01]  /*3850*/  ISETP.GT.U32.AND P2, PT, R0, R132, PT ;  /* 0x000000840000720c */ /* 0x000fe20003f44070 */
[----:B------:R-:W-:Y:S01]  /*3860*/  IMAD.HI.U32 R8, R6, R11, RZ ;  /* 0x0000000b06087227 */ /* 0x000fe200078e00ff */
[----:B------:R-:W-:-:S03]  /*3870*/  LOP3.LUT R14, R4, 0x128, RZ, 0xfc, !PT ;  /* 0x00000128040e7812 */ /* 0x000fc600078efcff */
[----:B------:R-:W-:Y:S01]  /*3880*/  IMAD R138, R0, R9, R13 ;  /* 0x00000009008a7224 */ /* 0x000fe200078e020d */
[----:B------:R-:W-:Y:S01]  /*3890*/  IABS R9, R10 ;  /* 0x0000000a00097213 */ /* 0x000fe20000000000 */
[----:B------:R-:W-:Y:S01]  /*38a0*/  IMAD.MOV R8, RZ, RZ, -R8 ;  /* 0x000000ffff087224 */ /* 0x000fe200078e0a08 */
[----:B------:R-:W-:Y:S01]  /*38b0*/  IABS R13, R14 ;  /* 0x0000000e000d7213 */ /* 0x000fe20000000000 */
[--C-:B------:R-:W-:Y:S01]  /*38c0*/  @!P6 IMAD.IADD R128, R128, 0x1, -R0.reuse ;  /* 0x000000018080e824 */ /* 0x100fe200078e0a00 */
[----:B------:R-:W-:Y:S01]  /*38d0*/  ISETP.GE.AND P6, PT, R15, RZ, PT ;  /* 0x000000ff0f00720c */ /* 0x000fe20003fc6270 */
        /* <DEDUP_REMOVED lines=10> */
[C---:B------:R-:W-:Y:S01]  /*3980*/  ISETP.GT.U32.AND P2, PT, R0.reuse, R138, PT ;  /* 0x0000008a0000720c */ /* 0x040fe20003f44070 */
[----:B------:R-:W-:Y:S02]  /*3990*/  IMAD.MOV R8, RZ, RZ, -R8 ;  /* 0x000000ffff087224 */ /* 0x000fe400078e0a08 */
[----:B------:R-:W-:Y:S02]  /*39a0*/  @!P6 IMAD.MOV R132, RZ, RZ, -R132 ;  /* 0x000000ffff84e224 */ /* 0x000fe400078e0a84 */
        /* <DEDUP_REMOVED lines=102> */
[----:B------:R-:W-:Y:S01]  /*4010*/  ISETP.GT.U32.AND P6, PT, R0, R158, PT ;  /* 0x0000009e0000720c */ /* 0x000fe20003fc4070 */
[----:B------:R-:W-:Y:S01]  /*4020*/  IMAD.HI.U32 R9, R6, R13, RZ ;  /* 0x0000000d06097227 */ /* 0x000fe200078e00ff */
[----:B------:R-:W-:-:S03]  /*4030*/  IABS R15, R12 ;  /* 0x0000000c000f7213 */ /* 0x000fc60000000000 */
[----:B------:R-:W-:Y:S02]  /*4040*/  IMAD.MOV R8, RZ, RZ, -R8 ;  /* 0x000000ffff087224 */ /* 0x000fe400078e0a08 */
[----:B------:R-:W-:Y:S01]  /*4050*/  @!P1 IMAD.MOV R146, RZ, RZ, -R146 ;  /* 0x000000ffff929224 */ /* 0x000fe200078e0a92 */
[C---:B------:R-:W-:Y:S01]  /*4060*/  ISETP.GT.U32.AND P1, PT, R0.reuse, R154, PT ;  /* 0x0000009a0000720c */ /* 0x040fe20003f24070 */
[----:B------:R-:W-:Y:S02]  /*4070*/  IMAD.MOV R9, RZ, RZ, -R9 ;  /* 0x000000ffff097224 */ /* 0x000fe400078e0a09 */
[C---:B------:R-:W-:Y:S02]  /*4080*/  IMAD R162, R0.reuse, R8, R11 ;  /* 0x0000000800a27224 */ /* 0x040fe400078e020b */
[----:B------:R-:W-:Y:S02]  /*4090*/  IMAD R164, R0, R9, R13 ;  /* 0x0000000900a47224 */ /* 0x000fe400078e020d */
[----:B------:R-:W-:-:S02]  /*40a0*/  @!P2 IMAD.IADD R156, R156, 0x1, -R0 ;  /* 0x000000019c9ca824 */ /* 0x000fc400078e0a00 */
[----:B------:R-:W-:Y:S01]  /*40b0*/  @!P6 IMAD.IADD R158, R158, 0x1, -R0 ;  /* 0x000000019e9ee824 */ /* 0x000fe200078e0a00 */
[C---:B------:R-:W-:Y:S01]  /*40c0*/  ISETP.GT.U32.AND P6, PT, R0.reuse, R162, PT ;  /* 0x000000a20000720c */ /* 0x040fe20003fc4070 */
[----:B------:R-:W-:Y:S01]  /*40d0*/  @!P5 IMAD.MOV R156, RZ, RZ, -R156 ;  /* 0x000000ffff9cd224 */ /* 0x000fe200078e0a9c */
[C---:B------:R-:W-:Y:S01]  /*40e0*/  ISETP.GT.U32.AND P5, PT, R0.reuse, R164, PT ;  /* 0x000000a40000720c */ /* 0x040fe20003fa4070 */
[----:B------:R-:W-:Y:S01]  /*40f0*/  @!P0 IMAD.MOV R150, RZ, RZ, -R150 ;  /* 0x000000ffff968224 */ /* 0x000fe200078e0a96 */
[----:B------:R-:W-:Y:S01]  /*4100*/  ISETP.GT.U32.AND P0, PT, R0, R160, PT ;  /* 0x000000a00000720c */ /* 0x000fe20003f04070 */
[----:B------:R-:W-:Y:S01]  /*4110*/  @!P1 IMAD.IADD R154, R154, 0x1, -R0 ;  /* 0x000000019a9a9824 */ /* 0x000fe200078e0a00 */
[----:B------:R-:W-:Y:S01]  /*4120*/  ISETP.GE.AND P1, PT, R10, RZ, PT ;  /* 0x000000ff0a00720c */ /* 0x000fe20003f26270 */
[----:B------:R-:W-:Y:S01]  /*4130*/  VIADD R8, R7, 0xfc ;  /* 0x000000fc07087836 */ /* 0x000fe20000000000 */
[----:B------:R-:W-:Y:S01]  /*4140*/  LOP3.LUT R10, R4, 0x100, RZ, 0xfc, !PT ;  /* 0x00000100040a7812 */ /* 0x000fe200078efcff */
[----:B------:R-:W-:-:S03]  /*4150*/  IMAD.HI.U32 R9, R6, R15, RZ ;  /* 0x0000000f06097227 */ /* 0x000fc600078e00ff */
[----:B------:R-:W-:Y:S01]  /*4160*/  IABS R11, R10 ;  /* 0x0000000a000b7213 */ /* 0x000fe20000000000 */
[--C-:B------:R-:W-:Y:S01]  /*4170*/  @!P6 IMAD.IADD R162, R162, 0x1, -R0.reuse ;  /* 0x00000001a2a2e824 */ /* 0x100fe200078e0a00 */
[----:B------:R-:W-:Y:S01]  /*4180*/  ISETP.GE.AND P2, PT, R8, RZ, PT ;  /* 0x000000ff0800720c */ /* 0x000fe20003f46270 */
[--C-:B------:R-:W-:Y:S01]  /*4190*/  @!P5 IMAD.IADD R164, R164, 0x1, -R0.reuse ;  /* 0x00000001a4a4d824 */ /* 0x100fe200078e0a00 */
[----:B------:R-:W-:Y:S01]  /*41a0*/  IABS R13, R8 ;  /* 0x00000008000d7213 */ /* 0x000fe20000000000 */
[----:B------:R-:W-:Y:S01]  /*41b0*/  @!P0 IMAD.IADD R160, R160, 0x1, -R0 ;  /* 0x00000001a0a08824 */ /* 0x000fe200078e0a00 */
[----:B------:R-:W-:Y:S01]  /*41c0*/  ISETP.GT.U32.AND P6, PT, R0, R162, PT ;  /* 0x000000a20000720c */ /* 0x000fe20003fc4070 */
[----:B------:R-:W-:Y:S01]  /*41d0*/  IMAD.HI.U32 R8, R6, R11, RZ ;  /* 0x0000000b06087227 */ /* 0x000fe200078e00ff */
[C---:B------:R-:W-:Y:S02]  /*41e0*/  ISETP.GT.U32.AND P5, PT, R0.reuse, R164, PT ;  /* 0x000000a40000720c */ /* 0x040fe40003fa4070 */
[----:B------:R-:W-:Y:S01]  /*41f0*/  ISETP.GT.U32.AND P0, PT, R0, R160, PT ;  /* 0x000000a00000720c */ /* 0x000fe20003f04070 */
[----:B------:R-:W-:-:S02]  /*4200*/  IMAD.MOV R166, RZ, RZ, -R8 ;  /* 0x000000ffffa67224 */ /* 0x000fc400078e0a08 */
[----:B------:R-:W-:-:S04]  /*4210*/  IMAD.HI.U32 R8, R6, R13, RZ ;  /* 0x0000000d06087227 */ /* 0x000fc800078e00ff */
[----:B------:R-:W-:Y:S02]  /*4220*/  IMAD R166, R0, R166, R11 ;  /* 0x000000a600a67224 */ /* 0x000fe400078e020b */
[----:B------:R-:W-:Y:S02]  /*4230*/  IMAD.MOV R8, RZ, RZ, -R8 ;  /* 0x000000ffff087224 */ /* 0x000fe400078e0a08 */
[--C-:B------:R-:W-:Y:S01]  /*4240*/  @!P6 IMAD.IADD R162, R162, 0x1, -R0.reuse ;  /* 0x00000001a2a2e824 */ /* 0x100fe200078e0a00 */
[C---:B------:R-:W-:Y:S01]  /*4250*/  ISETP.GT.U32.AND P6, PT, R0.reuse, R166, PT ;  /* 0x000000a60000720c */ /* 0x040fe20003fc4070 */
[----:B------:R-:W-:Y:S02]  /*4260*/  IMAD R168, R0, R8, R13 ;  /* 0x0000000800a87224 */ /* 0x000fe400078e020d */
[--C-:B------:R-:W-:Y:S02]  /*4270*/  @!P5 IMAD.IADD R164, R164, 0x1, -R0.reuse ;  /* 0x00000001a4a4d824 */ /* 0x100fe400078e0a00 */
[----:B------:R-:W-:Y:S01]  /*4280*/  @!P0 IMAD.IADD R160, R160, 0x1, -R0 ;  /* 0x00000001a0a08824 */ /* 0x000fe200078e0a00 */
[----:B------:R-:W-:Y:S01]  /*4290*/  ISETP.GT.U32.AND P5, PT, R0, R168, PT ;  /* 0x000000a80000720c */ /* 0x000fe20003fa4070 */
[----:B------:R-:W-:Y:S01]  /*42a0*/  IMAD.MOV R9, RZ, RZ, -R9 ;  /* 0x000000ffff097224 */ /* 0x000fe200078e0a09 */
[----:B------:R-:W-:Y:S01]  /*42b0*/  ISETP.GE.AND P0, PT, R10, RZ, PT ;  /* 0x000000ff0a00720c */ /* 0x000fe20003f06270 */
[----:B------:R-:W-:Y:S01]  /*42c0*/  @!P3 IMAD.MOV R160, RZ, RZ, -R160 ;  /* 0x000000ffffa0b224 */ /* 0x000fe200078e0aa0 */
[----:B------:R-:W-:Y:S01]  /*42d0*/  ISETP.GE.AND P3, PT, R12, RZ, PT ;  /* 0x000000ff0c00720c */ /* 0x000fe20003f66270 */
[----:B------:R-:W-:Y:S01]  /*42e0*/  IMAD R170, R0, R9, R15 ;  /* 0x0000000900aa7224 */ /* 0x000fe200078e020f */
[----:B------:R-:W-:Y:S01]  /*42f0*/  LOP3.LUT R12, R4, 0xf4, RZ, 0xfc, !PT ;  /* 0x000000f4040c7812 */ /* 0x000fe200078efcff */
[----:B------:R-:W-:-:S02]  /*4300*/  @!P6 IMAD.IADD R166, R166, 0x1, -R0 ;  /* 0x00000001a6a6e824 */ /* 0x000fc400078e0a00 */
[----:B------:R-:W-:Y:S01]  /*4310*/  @!P4 IMAD.MOV R154, RZ, RZ, -R154 ;  /* 0x000000ffff9ac224 */ /* 0x000fe200078e0a9a */
[----:B------:R-:W-:Y:S01]  /*4320*/  IABS R11, R12 ;  /* 0x0000000c000b7213 */ /* 0x000fe20000000000 */
[----:B------:R-:W-:Y:S01]  /*4330*/  @!P1 IMAD.MOV R158, RZ, RZ, -R158 ;  /* 0x000000ffff9e9224 */ /* 0x000fe200078e0a9e */
[----:B------:R-:W-:Y:S01]  /*4340*/  ISETP.GT.U32.AND P6, PT, R0, R170, PT ;  /* 0x000000aa0000720c */ /* 0x000fe20003fc4070 */
[----:B------:R-:W-:Y:S01]  /*4350*/  @!P5 IMAD.IADD R168, R168, 0x1, -R0 ;  /* 0x00000001a8a8d824 */ /* 0x000fe200078e0a00 */
[----:B------:R-:W-:Y:S01]  /*4360*/  ISETP.GT.U32.AND P5, PT, R0, R166, PT ;  /* 0x000000a60000720c */ /* 0x000fe20003fa4070 */
[----:B------:R-:W-:Y:S01]  /*4370*/  IMAD.HI.U32 R8, R6, R11, RZ ;  /* 0x0000000b06087227 */ /* 0x000fe200078e00ff */
[----:B------:R-:W-:Y:S02]  /*4380*/  ISETP.GE.AND P4, PT, R14, RZ, PT ;  /* 0x000000ff0e00720c */ /* 0x000fe40003f86270 */
[----:B------:R-:W-:Y:S01]  /*4390*/  LOP3.LUT R14, R4, 0xf0, RZ, 0xfc, !PT ;  /* 0x000000f0040e7812 */ /* 0x000fe200078efcff */
[----:B------:R-:W-:Y:S01]  /*43a0*/  IMAD.MOV R8, RZ, RZ, -R8 ;  /* 0x000000ffff087224 */ /* 0x000fe200078e0a08 */
[----:B------:R-:W-:Y:S01]  /*43b0*/  ISETP.GE.AND P1, PT, R16, RZ, PT ;  /* 0x000000ff1000720c */ /* 0x000fe20003f26270 */
[----:B------:R-:W-:Y:S01]  /*43c0*/  IMAD.HI.U32 R10, R6, R19, RZ ;  /* 0x00000013060a7227 */ /* 0x000fe200078e00ff */
[----:B------:R-:W-:-:S02]  /*43d0*/  IABS R13, R14 ;  /* 0x0000000e000d7213 */ /* 0x000fc40000000000 */
[----:B------:R-:W-:Y:S01]  /*43e0*/  LOP3.LUT R16, R4, 0xec, RZ, 0xfc, !PT ;  /* 0x000000ec04107812 */ /* 0x000fe200078efcff */
[----:B------:R-:W-:Y:S02]  /*43f0*/  IMAD R172, R0, R8, R11 ;  /* 0x0000000800ac7224 */ /* 0x000fe400078e020b */
[--C-:B------:R-:W-:Y:S01]  /*4400*/  @!P5 IMAD.IADD R166, R166, 0x1, -R0.reuse ;  /* 0x00000001a6a6d824 */ /* 0x100fe200078e0a00 */
[----:B------:R-:W-:Y:S01]  /*4410*/  IABS R15, R16 ;  /* 0x00000010000f7213 */ /* 0x000fe20000000000 */
[----:B------:R-:W-:Y:S01]  /*4420*/  @!P6 IMAD.IADD R170, R170, 0x1, -R0 ;  /* 0x00000001aaaae824 */ /* 0x000fe200078e0a00 */
[----:B------:R-:W-:Y:S01]  /*4430*/  ISETP.GT.U32.AND P5, PT, R0, R172, PT ;  /* 0x000000ac0000720c */ /* 0x000fe20003fa4070 */
[----:B------:R-:W-:Y:S01]  /*4440*/  IMAD.HI.U32 R9, R6, R13, RZ ;  /* 0x0000000d06097227 */ /* 0x000fe200078e00ff */
[----:B------:R-:W-:-:S03]  /*4450*/  ISETP.GT.U32.AND P6, PT, R0, R168, PT ;  /* 0x000000a80000720c */ /* 0x000fc60003fc4070 */
[----:B------:R-:W-:Y:S02]  /*4460*/  IMAD.MOV R9, RZ, RZ, -R9 ;  /* 0x000000ffff097224 */ /* 0x000fe400078e0a09 */
[----:B------:R-:W-:Y:S02]  /*4470*/  @!P1 IMAD.MOV R164, RZ, RZ, -R164 ;  /* 0x000000ffffa49224 */ /* 0x000fe400078e0aa4 */
[C---:B------:R-:W-:Y:S02]  /*4480*/  IMAD R174, R0.reuse, R9, R13 ;  /* 0x0000000900ae7224 */ /* 0x040fe400078e020d */
[----:B------:R-:W-:Y:S01]  /*4490*/  @!P4 IMAD.MOV R162, RZ, RZ, -R162 ;  /* 0x000000ffffa2c224 */ /* 0x000fe200078e0aa2 */
[----:B------:R-:W-:Y:S01]  /*44a0*/  ISETP.GT.U32.AND P4, PT, R0, R170, PT ;  /* 0x000000aa0000720c */ /* 0x000fe20003f84070 */
[--C-:B------:R-:W-:Y:S02]  /*44b0*/  @!P5 IMAD.IADD R172, R172, 0x1, -R0.reuse ;  /* 0x00000001acacd824 */ /* 0x100fe400078e0a00 */
[----:B------:R-:W-:Y:S01]  /*44c0*/  @!P6 IMAD.IADD R168, R168, 0x1, -R0 ;  /* 0x00000001a8a8e824 */ /* 0x000fe200078e0a00 */
[----:B------:R-:W-:Y:S01]  /*44d0*/  ISETP.GT.U32.AND P6, PT, R0, R174, PT ;  /* 0x000000ae0000720c */ /* 0x000fe20003fc4070 */
[----:B------:R-:W-:Y:S01]  /*44e0*/  IMAD.HI.U32 R9, R6, R17, RZ ;  /* 0x0000001106097227 */ /* 0x000fe200078e00ff */
[----:B------:R-:W-:-:S03]  /*44f0*/  ISETP.GT.U32.AND P1, PT, R0, R172, PT ;  /* 0x000000ac0000720c */ /* 0x000fc60003f24070 */
[----:B------:R-:W-:-:S04]  /*4500*/  IMAD.HI.U32 R8, R6, R15, RZ ;  /* 0x0000000f06087227 */ /* 0x000fc800078e00ff */
[----:B------:R-:W-:Y:S02]  /*4510*/  IMAD.MOV R9, RZ, RZ, -R9 ;  /* 0x000000ffff097224 */ /* 0x000fe400078e0a09 */
[----:B------:R-:W-:Y:S02]  /*4520*/  IMAD.MOV R10, RZ, RZ, -R10 ;  /* 0x000000ffff0a7224 */ /* 0x000fe400078e0a0a */
[----:B------:R-:W-:Y:S02]  /*4530*/  IMAD.MOV R8, RZ, RZ, -R8 ;  /* 0x000000ffff087224 */ /* 0x000fe400078e0a08 */
[C---:B------:R-:W-:Y:S02]  /*4540*/  IMAD R178, R0.reuse, R9, R17 ;  /* 0x0000000900b27224 */ /* 0x040fe400078e0211 */
[----:B------:R-:W-:Y:S01]  /*4550*/  IMAD R184, R0, R10, R19 ;  /* 0x0000000a00b87224 */ /* 0x000fe200078e0213 */
[----:B------:R-:W-:Y:S01]  /*4560*/  LOP3.LUT R10, R4, 0xe0, RZ, 0xfc, !PT ;  /* 0x000000e0040a7812 */ /* 0x000fe200078efcff */
[----:B------:R-:W-:-:S02]  /*4570*/  IMAD R176, R0, R8, R15 ;  /* 0x0000000800b07224 */ /* 0x000fc400078e020f */
[----:B------:R-:W-:Y:S01]  /*4580*/  @!P6 IMAD.IADD R174, R174, 0x1, -R0 ;  /* 0x00000001aeaee824 */ /* 0x000fe200078e0a00 */
[----:B------:R-:W-:Y:S01]  /*4590*/  IABS R9, R10 ;  /* 0x0000000a00097213 */ /* 0x000fe20000000000 */
[----:B------:R-:W-:Y:S01]  /*45a0*/  @!P2 IMAD.MOV R168, RZ, RZ, -R168 ;  /* 0x000000ffffa8a224 */ /* 0x000fe200078e0aa8 */
[----:B------:R-:W-:Y:S01]  /*45b0*/  ISETP.GT.U32.AND P2, PT, R0, R178, PT ;  /* 0x000000b20000720c */ /* 0x000fe20003f44070 */
[--C-:B------:R-:W-:Y:S01]  /*45c0*/  @!P1 IMAD.IADD R172, R172, 0x1, -R0.reuse ;  /* 0x00000001acac9824 */ /* 0x100fe200078e0a00 */
[----:B------:R-:W-:Y:S01]  /*45d0*/  ISETP.GT.U32.AND P1, PT, R0, R184, PT ;  /* 0x000000b80000720c */ /* 0x000fe20003f24070 */
[----:B------:R-:W-:Y:S01]  /*45e0*/  @!P4 IMAD.IADD R170, R170, 0x1, -R0 ;  /* 0x00000001aaaac824 */ /* 0x000fe200078e0a00 */
[----:B------:R-:W-:Y:S01]  /*45f0*/  ISETP.GT.U32.AND P6, PT, R0, R176, PT ;  /* 0x000000b00000720c */ /* 0x000fe20003fc4070 */
[----:B------:R-:W-:Y:S01]  /*4600*/  VIADD R8, R7, 0xdc ;  /* 0x000000dc07087836 */ /* 0x000fe20000000000 */
[----:B------:R-:W-:Y:S01]  /*4610*/  ISETP.GE.AND P4, PT, R12, RZ, PT ;  /* 0x000000ff0c00720c */ /* 0x000fe20003f86270 */
[----:B------:R-:W-:Y:S01]  /*4620*/  @!P0 IMAD.MOV R166, RZ, RZ, -R166 ;  /* 0x000000ffffa68224 */ /* 0x000fe200078e0aa6 */
[----:B------:R-:W-:Y:S01]  /*4630*/  ISETP.GT.U32.AND P0, PT, R0, R174, PT ;  /* 0x000000ae0000720c */ /* 0x000fe20003f04070 */
[----:B------:R-:W-:Y:S01]  /*4640*/  @!P3 IMAD.MOV R170, RZ, RZ, -R170 ;  /* 0x000000ffffaab224 */ /* 0x000fe200078e0aaa */
[----:B------:R-:W-:-:S02]  /*4650*/  ISETP.GE.AND P5, PT, R8, RZ, PT ;  /* 0x000000ff0800720c */ /* 0x000fc40003fa6270 */
[----:B------:R-:W-:Y:S01]  /*4660*/  IABS R11, R8 ;  /* 0x00000008000b7213 */ /* 0x000fe20000000000 */
[----:B------:R-:W-:Y:S01]  /*4670*/  IMAD.HI.U32 R8, R6, R9, RZ ;  /* 0x0000000906087227 */ /* 0x000fe200078e00ff */
[----:B------:R-:W-:Y:S02]  /*4680*/  ISETP.GE.AND P3, PT, R14, RZ, PT ;  /* 0x000000ff0e00720c */ /* 0x000fe40003f66270 */
[C---:B------:R-:W-:Y:S01]  /*4690*/  LOP3.LUT R12, R4.reuse, 0xd8, RZ, 0xfc, !PT ;  /* 0x000000d8040c7812 */ /* 0x040fe200078efcff */
[----:B------:R-:W-:Y:S01]  /*46a0*/  IMAD.MOV R186, RZ, RZ, -R8 ;  /* 0x000000ffffba7224 */ /* 0x000fe200078e0a08 */
[----:B------:R-:W-:Y:S01]  /*46b0*/  LOP3.LUT R14, R4, 0xd4, RZ, 0xfc, !PT ;  /* 0x000000d4040e7812 */ /* 0x000fe200078efcff */
[--C-:B------:R-:W-:Y:S02]  /*46c0*/  @!P2 IMAD.IADD R178, R178, 0x1, -R0.reuse ;  /* 0x00000001b2b2a824 */ /* 0x100fe400078e0a00 */
[--C-:B------:R-:W-:Y:S01]  /*46d0*/  @!P1 IMAD.IADD R184, R184, 0x1, -R0.reuse ;  /* 0x00000001b8b89824 */ /* 0x100fe200078e0a00 */
[----:B------:R-:W-:Y:S01]  /*46e0*/  IABS R13, R14 ;  /* 0x0000000e000d7213 */ /* 0x000fe20000000000 */
[--C-:B------:R-:W-:Y:S01]  /*46f0*/  @!P0 IMAD.IADD R174, R174, 0x1, -R0.reuse ;  /* 0x00000001aeae8824 */ /* 0x100fe200078e0a00 */
[----:B------:R-:W-:Y:S01]  /*4700*/  ISETP.GE.AND P0, PT, R16, RZ, PT ;  /* 0x000000ff1000720c */ /* 0x000fe20003f06270 */
[----:B------:R-:W-:Y:S01]  /*4710*/  @!P6 IMAD.IADD R176, R176, 0x1, -R0 ;  /* 0x00000001b0b0e824 */ /* 0x000fe200078e0a00 */
[C---:B------:R-:W-:Y:S01]  /*4720*/  ISETP.GT.U32.AND P1, PT, R0.reuse, R184, PT ;  /* 0x000000b80000720c */ /* 0x040fe20003f24070 */
[----:B------:R-:W-:Y:S01]  /*4730*/  IMAD R186, R0, R186, R9 ;  /* 0x000000ba00ba7224 */ /* 0x000fe200078e0209 */
[----:B------:R-:W-:Y:S01]  /*4740*/  ISETP.GE.AND P6, PT, R18, RZ, PT ;  /* 0x000000ff1200720c */ /* 0x000fe20003fc6270 */
[----:B------:R-:W-:Y:S01]  /*4750*/  @!P4 IMAD.MOV R172, RZ, RZ, -R172 ;  /* 0x000000ffffacc224 */ /* 0x000fe200078e0aac */
[C---:B------:R-:W-:Y:S01]  /*4760*/  ISETP.GT.U32.AND P4, PT, R0.reuse, R178, PT ;  /* 0x000000b20000720c */ /* 0x040fe20003f84070 */
[----:B------:R-:W-:Y:S01]  /*4770*/  @!P3 IMAD.MOV R174, RZ, RZ, -R174 ;  /* 0x000000ffffaeb224 */ /* 0x000fe200078e0aae */
[----:B------:R-:W-:Y:S01]  /*4780*/  ISETP.GT.U32.AND P2, PT, R0, R176, PT ;  /* 0x000000b00000720c */ /* 0x000fe20003f44070 */
[----:B------:R-:W-:Y:S01]  /*4790*/  IMAD.HI.U32 R8, R6, R11, RZ ;  /* 0x0000000b06087227 */ /* 0x000fe200078e00ff */
[----:B------:R-:W-:-:S02]  /*47a0*/  ISETP.GT.U32.AND P3, PT, R0, R186, PT ;  /* 0x000000ba0000720c */ /* 0x000fc40003f64070 */
[C---:B------:R-:W-:Y:S01]  /*47b0*/  LOP3.LUT R16, R4.reuse, 0xb4, RZ, 0xfc, !PT ;  /* 0x000000b404107812 */ /* 0x040fe200078efcff */
[----:B------:R-:W-:Y:S01]  /*47c0*/  IMAD.MOV R8, RZ, RZ, -R8 ;  /* 0x000000ffff087224 */ /* 0x000fe200078e0a08 */
[----:B------:R-:W-:Y:S01]  /*47d0*/  LOP3.LUT R18, R4, 0xa8, RZ, 0xfc, !PT ;  /* 0x000000a804127812 */ /* 0x000fe200078efcff */
[--C-:B------:R-:W-:Y:S01]  /*47e0*/  @!P1 IMAD.IADD R184, R184, 0x1, -R0.reuse ;  /* 0x00000001b8b89824 */ /* 0x100fe200078e0a00 */
[----:B------:R-:W-:Y:S01]  /*47f0*/  ISETP.GE.AND P1, PT, R10, RZ, PT ;  /* 0x000000ff0a00720c */ /* 0x000fe20003f26270 */
[----:B------:R-:W-:Y:S01]  /*4800*/  IMAD R188, R0, R8, R11 ;  /* 0x0000000800bc7224 */ /* 0x000fe200078e020b */
[----:B------:R-:W-:Y:S01]  /*4810*/  IABS R11, R12 ;  /* 0x0000000c000b7213 */ /* 0x000fe20000000000 */
[--C-:B------:R-:W-:Y:S01]  /*4820*/  @!P4 IMAD.IADD R178, R178, 0x1, -R0.reuse ;  /* 0x00000001b2b2c824 */ /* 0x100fe200078e0a00 */
[----:B------:R-:W-:Y:S01]  /*4830*/  LOP3.LUT R10, R4, 0xd0, RZ, 0xfc, !PT ;  /* 0x000000d0040a7812 */ /* 0x000fe200078efcff */
[--C-:B------:R-:W-:Y:S01]  /*4840*/  @!P2 IMAD.IADD R176, R176, 0x1, -R0.reuse ;  /* 0x00000001b0b0a824 */ /* 0x100fe200078e0a00 */
[----:B------:R-:W-:Y:S01]  /*4850*/  ISETP.GT.U32.AND P4, PT, R0, R188, PT ;  /* 0x000000bc0000720c */ /* 0x000fe20003f84070 */
[----:B------:R-:W-:Y:S01]  /*4860*/  @!P3 IMAD.IADD R186, R186, 0x1, -R0 ;  /* 0x00000001babab824 */ /* 0x000fe200078e0a00 */
[----:B------:R-:W-:Y:S01]  /*4870*/  IABS R15, R10 ;  /* 0x0000000a000f7213 */ /* 0x000fe20000000000 */
[----:B------:R-:W-:Y:S01]  /*4880*/  IMAD.HI.U32 R8, R6, R11, RZ ;  /* 0x0000000b06087227 */ /* 0x000fe200078e00ff */
[----:B------:R-:W-:-:S02]  /*4890*/  ISETP.GE.AND P2, PT, R21, RZ, PT ;  /* 0x000000ff1500720c */ /* 0x000fc40003f46270 */
[----:B------:R-:W-:Y:S01]  /*48a0*/  ISETP.GE.AND P3, PT, R12, RZ, PT ;  /* 0x000000ff0c00720c */ /* 0x000fe20003f66270 */
[----:B------:R-:W-:Y:S01]  /*48b0*/  @!P0 IMAD.MOV R176, RZ, RZ, -R176 ;  /* 0x000000ffffb08224 */ /* 0x000fe200078e0ab0 */
[----:B------:R-:W-:Y:S01]  /*48c0*/  ISETP.GT.U32.AND P0, PT, R0, R186, PT ;  /* 0x000000ba0000720c */ /* 0x000fe20003f04070 */
[----:B------:R-:W-:Y:S01]  /*48d0*/  IMAD.MOV R8, RZ, RZ, -R8 ;  /* 0x000000ffff087224 */ /* 0x000fe200078e0a08 */
[----:B------:R-:W-:Y:S01]  /*48e0*/  LOP3.LUT R12, R4, 0xc4, RZ, 0xfc, !PT ;  /* 0x000000c4040c7812 */ /* 0x000fe200078efcff */
[----:B------:R-:W-:Y:S01]  /*48f0*/  IMAD.HI.U32 R9, R6, R13, RZ ;  /* 0x0000000d06097227 */ /* 0x000fe200078e00ff */
[----:B------:R-:W-:-:S03]  /*4900*/  IABS R19, R16 ;  /* 0x0000001000137213 */ /* 0x000fc60000000000 */
[----:B------:R-:W-:Y:S02]  /*4910*/  IMAD R190, R0, R8, R11 ;  /* 0x0000000800be7224 */ /* 0x000fe400078e020b */
[----:B------:R-:W-:-:S04]  /*4920*/  IMAD.HI.U32 R8, R6, R15, RZ ;  /* 0x0000000f06087227 */ /* 0x000fc800078e00ff */
[----:B------:R-:W-:Y:S02]  /*4930*/  @!P4 IMAD.IADD R188, R188, 0x1, -R0 ;  /* 0x00000001bcbcc824 */ /* 0x000fe400078e0a00 */
[----:B------:R-:W-:Y:S02]  /*4940*/  IMAD.MOV R8, RZ, RZ, -R8 ;  /* 0x000000ffff087224 */ /* 0x000fe400078e0a08 */
[----:B------:R-:W-:Y:S01]  /*4950*/  @!P0 IMAD.IADD R186, R186, 0x1, -R0 ;  /* 0x00000001baba8824 */ /* 0x000fe200078e0a00 */
[C---:B------:R-:W-:Y:S01]  /*4960*/  ISETP.GT.U32.AND P4, PT, R0.reuse, R188, PT ;  /* 0x000000bc0000720c */ /* 0x040fe20003f84070 */
[C---:B------:R-:W-:Y:S01]  /*4970*/  IMAD R194, R0.reuse, R8, R15 ;  /* 0x0000000800c27224 */ /* 0x040fe200078e020f */
[----:B------:R-:W-:Y:S01]  /*4980*/  IABS R15, R12 ;  /* 0x0000000c000f7213 */ /* 0x000fe20000000000 */
[----:B------:R-:W-:Y:S02]  /*4990*/  @!P1 IMAD.MOV R186, RZ, RZ, -R186 ;  /* 0x000000ffffba9224 */ /* 0x000fe400078e0aba */
[----:B------:R-:W-:Y:S01]  /*49a0*/  IMAD.MOV R9, RZ, RZ, -R9 ;  /* 0x000000ffff097224 */ /* 0x000fe200078e0a09 */
[C---:B------:R-:W-:Y:S01]  /*49b0*/  ISETP.GT.U32.AND P1, PT, R0.reuse, R194, PT ;  /* 0x000000c20000720c */ /* 0x040fe20003f24070 */
[----:B------:R-:W-:Y:S01]  /*49c0*/  @!P6 IMAD.MOV R178, RZ, RZ, -R178 ;  /* 0x000000ffffb2e224 */ /* 0x000fe200078e0ab2 */
[C---:B------:R-:W-:Y:S01]  /*49d0*/  ISETP.GT.U32.AND P6, PT, R0.reuse, R190, PT ;  /* 0x000000be0000720c */ /* 0x040fe20003fc4070 */
[----:B------:R-:W-:Y:S01]  /*49e0*/  IMAD R192, R0, R9, R13 ;  /* 0x0000000900c07224 */ /* 0x000fe200078e020d */
[----:B------:R-:W-:Y:S01]  /*49f0*/  LOP3.LUT R9, R4, 0xcc, RZ, 0xfc, !PT ;  /* 0x000000cc04097812 */ /* 0x000fe200078efcff */
[----:B------:R-:W-:Y:S01]  /*4a00*/  @!P2 IMAD.MOV R184, RZ, RZ, -R184 ;  /* 0x000000ffffb8a224 */ /* 0x000fe200078e0ab8 */
[----:B------:R-:W-:Y:S01]  /*4a10*/  ISETP.GE.AND P2, PT, R14, RZ, PT ;  /* 0x000000ff0e00720c */ /* 0x000fe20003f46270 */
[----:B------:R-:W-:Y:S01]  /*4a20*/  @!P4 IMAD.IADD R188, R188, 0x1, -R0 ;  /* 0x00000001bcbcc824 */ /* 0x000fe200078e0a00 */
[----:B------:R-:W-:-:S02]  /*4a30*/  ISETP.GT.U32.AND P0, PT, R0, R192, PT ;  /* 0x000000c00000720c */ /* 0x000fc40003f04070 */
[----:B------:R-:W-:Y:S01]  /*4a40*/  ISETP.GE.AND P4, PT, R10, RZ, PT ;  /* 0x000000ff0a00720c */ /* 0x000fe20003f86270 */
[----:B------:R-:W-:Y:S01]  /*4a50*/  @!P5 IMAD.MOV R188, RZ, RZ, -R188 ;  /* 0x000000ffffbcd224 */ /* 0x000fe200078e0abc */
[----:B------:R-:W-:Y:S01]  /*4a60*/  LOP3.LUT R10, R4, 0xc8, RZ, 0xfc, !PT ;  /* 0x000000c8040a7812 */ /* 0x000fe200078efcff */
[--C-:B------:R-:W-:Y:S01]  /*4a70*/  @!P1 IMAD.IADD R194, R194, 0x1, -R0.reuse ;  /* 0x00000001c2c29824 */ /* 0x100fe200078e0a00 */
[----:B------:R-:W-:Y:S01]  /*4a80*/  IABS R11, R9 ;  /* 0x00000009000b7213 */ /* 0x000fe20000000000 */
[----:B------:R-:W-:Y:S01]  /*4a90*/  @!P6 IMAD.IADD R190, R190, 0x1, -R0 ;  /* 0x00000001bebee824 */ /* 0x000fe200078e0a00 */
[----:B------:R-:W-:Y:S02]  /*4aa0*/  IABS R13, R10 ;  /* 0x0000000a000d7213 */ /* 0x000fe40000000000 */
[----:B------:R-:W-:Y:S01]  /*4ab0*/  ISETP.GE.AND P5, PT, R9, RZ, PT ;  /* 0x000000ff0900720c */ /* 0x000fe20003fa6270 */
[----:B------:R-:W-:Y:S01]  /*4ac0*/  IMAD.HI.U32 R8, R6, R11, RZ ;  /* 0x0000000b06087227 */ /* 0x000fe200078e00ff */
[----:B------:R-:W-:-:S02]  /*4ad0*/  ISETP.GT.U32.AND P1, PT, R0, R194, PT ;  /* 0x000000c20000720c */ /* 0x000fc40003f24070 */
[----:B------:R-:W-:Y:S01]  /*4ae0*/  ISETP.GT.U32.AND P6, PT, R0, R190, PT ;  /* 0x000000be0000720c */ /* 0x000fe20003fc4070 */
[----:B------:R-:W-:Y:S01]  /*4af0*/  IMAD.HI.U32 R9, R6, R13, RZ ;  /* 0x0000000d06097227 */ /* 0x000fe200078e00ff */
[----:B------:R-:W-:-:S03]  /*4b00*/  LOP3.LUT R14, R4, 0xb8, RZ, 0xfc, !PT ;  /* 0x000000b8040e7812 */ /* 0x000fc600078efcff */
[----:B------:R-:W-:Y:S01]  /*4b10*/  @!P0 IMAD.IADD R192, R192, 0x1, -R0 ;  /* 0x00000001c0c08824 */ /* 0x000fe200078e0a00 */
[----:B------:R-:W-:Y:S01]  /*4b20*/  IABS R17, R14 ;  /* 0x0000000e00117213 */ /* 0x000fe20000000000 */
[----:B------:R-:W-:Y:S02]  /*4b30*/  IMAD.MOV R9, RZ, RZ, -R9 ;  /* 0x000000ffff097224 */ /* 0x000fe400078e0a09 */
[----:B------:R-:W-:Y:S01]  /*4b40*/  IMAD.MOV R8, RZ, RZ, -R8 ;  /* 0x000000ffff087224 */ /* 0x000fe200078e0a08 */
[C---:B------:R-:W-:Y:S01]  /*4b50*/  ISETP.GT.U32.AND P0, PT, R0.reuse, R192, PT ;  /* 0x000000c00000720c */ /* 0x040fe20003f04070 */
[----:B------:R-:W-:Y:S02]  /*4b60*/  IMAD R196, R0, R9, R13 ;  /* 0x0000000900c47224 */ /* 0x000fe400078e020d */
[--C-:B------:R-:W-:Y:S02]  /*4b70*/  @!P1 IMAD.IADD R194, R194, 0x1, -R0.reuse ;  /* 0x00000001c2c29824 */ /* 0x100fe400078e0a00 */
[----:B------:R-:W-:Y:S01]  /*4b80*/  @!P6 IMAD.IADD R190, R190, 0x1, -R0 ;  /* 0x00000001bebee824 */ /* 0x000fe200078e0a00 */
[C---:B------:R-:W-:Y:S01]  /*4b90*/  ISETP.GT.U32.AND P1, PT, R0.reuse, R196, PT ;  /* 0x000000c40000720c */ /* 0x040fe20003f24070 */
[----:B------:R-:W-:Y:S01]  /*4ba0*/  IMAD R198, R0, R8, R11 ;  /* 0x0000000800c67224 */ /* 0x000fe200078e020b */
[----:B------:R-:W-:Y:S01]  /*4bb0*/  ISETP.GE.AND P6, PT, R10, RZ, PT ;  /* 0x000000ff0a00720c */ /* 0x000fe20003fc6270 */
[----:B------:R-:W-:-:S04]  /*4bc0*/  IMAD.HI.U32 R10, R6, R15, RZ ;  /* 0x0000000f060a7227 */ /* 0x000fc800078e00ff */
[----:B------:R-:W-:Y:S01]  /*4bd0*/  @!P0 IMAD.IADD R192, R192, 0x1, -R0 ;  /* 0x00000001c0c08824 */ /* 0x000fe200078e0a00 */
[----:B------:R-:W-:Y:S01]  /*4be0*/  ISETP.GE.AND P0, PT, R12, RZ, PT ;  /* 0x000000ff0c00720c */ /* 0x000fe20003f06270 */
[----:B------:R-:W-:Y:S01]  /*4bf0*/  @!P3 IMAD.MOV R190, RZ, RZ, -R190 ;  /* 0x000000ffffbeb224 */ /* 0x000fe200078e0abe */
[----:B------:R-:W-:Y:S01]  /*4c00*/  LOP3.LUT R12, R4, 0xc0, RZ, 0xfc, !PT ;  /* 0x000000c0040c7812 */ /* 0x000fe200078efcff */
[----:B------:R-:W-:Y:S01]  /*4c10*/  IMAD.MOV R10, RZ, RZ, -R10 ;  /* 0x000000ffff0a7224 */ /* 0x000fe200078e0a0a */
[----:B------:R-:W-:Y:S01]  /*4c20*/  ISETP.GT.U32.AND P3, PT, R0, R198, PT ;  /* 0x000000c60000720c */ /* 0x000fe20003f64070 */
[----:B------:R-:W-:Y:S01]  /*4c30*/  VIADD R8, R7, 0xbc ;  /* 0x000000bc07087836 */ /* 0x000fe20000000000 */
[----:B------:R-:W-:Y:S01]  /*4c40*/  IABS R13, R12 ;  /* 0x0000000c000d7213 */ /* 0x000fe20000000000 */
[----:B------:R-:W-:Y:S02]  /*4c50*/  @!P1 IMAD.IADD R196, R196, 0x1, -R0 ;  /* 0x00000001c4c49824 */ /* 0x000fe400078e0a00 */
[----:B------:R-:W-:Y:S01]  /*4c60*/  IMAD R200, R0, R10, R15 ;  /* 0x0000000a00c87224 */ /* 0x000fe200078e020f */
[----:B------:R-:W-:Y:S01]  /*4c70*/  IABS R15, R8 ;  /* 0x00000008000f7213 */ /* 0x000fe20000000000 */
[----:B------:R-:W-:Y:S01]  /*4c80*/  @!P2 IMAD.MOV R192, RZ, RZ, -R192 ;  /* 0x000000ffffc0a224 */ /* 0x000fe200078e0ac0 */
[----:B------:R-:W-:Y:S01]  /*4c90*/  ISETP.GE.AND P2, PT, R8, RZ, PT ;  /* 0x000000ff0800720c */ /* 0x000fe20003f46270 */
[----:B------:R-:W-:Y:S01]  /*4ca0*/  IMAD.HI.U32 R8, R6, R13, RZ ;  /* 0x0000000d06087227 */ /* 0x000fe200078e00ff */
[----:B------:R-:W-:-:S03]  /*4cb0*/  ISETP.GT.U32.AND P1, PT, R0, R196, PT ;  /* 0x000000c40000720c */ /* 0x000fc60003f24070 */
[----:B------:R-:W-:Y:S01]  /*4cc0*/  @!P4 IMAD.MOV R194, RZ, RZ, -R194 ;  /* 0x000000ffffc2c224 */ /* 0x000fe200078e0ac2 */
[----:B------:R-:W-:Y:S01]  /*4cd0*/  ISETP.GT.U32.AND P4, PT, R0, R200, PT ;  /* 0x000000c80000720c */ /* 0x000fe20003f84070 */
[----:B------:R-:W-:-:S04]  /*4ce0*/  IMAD.HI.U32 R9, R6, R15, RZ ;  /* 0x0000000f06097227 */ /* 0x000fc800078e00ff */
[----:B------:R-:W-:Y:S02]  /*4cf0*/  IMAD.MOV R8, RZ, RZ, -R8 ;  /* 0x000000ffff087224 */ /* 0x000fe400078e0a08 */
[--C-:B------:R-:W-:Y:S02]  /*4d00*/  @!P3 IMAD.IADD R198, R198, 0x1, -R0.reuse ;  /* 0x00000001c6c6b824 */ /* 0x100fe400078e0a00 */
[----:B------:R-:W-:Y:S02]  /*4d10*/  IMAD.MOV R9, RZ, RZ, -R9 ;  /* 0x000000ffff097224 */ /* 0x000fe400078e0a09 */
[C---:B------:R-:W-:Y:S01]  /*4d20*/  IMAD R202, R0.reuse, R8, R13 ;  /* 0x0000000800ca7224 */ /* 0x040fe200078e020d */
[C---:B------:R-:W-:Y:S01]  /*4d30*/  ISETP.GT.U32.AND P3, PT, R0.reuse, R198, PT ;  /* 0x000000c60000720c */ /* 0x040fe20003f64070 */
[----:B------:R-:W-:Y:S01]  /*4d40*/  IMAD R204, R0, R9, R15 ;  /* 0x0000000900cc7224 */ /* 0x000fe200078e020f */
[----:B------:R-:W-:Y:S01]  /*4d50*/  IABS R15, R18 ;  /* 0x00000012000f7213 */ /* 0x000fe20000000000 */
[----:B------:R-:W-:Y:S01]  /*4d60*/  @!P1 IMAD.IADD R196, R196, 0x1, -R0 ;  /* 0x00000001c4c49824 */ /* 0x000fe200078e0a00 */
[----:B------:R-:W-:Y:S01]  /*4d70*/  ISETP.GT.U32.AND P1, PT, R0, R202, PT ;  /* 0x000000ca0000720c */ /* 0x000fe20003f24070 */
[----:B------:R-:W-:-:S04]  /*4d80*/  IMAD.HI.U32 R10, R6, R17, RZ ;  /* 0x00000011060a7227 */ /* 0x000fc800078e00ff */
[----:B------:R-:W-:Y:S01]  /*4d90*/  @!P4 IMAD.IADD R200, R200, 0x1, -R0 ;  /* 0x00000001c8c8c824 */ /* 0x000fe200078e0a00 */
[----:B------:R-:W-:Y:S01]  /*4da0*/  ISETP.GT.U32.AND P4, PT, R0, R204, PT ;  /* 0x000000cc0000720c */ /* 0x000fe20003f84070 */
[----:B------:R-:W-:-:S04]  /*4db0*/  IMAD.HI.U32 R11, R6, R19, RZ ;  /* 0x00000013060b7227 */ /* 0x000fc800078e00ff */
[----:B------:R-:W-:Y:S02]  /*4dc0*/  IMAD.MOV R10, RZ, RZ, -R10 ;  /* 0x000000ffff0a7224 */ /* 0x000fe400078e0a0a */
[----:B------:R-:W-:Y:S02]  /*4dd0*/  IMAD.MOV R11, RZ, RZ, -R11 ;  /* 0x000000ffff0b7224 */ /* 0x000fe400078e0a0b */
[----:B------:R-:W-:Y:S01]  /*4de0*/  IMAD R206, R0, R10, R17 ;  /* 0x0000000a00ce7224 */ /* 0x000fe200078e0211 */
[----:B------:R-:W-:Y:S01]  /*4df0*/  LOP3.LUT R10, R4, 0xb0, RZ, 0xfc, !PT ;  /* 0x000000b0040a7812 */ /* 0x000fe200078efcff */
[--C-:B------:R-:W-:Y:S01]  /*4e00*/  @!P3 IMAD.IADD R198, R198, 0x1, -R0.reuse ;  /* 0x00000001c6c6b824 */ /* 0x100fe200078e0a00 */
[----:B------:R-:W-:Y:S01]  /*4e10*/  ISETP.GE.AND P3, PT, R12, RZ, PT ;  /* 0x000000ff0c00720c */ /* 0x000fe20003f66270 */
[----:B------:R-:W-:Y:S01]  /*4e20*/  IMAD R210, R0, R11, R19 ;  /* 0x0000000b00d27224 */ /* 0x000fe200078e0213 */
[----:B------:R-:W-:Y:S01]  /*4e30*/  LOP3.LUT R12, R4, 0xac, RZ, 0xfc, !PT ;  /* 0x000000ac040c7812 */ /* 0x000fe200078efcff */
[--C-:B------:R-:W-:Y:S01]  /*4e40*/  @!P1 IMAD.IADD R202, R202, 0x1, -R0.reuse ;  /* 0x00000001caca9824 */ /* 0x100fe200078e0a00 */
[----:B------:R-:W-:Y:S01]  /*4e50*/  IABS R11, R10 ;  /* 0x0000000a000b7213 */ /* 0x000fe20000000000 */
[----:B------:R-:W-:Y:S01]  /*4e60*/  @!P4 IMAD.IADD R204, R204, 0x1, -R0 ;  /* 0x00000001ccccc824 */ /* 0x000fe200078e0a00 */
[----:B------:R-:W-:Y:S01]  /*4e70*/  IABS R13, R12 ;  /* 0x0000000c000d7213 */ /* 0x000fe20000000000 */
[----:B------:R-:W-:Y:S01]  /*4e80*/  @!P6 IMAD.MOV R196, RZ, RZ, -R196 ;  /* 0x000000ffffc4e224 */ /* 0x000fe200078e0ac4 */
[----:B------:R-:W-:Y:S01]  /*4e90*/  ISETP.GT.U32.AND P4, PT, R0, R202, PT ;  /* 0x000000ca0000720c */ /* 0x000fe20003f84070 */
[----:B------:R-:W-:Y:S01]  /*4ea0*/  IMAD.HI.U32 R8, R6, R11, RZ ;  /* 0x0000000b06087227 */ /* 0x000fe200078e00ff */
[----:B------:R-:W-:-:S02]  /*4eb0*/  ISETP.GT.U32.AND P6, PT, R0, R206, PT ;  /* 0x000000ce0000720c */ /* 0x000fc40003fc4070 */
[----:B------:R-:W-:Y:S01]  /*4ec0*/  ISETP.GT.U32.AND P1, PT, R0, R200, PT ;  /* 0x000000c80000720c */ /* 0x000fe20003f24070 */
[----:B------:R-:W-:Y:S01]  /*4ed0*/  IMAD.HI.U32 R9, R6, R13, RZ ;  /* 0x0000000d06097227 */ /* 0x000fe200078e00ff */
[----:B------:R-:W-:-:S03]  /*4ee0*/  LOP3.LUT R19, R4, 0xa4, RZ, 0xfc, !PT ;  /* 0x000000a404137812 */ /* 0x000fc600078efcff */
[----:B------:R-:W-:Y:S01]  /*4ef0*/  IMAD.MOV R8, RZ, RZ, -R8 ;  /* 0x000000ffff087224 */ /* 0x000fe200078e0a08 */
[----:B------:R-:W-:Y:S01]  /*4f00*/  IABS R17, R19 ;  /* 0x0000001300117213 */ /* 0x000fe20000000000 */
[----:B------:R-:W-:Y:S02]  /*4f10*/  IMAD.MOV R9, RZ, RZ, -R9 ;  /* 0x000000ffff097224 */ /* 0x000fe400078e0a09 */
[C---:B------:R-:W-:Y:S02]  /*4f20*/  IMAD R212, R0.reuse, R8, R11 ;  /* 0x0000000800d47224 */ /* 0x040fe400078e020b */
[----:B------:R-:W-:Y:S01]  /*4f30*/  IMAD R208, R0, R9, R13 ;  /* 0x0000000900d07224 */ /* 0x000fe200078e020d */
[----:B------:R-:W-:Y:S01]  /*4f40*/  LOP3.LUT R13, R4, 0xa0, RZ, 0xfc, !PT ;  /* 0x000000a0040d7812 */ /* 0x000fe200078efcff */
[--C-:B------:R-:W-:Y:S01]  /*4f50*/  @!P4 IMAD.IADD R202, R202, 0x1, -R0.reuse ;  /* 0x00000001cacac824 */ /* 0x100fe200078e0a00 */
[----:B------:R-:W-:Y:S01]  /*4f60*/  ISETP.GT.U32.AND P4, PT, R0, R212, PT ;  /* 0x000000d40000720c */ /* 0x000fe20003f84070 */
[--C-:B------:R-:W-:Y:S01]  /*4f70*/  @!P6 IMAD.IADD R206, R206, 0x1, -R0.reuse ;  /* 0x00000001cecee824 */ /* 0x100fe200078e0a00 */
[----:B------:R-:W-:Y:S01]  /*4f80*/  ISETP.GT.U32.AND P6, PT, R0, R208, PT ;  /* 0x000000d00000720c */ /* 0x000fe20003fc4070 */
[----:B------:R-:W-:Y:S01]  /*4f90*/  @!P1 IMAD.IADD R200, R200, 0x1, -R0 ;  /* 0x00000001c8c89824 */ /* 0x000fe200078e0a00 */
[----:B------:R-:W-:Y:S01]  /*4fa0*/  ISETP.GT.U32.AND P1, PT, R0, R210, PT ;  /* 0x000000d20000720c */ /* 0x000fe20003f24070 */
[----:B------:R-:W-:-:S04]  /*4fb0*/  IMAD.HI.U32 R8, R6, R15, RZ ;  /* 0x0000000f06087227 */ /* 0x000fc800078e00ff */
[----:B------:R-:W-:Y:S01]  /*4fc0*/  @!P5 IMAD.MOV R198, RZ, RZ, -R198 ;  /* 0x000000ffffc6d224 */ /* 0x000fe200078e0ac6 */
[----:B------:R-:W-:Y:S01]  /*4fd0*/  ISETP.GT.U32.AND P5, PT, R0, R204, PT ;  /* 0x000000cc0000720c */ /* 0x000fe20003fa4070 */
[----:B------:R-:W-:-:S04]  /*4fe0*/  IMAD.HI.U32 R9, R6, R17, RZ ;  /* 0x0000001106097227 */ /* 0x000fc800078e00ff */
[--C-:B------:R-:W-:Y:S01]  /*4ff0*/  @!P4 IMAD.IADD R212, R212, 0x1, -R0.reuse ;  /* 0x00000001d4d4c824 */ /* 0x100fe200078e0a00 */
[----:B------:R-:W-:Y:S01]  /*5000*/  ISETP.GT.U32.AND P4, PT, R0, R206, PT ;  /* 0x000000ce0000720c */ /* 0x000fe20003f84070 */
[----:B------:R-:W-:Y:S02]  /*5010*/  @!P6 IMAD.IADD R208, R208, 0x1, -R0 ;  /* 0x00000001d0d0e824 */ /* 0x000fe400078e0a00 */
[----:B------:R-:W-:Y:S01]  /*5020*/  IMAD.MOV R8, RZ, RZ, -R8 ;  /* 0x000000ffff087224 */ /* 0x000fe200078e0a08 */
[----:B------:R-:W-:Y:S01]  /*5030*/  ISETP.GT.U32.AND P6, PT, R0, R212, PT ;  /* 0x000000d40000720c */ /* 0x000fe20003fc4070 */
[----:B------:R-:W-:Y:S02]  /*5040*/  IMAD.MOV R9, RZ, RZ, -R9 ;  /* 0x000000ffff097224 */ /* 0x000fe400078e0a09 */
[----:B------:R-:W-:Y:S01]  /*5050*/  @!P1 IMAD.IADD R210, R210, 0x1, -R0 ;  /* 0x00000001d2d29824 */ /* 0x000fe200078e0a00 */
[----:B------:R-:W-:Y:S01]  /*5060*/  ISETP.GE.AND P1, PT, R16, RZ, PT ;  /* 0x000000ff1000720c */ /* 0x000fe20003f26270 */
[----:B------:R-:W-:Y:S01]  /*5070*/  IMAD R214, R0, R8, R15 ;  /* 0x0000000800d67224 */ /* 0x000fe200078e020f */
[----:B------:R-:W-:Y:S01]  /*5080*/  LOP3.LUT R16, R4, 0x38, RZ, 0xfc, !PT ;  /* 0x0000003804107812 */ /* 0x000fe200078efcff */
[C---:B------:R-:W-:Y:S01]  /*5090*/  IMAD R216, R0.reuse, R9, R17 ;  /* 0x0000000900d87224 */ /* 0x040fe200078e0211 */
[----:B------:R-:W-:Y:S01]  /*50a0*/  IABS R9, R13 ;  /* 0x0000000d00097213 */ /* 0x000fe20000000000 */
[----:B------:R-:W-:Y:S01]  /*50b0*/  @!P0 IMAD.MOV R200, RZ, RZ, -R200 ;  /* 0x000000ffffc88224 */ /* 0x000fe200078e0ac8 */
[----:B------:R-:W-:Y:S01]  /*50c0*/  ISETP.GT.U32.AND P0, PT, R0, R210, PT ;  /* 0x000000d20000720c */ /* 0x000fe20003f04070 */
[--C-:B------:R-:W-:Y:S01]  /*50d0*/  @!P4 IMAD.IADD R206, R206, 0x1, -R0.reuse ;  /* 0x00000001cecec824 */ /* 0x100fe200078e0a00 */
[----:B------:R-:W-:Y:S01]  /*50e0*/  ISETP.GT.U32.AND P4, PT, R0, R214, PT ;  /* 0x000000d60000720c */ /* 0x000fe20003f84070 */
[--C-:B------:R-:W-:Y:S01]  /*50f0*/  @!P6 IMAD.IADD R212, R212, 0x1, -R0.reuse ;  /* 0x00000001d4d4e824 */ /* 0x100fe200078e0a00 */
[----:B------:R-:W-:Y:S01]  /*5100*/  ISETP.GT.U32.AND P6, PT, R0, R216, PT ;  /* 0x000000d80000720c */ /* 0x000fe20003fc4070 */
[----:B------:R-:W-:Y:S01]  /*5110*/  @!P5 IMAD.IADD R204, R204, 0x1, -R0 ;  /* 0x00000001ccccd824 */ /* 0x000fe200078e0a00 */
[----:B------:R-:W-:Y:S01]  /*5120*/  ISETP.GE.AND P5, PT, R14, RZ, PT ;  /* 0x000000ff0e00720c */ /* 0x000fe20003fa6270 */
[----:B------:R-:W-:Y:S01]  /*5130*/  VIADD R8, R7, 0x9c ;  /* 0x0000009c07087836 */ /* 0x000fe20000000000 */
[----:B------:R-:W-:Y:S01]  /*5140*/  LOP3.LUT R14, R4, 0x98, RZ, 0xfc, !PT ;  /* 0x00000098040e7812 */ /* 0x000fe200078efcff */
[----:B------:R-:W-:-:S02]  /*5150*/  @!P2 IMAD.MOV R204, RZ, RZ, -R204 ;  /* 0x000000ffffcca224 */ /* 0x000fc400078e0acc */
[----:B------:R-:W-:Y:S01]  /*5160*/  @!P3 IMAD.MOV R202, RZ, RZ, -R202 ;  /* 0x000000ffffcab224 */ /* 0x000fe200078e0aca */
[----:B------:R-:W-:Y:S01]  /*5170*/  ISETP.GE.AND P2, PT, R8, RZ, PT ;  /* 0x000000ff0800720c */ /* 0x000fe20003f46270 */
[--C-:B------:R-:W-:Y:S01]  /*5180*/  @!P0 IMAD.IADD R210, R210, 0x1, -R0.reuse ;  /* 0x00000001d2d28824 */ /* 0x100fe200078e0a00 */
[----:B------:R-:W-:Y:S01]  /*5190*/  IABS R11, R8 ;  /* 0x00000008000b7213 */ /* 0x000fe20000000000 */
[----:B------:R-:W-:Y:S01]  /*51a0*/  IMAD.HI.U32 R8, R6, R9, RZ ;  /* 0x0000000906087227 */ /* 0x000fe200078e00ff */
[----:B------:R-:W-:Y:S02]  /*51b0*/  ISETP.GE.AND P0, PT, R10, RZ, PT ;  /* 0x000000ff0a00720c */ /* 0x000fe40003f06270 */
[----:B------:R-:W-:Y:S01]  /*51c0*/  IABS R10, R14 ;  /* 0x0000000e000a7213 */ /* 0x000fe20000000000 */
[----:B------:R-:W-:Y:S01]  /*51d0*/  @!P4 IMAD.IADD R214, R214, 0x1, -R0 ;  /* 0x00000001d6d6c824 */ /* 0x000fe200078e0a00 */
[----:B------:R-:W-:Y:S01]  /*51e0*/  ISETP.GE.AND P4, PT, R18, RZ, PT ;  /* 0x000000ff1200720c */ /* 0x000fe20003f86270 */
[----:B------:R-:W-:Y:S01]  /*51f0*/  IMAD.MOV R218, RZ, RZ, -R8 ;  /* 0x000000ffffda7224 */ /* 0x000fe200078e0a08 */
[----:B------:R-:W-:Y:S01]  /*5200*/  ISETP.GT.U32.AND P3, PT, R0, R208, PT ;  /* 0x000000d00000720c */ /* 0x000fe20003f64070 */
[----:B------:R-:W-:Y:S01]  /*5210*/  @!P6 IMAD.IADD R216, R216, 0x1, -R0 ;  /* 0x00000001d8d8e824 */ /* 0x000fe200078e0a00 */
[----:B------:R-:W-:Y:S01]  /*5220*/  LOP3.LUT R18, R4, 0x34, RZ, 0xfc, !PT ;  /* 0x0000003404127812 */ /* 0x000fe200078efcff */
[----:B------:R-:W-:Y:S01]  /*5230*/  @!P5 IMAD.MOV R206, RZ, RZ, -R206 ;  /* 0x000000ffffced224 */ /* 0x000fe200078e0ace */
[----:B------:R-:W-:Y:S01]  /*5240*/  ISETP.GT.U32.AND P5, PT, R0, R214, PT ;  /* 0x000000d60000720c */ /* 0x000fe20003fa4070 */
[----:B------:R-:W-:Y:S01]  /*5250*/  IMAD.HI.U32 R8, R6, R11, RZ ;  /* 0x0000000b06087227 */ /* 0x000fe200078e00ff */
[----:B------:R-:W-:-:S03]  /*5260*/  ISETP.GT.U32.AND P6, PT, R0, R216, PT ;  /* 0x000000d80000720c */ /* 0x000fc60003fc4070 */
[----:B------:R-:W-:Y:S02]  /*5270*/  IMAD R218, R0, R218, R9 ;  /* 0x000000da00da7224 */ /* 0x000fe400078e0209 */
[----:B------:R-:W-:Y:S02]  /*5280*/  IMAD.MOV.U32 R9, RZ, RZ, R10 ;  /* 0x000000ffff097224 */ /* 0x000fe400078e000a */
[----:B------:R-:W-:Y:S02]  /*5290*/  IMAD.MOV R220, RZ, RZ, -R8 ;  /* 0x000000ffffdc7224 */ /* 0x000fe400078e0a08 */
[----:B------:R-:W-:-:S04]  /*52a0*/  IMAD.HI.U32 R8, R6, R9, RZ ;  /* 0x0000000906087227 */ /* 0x000fc800078e00ff */
[----:B------:R-:W-:Y:S02]  /*52b0*/  IMAD.MOV R8, RZ, RZ, -R8 ;  /* 0x000000ffff087224 */ /* 0x000fe400078e0a08 */
[----:B------:R-:W-:Y:S01]  /*52c0*/  IMAD R220, R0, R220, R11 ;  /* 0x000000dc00dc7224 */ /* 0x000fe200078e020b */
[----:B------:R-:W-:Y:S01]  /*52d0*/  LOP3.LUT R11, R4, 0x94, RZ, 0xfc, !PT ;  /* 0x00000094040b7812 */ /* 0x000fe200078efcff */
[--C-:B------:R-:W-:Y:S01]  /*52e0*/  @!P5 IMAD.IADD R214, R214, 0x1, -R0.reuse ;  /* 0x00000001d6d6d824 */ /* 0x100fe200078e0a00 */
[----:B------:R-:W-:Y:S01]  /*52f0*/  ISETP.GE.AND P5, PT, R14, RZ, PT ;  /* 0x000000ff0e00720c */ /* 0x000fe20003fa6270 */
[----:B------:R-:W-:Y:S01]  /*5300*/  IMAD R222, R0, R8, R9 ;  /* 0x0000000800de7224 */ /* 0x000fe200078e0209 */
[----:B------:R-:W-:Y:S01]  /*5310*/  IABS R10, R11 ;  /* 0x0000000b000a7213 */ /* 0x000fe20000000000 */
[----:B------:R-:W-:Y:S01]  /*5320*/  @!P6 IMAD.IADD R216, R216, 0x1, -R0 ;  /* 0x00000001d8d8e824 */ /* 0x000fe200078e0a00 */
[C---:B------:R-:W-:Y:S01]  /*5330*/  ISETP.GT.U32.AND P6, PT, R0.reuse, R220, PT ;  /* 0x000000dc0000720c */ /* 0x040fe20003fc4070 */
[----:B------:R-:W-:Y:S01]  /*5340*/  @!P0 IMAD.MOV R212, RZ, RZ, -R212 ;  /* 0x000000ffffd48224 */ /* 0x000fe200078e0ad4 */
[----:B------:R-:W-:Y:S01]  /*5350*/  ISETP.GE.AND P0, PT, R19, RZ, PT ;  /* 0x000000ff1300720c */ /* 0x000fe20003f06270 */
[----:B------:R-:W-:Y:S01]  /*5360*/  @!P4 IMAD.MOV R214, RZ, RZ, -R214 ;  /* 0x000000ffffd6c224 */ /* 0x000fe200078e0ad6 */
[C---:B------:R-:W-:Y:S01]  /*5370*/  ISETP.GT.U32.AND P4, PT, R0.reuse, R222, PT ;  /* 0x000000de0000720c */ /* 0x040fe20003f84070 */
[----:B------:R-:W-:Y:S01]  /*5380*/  @!P1 IMAD.MOV R210, RZ, RZ, -R210 ;  /* 0x000000ffffd29224 */ /* 0x000fe200078e0ad2 */
[----:B------:R-:W-:Y:S01]  /*5390*/  ISETP.GT.U32.AND P1, PT, R0, R218, PT ;  /* 0x000000da0000720c */ /* 0x000fe20003f24070 */
[----:B------:R-:W-:Y:S01]  /*53a0*/  IMAD.MOV.U32 R9, RZ, RZ, R10 ;  /* 0x000000ffff097224 */ /* 0x000fe200078e000a */
[----:B------:R-:W-:Y:S01]  /*53b0*/  LOP3.LUT R10, R4, 0x8c, RZ, 0xfc, !PT ;  /* 0x0000008c040a7812 */ /* 0x000fe200078efcff */
[----:B------:R-:W-:Y:S01]  /*53c0*/  @!P3 IMAD.IADD R208, R208, 0x1, -R0 ;  /* 0x00000001d0d0b824 */ /* 0x000fe200078e0a00 */
[----:B------:R-:W-:Y:S01]  /*53d0*/  ISETP.GE.AND P3, PT, R12, RZ, PT ;  /* 0x000000ff0c00720c */ /* 0x000fe20003f66270 */
[----:B------:R-:W-:Y:S01]  /*53e0*/  IMAD.HI.U32 R8, R6, R9, RZ ;  /* 0x0000000906087227 */ /* 0x000fe200078e00ff */
[----:B------:R-:W-:-:S02]  /*53f0*/  LOP3.LUT R12, R4, 0x90, RZ, 0xfc, !PT ;  /* 0x00000090040c7812 */ /* 0x000fc400078efcff */
[----:B------:R-:W-:Y:S01]  /*5400*/  LOP3.LUT R14, R4, 0x80, RZ, 0xfc, !PT ;  /* 0x00000080040e7812 */ /* 0x000fe200078efcff */
[----:B------:R-:W-:Y:S01]  /*5410*/  @!P6 IMAD.IADD R220, R220, 0x1, -R0 ;  /* 0x00000001dcdce824 */ /* 0x000fe200078e0a00 */
[----:B------:R-:W-:Y:S01]  /*5420*/  IABS R19, R16 ;  /* 0x0000001000137213 */ /* 0x000fe20000000000 */
[----:B------:R-:W-:Y:S01]  /*5430*/  @!P0 IMAD.MOV R216, RZ, RZ, -R216 ;  /* 0x000000ffffd88224 */ /* 0x000fe200078e0ad8 */
[----:B------:R-:W-:Y:S01]  /*5440*/  ISETP.GE.AND P0, PT, R11, RZ, PT ;  /* 0x000000ff0b00720c */ /* 0x000fe20003f06270 */
[----:B------:R-:W-:Y:S01]  /*5450*/  @!P4 IMAD.IADD R222, R222, 0x1, -R0 ;  /* 0x00000001dedec824 */ /* 0x000fe200078e0a00 */
[----:B------:R-:W-:Y:S01]  /*5460*/  IABS R11, R12 ;  /* 0x0000000c000b7213 */ /* 0x000fe20000000000 */
[----:B------:R-:W-:Y:S01]  /*5470*/  IMAD.MOV R8, RZ, RZ, -R8 ;  /* 0x000000ffff087224 */ /* 0x000fe200078e0a08 */
[----:B------:R-:W-:Y:S01]  /*5480*/  ISETP.GT.U32.AND P6, PT, R0, R220, PT ;  /* 0x000000dc0000720c */ /* 0x000fe20003fc4070 */
[----:B------:R-:W-:Y:S01]  /*5490*/  @!P1 IMAD.IADD R218, R218, 0x1, -R0 ;  /* 0x00000001dada9824 */ /* 0x000fe200078e0a00 */
[C---:B------:R-:W-:Y:S01]  /*54a0*/  ISETP.GT.U32.AND P4, PT, R0.reuse, R222, PT ;  /* 0x000000de0000720c */ /* 0x040fe20003f84070 */
[----:B------:R-:W-:Y:S01]  /*54b0*/  IMAD R224, R0, R8, R9 ;  /* 0x0000000800e07224 */ /* 0x000fe200078e0209 */
[----:B------:R-:W-:Y:S01]  /*54c0*/  IABS R15, R14 ;  /* 0x0000000e000f7213 */ /* 0x000fe20000000000 */
[----:B------:R-:W-:Y:S01]  /*54d0*/  IMAD.HI.U32 R8, R6, R11, RZ ;  /* 0x0000000b06087227 */ /* 0x000fe200078e00ff */
[----:B------:R-:W-:-:S03]  /*54e0*/  ISETP.GT.U32.AND P1, PT, R0, R218, PT ;  /* 0x000000da0000720c */ /* 0x000fc60003f24070 */
[----:B------:R-:W-:Y:S02]  /*54f0*/  IMAD.MOV R226, RZ, RZ, -R8 ;  /* 0x000000ffffe27224 */ /* 0x000fe400078e0a08 */
[----:B------:R-:W-:Y:S01]  /*5500*/  @!P3 IMAD.MOV R208, RZ, RZ, -R208 ;  /* 0x000000ffffd0b224 */ /* 0x000fe200078e0ad0 */
[----:B------:R-:W-:Y:S01]  /*5510*/  ISETP.GE.AND P3, PT, R13, RZ, PT ;  /* 0x000000ff0d00720c */ /* 0x000fe20003f66270 */
[----:B------:R-:W-:Y:S01]  /*5520*/  IMAD R226, R0, R226, R11 ;  /* 0x000000e200e27224 */ /* 0x000fe200078e020b */
[----:B------:R-:W-:Y:S01]  /*5530*/  IABS R13, R10 ;  /* 0x0000000a000d7213 */ /* 0x000fe20000000000 */
[--C-:B------:R-:W-:Y:S01]  /*5540*/  @!P6 IMAD.IADD R220, R220, 0x1, -R0.reuse ;  /* 0x00000001dcdce824 */ /* 0x100fe200078e0a00 */
[----:B------:R-:W-:Y:S01]  /*5550*/  ISETP.GT.U32.AND P6, PT, R0, R224, PT ;  /* 0x000000e00000720c */ /* 0x000fe20003fc4070 */
[----:B------:R-:W-:Y:S01]  /*5560*/  @!P4 IMAD.IADD R222, R222, 0x1, -R0 ;  /* 0x00000001dedec824 */ /* 0x000fe200078e0a00 */
[----:B------:R-:W-:Y:S01]  /*5570*/  ISETP.GT.U32.AND P4, PT, R0, R226, PT ;  /* 0x000000e20000720c */ /* 0x000fe20003f84070 */
[----:B------:R-:W-:-:S04]  /*5580*/  IMAD.HI.U32 R9, R6, R13, RZ ;  /* 0x0000000d06097227 */ /* 0x000fc800078e00ff */
[----:B------:R-:W-:Y:S01]  /*5590*/  @!P1 IMAD.IADD R218, R218, 0x1, -R0 ;  /* 0x00000001dada9824 */ /* 0x000fe200078e0a00 */
[----:B------:R-:W-:Y:S01]  /*55a0*/  ISETP.GE.AND P1, PT, R12, RZ, PT ;  /* 0x000000ff0c00720c */ /* 0x000fe20003f26270 */
[----:B------:R-:W-:Y:S01]  /*55b0*/  IMAD.MOV R9, RZ, RZ, -R9 ;  /* 0x000000ffff097224 */ /* 0x000fe200078e0a09 */
[----:B------:R-:W-:Y:S01]  /*55c0*/  LOP3.LUT R12, R4, 0x84, RZ, 0xfc, !PT ;  /* 0x00000084040c7812 */ /* 0x000fe200078efcff */
[----:B------:R-:W-:Y:S01]  /*55d0*/  @!P3 IMAD.MOV R218, RZ, RZ, -R218 ;  /* 0x000000ffffdab224 */ /* 0x000fe200078e0ada */
[----:B------:R-:W-:Y:S01]  /*55e0*/  ISETP.GE.AND P3, PT, R10, RZ, PT ;  /* 0x000000ff0a00720c */ /* 0x000fe20003f66270 */
[----:B------:R-:W-:Y:S01]  /*55f0*/  IMAD R228, R0, R9, R13 ;  /* 0x0000000900e47224 */ /* 0x000fe200078e020d */
[----:B------:R-:W-:Y:S01]  /*5600*/  LOP3.LUT R10, R4, 0x88, RZ, 0xfc, !PT ;  /* 0x00000088040a7812 */ /* 0x000fe200078efcff */
[--C-:B------:R-:W-:Y:S01]  /*5610*/  @!P6 IMAD.IADD R224, R224, 0x1, -R0.reuse ;  /* 0x00000001e0e0e824 */ /* 0x100fe200078e0a00 */
[----:B------:R-:W-:Y:S01]  /*5620*/  IABS R13, R12 ;  /* 0x0000000c000d7213 */ /* 0x000fe20000000000 */
[----:B------:R-:W-:Y:S01]  /*5630*/  VIADD R8, R7, 0x7c ;  /* 0x0000007c07087836 */ /* 0x000fe20000000000 */
[----:B------:R-:W-:Y:S01]  /*5640*/  IABS R11, R10 ;  /* 0x0000000a000b7213 */ /* 0x000fe20000000000 */
[----:B------:R-:W-:Y:S01]  /*5650*/  @!P4 IMAD.IADD R226, R226, 0x1, -R0 ;  /* 0x00000001e2e2c824 */ /* 0x000fe200078e0a00 */
[C---:B------:R-:W-:Y:S01]  /*5660*/  ISETP.GT.U32.AND P6, PT, R0.reuse, R224, PT ;  /* 0x000000e00000720c */ /* 0x040fe20003fc4070 */
[----:B------:R-:W-:Y:S01]  /*5670*/  @!P5 IMAD.MOV R222, RZ, RZ, -R222 ;  /* 0x000000ffffded224 */ /* 0x000fe200078e0ade */
[----:B------:R-:W-:Y:S01]  /*5680*/  ISETP.GT.U32.AND P5, PT, R0, R228, PT ;  /* 0x000000e40000720c */ /* 0x000fe20003fa4070 */
[----:B------:R-:W-:Y:S01]  /*5690*/  @!P2 IMAD.MOV R220, RZ, RZ, -R220 ;  /* 0x000000ffffdca224 */ /* 0x000fe200078e0adc */
[----:B------:R-:W-:Y:S01]  /*56a0*/  ISETP.GE.AND P2, PT, R8, RZ, PT ;  /* 0x000000ff0800720c */ /* 0x000fe20003f46270 */
[----:B------:R-:W-:Y:S01]  /*56b0*/  IMAD.HI.U32 R9, R6, R13, RZ ;  /* 0x0000000d06097227 */ /* 0x000fe200078e00ff */
[----:B------:R-:W-:-:S02]  /*56c0*/  IABS R17, R8 ;  /* 0x0000000800117213 */ /* 0x000fc40000000000 */
[----:B------:R-:W-:Y:S01]  /*56d0*/  ISETP.GT.U32.AND P4, PT, R0, R226, PT ;  /* 0x000000e20000720c */ /* 0x000fe20003f84070 */
[----:B------:R-:W-:-:S04]  /*56e0*/  IMAD.HI.U32 R8, R6, R11, RZ ;  /* 0x0000000b06087227 */ /* 0x000fc800078e00ff */
[----:B------:R-:W-:Y:S02]  /*56f0*/  IMAD.MOV R230, RZ, RZ, -R8 ;  /* 0x000000ffffe67224 */ /* 0x000fe400078e0a08 */
[----:B------:R-:W-:Y:S02]  /*5700*/  IMAD.MOV R9, RZ, RZ, -R9 ;  /* 0x000000ffff097224 */ /* 0x000fe400078e0a09 */
[----:B------:R-:W-:Y:S02]  /*5710*/  IMAD R230, R0, R230, R11 ;  /* 0x000000e600e67224 */ /* 0x000fe400078e020b */
[--C-:B------:R-:W-:Y:S02]  /*5720*/  @!P5 IMAD.IADD R228, R228, 0x1, -R0.reuse ;  /* 0x00000001e4e4d824 */ /* 0x100fe400078e0a00 */
[--C-:B------:R-:W-:Y:S01]  /*5730*/  @!P6 IMAD.IADD R224, R224, 0x1, -R0.reuse ;  /* 0x00000001e0e0e824 */ /* 0x100fe200078e0a00 */
[----:B------:R-:W-:Y:S01]  /*5740*/  ISETP.GE.AND P6, PT, R10, RZ, PT ;  /* 0x000000ff0a00720c */ /* 0x000fe20003fc6270 */
[C---:B------:R-:W-:Y:S01]  /*5750*/  IMAD R232, R0.reuse, R9, R13 ;  /* 0x0000000900e87224 */ /* 0x040fe200078e020d */
[----:B------:R-:W-:Y:S01]  /*5760*/  ISETP.GT.U32.AND P5, PT, R0, R228, PT ;  /* 0x000000e40000720c */ /* 0x000fe20003fa4070 */
[----:B------:R-:W-:Y:S01]  /*5770*/  @!P4 IMAD.IADD R226, R226, 0x1, -R0 ;  /* 0x00000001e2e2c824 */ /* 0x000fe200078e0a00 */
[C---:B------:R-:W-:Y:S01]  /*5780*/  ISETP.GT.U32.AND P4, PT, R0.reuse, R230, PT ;  /* 0x000000e60000720c */ /* 0x040fe20003f84070 */
[----:B------:R-:W-:Y:S01]  /*5790*/  @!P0 IMAD.MOV R224, RZ, RZ, -R224 ;  /* 0x000000ffffe08224 */ /* 0x000fe200078e0ae0 */
[----:B------:R-:W-:Y:S01]  /*57a0*/  ISETP.GT.U32.AND P0, PT, R0, R232, PT ;  /* 0x000000e80000720c */ /* 0x000fe20003f04070 */
[----:B------:R-:W-:Y:S01]  /*57b0*/  IMAD.HI.U32 R9, R6, R17, RZ ;  /* 0x0000001106097227 */ /* 0x000fe200078e00ff */
[----:B------:R-:W-:-:S03]  /*57c0*/  LOP3.LUT R10, R4, 0x78, RZ, 0xfc, !PT ;  /* 0x00000078040a7812 */ /* 0x000fc600078efcff */
[----:B------:R-:W-:Y:S02]  /*57d0*/  IMAD.MOV R9, RZ, RZ, -R9 ;  /* 0x000000ffff097224 */ /* 0x000fe400078e0a09 */
[----:B------:R-:W-:-:S04]  /*57e0*/  IMAD.HI.U32 R8, R6, R15, RZ ;  /* 0x0000000f06087227 */ /* 0x000fc800078e00ff */
[----:B------:R-:W-:Y:S01]  /*57f0*/  IMAD R236, R0, R9, R17 ;  /* 0x0000000900ec7224 */ /* 0x000fe200078e0211 */
[----:B------:R-:W-:Y:S01]  /*5800*/  IABS R9, R10 ;  /* 0x0000000a00097213 */ /* 0x000fe20000000000 */
[--C-:B------:R-:W-:Y:S02]  /*5810*/  @!P4 IMAD.IADD R230, R230, 0x1, -R0.reuse ;  /* 0x00000001e6e6c824 */ /* 0x100fe400078e0a00 */
[--C-:B------:R-:W-:Y:S02]  /*5820*/  @!P5 IMAD.IADD R228, R228, 0x1, -R0.reuse ;  /* 0x00000001e4e4d824 */ /* 0x100fe400078e0a00 */
[----:B------:R-:W-:Y:S01]  /*5830*/  @!P0 IMAD.IADD R232, R232, 0x1, -R0 ;  /* 0x00000001e8e88824 */ /* 0x000fe200078e0a00 */
[C---:B------:R-:W-:Y:S01]  /*5840*/  ISETP.GT.U32.AND P4, PT, R0.reuse, R230, PT ;  /* 0x000000e60000720c */ /* 0x040fe20003f84070 */
[----:B------:R-:W-:Y:S02]  /*5850*/  IMAD.MOV R8, RZ, RZ, -R8 ;  /* 0x000000ffff087224 */ /* 0x000fe400078e0a08 */
[----:B------:R-:W-:Y:S01]  /*5860*/  @!P3 IMAD.MOV R228, RZ, RZ, -R228 ;  /* 0x000000ffffe4b224 */ /* 0x000fe200078e0ae4 */
[C---:B------:R-:W-:Y:S01]  /*5870*/  ISETP.GT.U32.AND P3, PT, R0.reuse, R236, PT ;  /* 0x000000ec0000720c */ /* 0x040fe20003f64070 */
[C---:B------:R-:W-:Y:S01]  /*5880*/  IMAD R234, R0.reuse, R8, R15 ;  /* 0x0000000800ea7224 */ /* 0x040fe200078e020f */
[----:B------:R-:W-:Y:S01]  /*5890*/  ISETP.GT.U32.AND P0, PT, R0, R232, PT ;  /* 0x000000e80000720c */ /* 0x000fe20003f04070 */
[----:B------:R-:W-:Y:S01]  /*58a0*/  IMAD.HI.U32 R8, R6, R9, RZ ;  /* 0x0000000906087227 */ /* 0x000fe200078e00ff */
[----:B------:R-:W-:-:S02]  /*58b0*/  LOP3.LUT R15, R4, 0x70, RZ, 0xfc, !PT ;  /* 0x00000070040f7812 */ /* 0x000fc400078efcff */
[----:B------:R-:W-:Y:S01]  /*58c0*/  ISETP.GT.U32.AND P5, PT, R0, R234, PT ;  /* 0x000000ea0000720c */ /* 0x000fe20003fa4070 */
[----:B------:R-:W-:Y:S01]  /*58d0*/  IMAD.MOV R8, RZ, RZ, -R8 ;  /* 0x000000ffff087224 */ /* 0x000fe200078e0a08 */
[----:B------:R-:W-:Y:S01]  /*58e0*/  IABS R13, R15 ;  /* 0x0000000f000d7213 */ /* 0x000fe20000000000 */
[----:B------:R-:W-:Y:S01]  /*58f0*/  @!P1 IMAD.MOV R226, RZ, RZ, -R226 ;  /* 0x000000ffffe29224 */ /* 0x000fe200078e0ae2 */
[----:B------:R-:W-:Y:S01]  /*5900*/  ISETP.GE.AND P1, PT, R12, RZ, PT ;  /* 0x000000ff0c00720c */ /* 0x000fe20003f26270 */
[----:B------:R-:W-:Y:S01]  /*5910*/  IMAD R238, R0, R8, R9 ;  /* 0x0000000800ee7224 */ /* 0x000fe200078e0209 */
[----:B------:R-:W-:Y:S01]  /*5920*/  LOP3.LUT R12, R4, 0x74, RZ, 0xfc, !PT ;  /* 0x00000074040c7812 */ /* 0x000fe200078efcff */
[--C-:B------:R-:W-:Y:S01]  /*5930*/  @!P4 IMAD.IADD R230, R230, 0x1, -R0.reuse ;  /* 0x00000001e6e6c824 */ /* 0x100fe200078e0a00 */
[----:B------:R-:W-:Y:S01]  /*5940*/  ISETP.GE.AND P4, PT, R14, RZ, PT ;  /* 0x000000ff0e00720c */ /* 0x000fe20003f86270 */
[--C-:B------:R-:W-:Y:S01]  /*5950*/  @!P3 IMAD.IADD R236, R236, 0x1, -R0.reuse ;  /* 0x00000001ececb824 */ /* 0x100fe200078e0a00 */
[----:B------:R-:W-:Y:S01]  /*5960*/  IABS R11, R12 ;  /* 0x0000000c000b7213 */ /* 0x000fe20000000000 */
[----:B------:R-:W-:Y:S01]  /*5970*/  @!P0 IMAD.IADD R232, R232, 0x1, -R0 ;  /* 0x00000001e8e88824 */ /* 0x000fe200078e0a00 */
[C---:B------:R-:W-:Y:S01]  /*5980*/  ISETP.GT.U32.AND P0, PT, R0.reuse, R238, PT ;  /* 0x000000ee0000720c */ /* 0x040fe20003f04070 */
[----:B------:R-:W-:Y:S01]  /*5990*/  @!P6 IMAD.MOV R230, RZ, RZ, -R230 ;  /* 0x000000ffffe6e224 */ /* 0x000fe200078e0ae6 */
[----:B------:R-:W-:Y:S01]  /*59a0*/  ISETP.GT.U32.AND P6, PT, R0, R236, PT ;  /* 0x000000ec0000720c */ /* 0x000fe20003fc4070 */
[----:B------:R-:W-:Y:S01]  /*59b0*/  IMAD.HI.U32 R8, R6, R11, RZ ;  /* 0x0000000b06087227 */ /* 0x000fe200078e00ff */
[----:B------:R-:W-:-:S02]  /*59c0*/  ISETP.GE.AND P3, PT, R10, RZ, PT ;  /* 0x000000ff0a00720c */ /* 0x000fc40003f66270 */
[C---:B------:R-:W-:Y:S01]  /*59d0*/  LOP3.LUT R10, R4.reuse, 0x64, RZ, 0xfc, !PT ;  /* 0x00000064040a7812 */ /* 0x040fe200078efcff */
[----:B------:R-:W-:Y:S01]  /*59e0*/  IMAD.MOV R8, RZ, RZ, -R8 ;  /* 0x000000ffff087224 */ /* 0x000fe200078e0a08 */
[----:B------:R-:W-:Y:S01]  /*59f0*/  LOP3.LUT R14, R4, 0x54, RZ, 0xfc, !PT ;  /* 0x00000054040e7812 */ /* 0x000fe200078efcff */
[--C-:B------:R-:W-:Y:S02]  /*5a00*/  @!P5 IMAD.IADD R234, R234, 0x1, -R0.reuse ;  /* 0x00000001eaead824 */ /* 0x100fe400078e0a00 */
[----:B------:R-:W-:Y:S01]  /*5a10*/  IMAD R240, R0, R8, R11 ;  /* 0x0000000800f07224 */ /* 0x000fe200078e020b */
[----:B------:R-:W-:Y:S01]  /*5a20*/  LOP3.LUT R8, R4, 0x6c, RZ, 0xfc, !PT ;  /* 0x0000006c04087812 */ /* 0x000fe200078efcff */
[--C-:B------:R-:W-:Y:S01]  /*5a30*/  @!P0 IMAD.IADD R238, R238, 0x1, -R0.reuse ;  /* 0x00000001eeee8824 */ /* 0x100fe200078e0a00 */
[----:B------:R-:W-:Y:S01]  /*5a40*/  ISETP.GT.U32.AND P5, PT, R0, R234, PT ;  /* 0x000000ea0000720c */ /* 0x000fe20003fa4070 */
[----:B------:R-:W-:Y:S01]  /*5a50*/  @!P6 IMAD.IADD R236, R236, 0x1, -R0 ;  /* 0x00000001ecece824 */ /* 0x000fe200078e0a00 */
[----:B------:R-:W-:Y:S01]  /*5a60*/  ISETP.GT.U32.AND P6, PT, R0, R240, PT ;  /* 0x000000f00000720c */ /* 0x000fe20003fc4070 */
[----:B------:R-:W-:Y:S01]  /*5a70*/  IMAD.HI.U32 R9, R6, R13, RZ ;  /* 0x0000000d06097227 */ /* 0x000fe200078e00ff */
[----:B------:R-:W-:-:S02]  /*5a80*/  ISETP.GT.U32.AND P0, PT, R0, R238, PT ;  /* 0x000000ee0000720c */ /* 0x000fc40003f04070 */
[----:B------:R-:W-:Y:S01]  /*5a90*/  IABS R11, R8 ;  /* 0x00000008000b7213 */ /* 0x000fe20000000000 */
        /* <DEDUP_REMOVED lines=11> */
[----:B------:R-:W-:Y:S01]  /*5b50*/  ISETP.GT.U32.AND P0, PT, R0, R242, PT ;  /* 0x000000f20000720c */ /* 0x000fe20003f04070 */
[----:B------:R-:W-:Y:S01]  /*5b60*/  @!P4 IMAD.MOV R234, RZ, RZ, -R234 ;  /* 0x000000ffffeac224 */ /* 0x000fe200078e0aea */
[----:B------:R-:W-:Y:S01]  /*5b70*/  ISETP.GE.AND P4, PT, R8, RZ, PT ;  /* 0x000000ff0800720c */ /* 0x000fe20003f86270 */
[----:B------:R-:W-:Y:S01]  /*5b80*/  IMAD.HI.U32 R8, R6, R11, RZ ;  /* 0x0000000b06087227 */ /* 0x000fe200078e00ff */
[----:B------:R-:W-:-:S02]  /*5b90*/  ISETP.GT.U32.AND P6, PT, R0, R240, PT ;  /* 0x000000f00000720c */ /* 0x000fc40003fc4070 */
[----:B------:R-:W-:Y:S01]  /*5ba0*/  IABS R15, R10 ;  /* 0x0000000a000f7213 */ /* 0x000fe20000000000 */
[----:B------:R-:W-:Y:S01]  /*5bb0*/  IMAD.MOV R244, RZ, RZ, -R8 ;  /* 0x000000fffff47224 */ /* 0x000fe200078e0a08 */
[----:B------:R-:W-:Y:S01]  /*5bc0*/  LOP3.LUT R12, R4, 0x60, RZ, 0xfc, !PT ;  /* 0x00000060040c7812 */ /* 0x000fe200078efcff */
[----:B------:R-:W-:-:S04]  /*5bd0*/  IMAD.HI.U32 R8, R6, R13, RZ ;  /* 0x0000000d06087227 */ /* 0x000fc800078e00ff */
[----:B------:R-:W-:Y:S02]  /*5be0*/  IMAD R244, R0, R244, R11 ;  /* 0x000000f400f47224 */ /* 0x000fe400078e020b */
[--C-:B------:R-:W-:Y:S02]  /*5bf0*/  @!P0 IMAD.IADD R242, R242, 0x1, -R0.reuse ;  /* 0x00000001f2f28824 */ /* 0x100fe400078e0a00 */
[----:B------:R-:W-:Y:S01]  /*5c00*/  @!P6 IMAD.IADD R240, R240, 0x1, -R0 ;  /* 0x00000001f0f0e824 */ /* 0x000fe200078e0a00 */
[C---:B------:R-:W-:Y:S01]  /*5c10*/  ISETP.GT.U32.AND P6, PT, R0.reuse, R244, PT ;  /* 0x000000f40000720c */ /* 0x040fe20003fc4070 */
[----:B------:R-:W-:Y:S01]  /*5c20*/  @!P2 IMAD.MOV R236, RZ, RZ, -R236 ;  /* 0x000000ffffeca224 */ /* 0x000fe200078e0aec */
[----:B------:R-:W-:Y:S01]  /*5c30*/  ISETP.GT.U32.AND P0, PT, R0, R242, PT ;  /* 0x000000f20000720c */ /* 0x000fe20003f04070 */
[----:B------:R-:W-:Y:S01]  /*5c40*/  IMAD.MOV R8, RZ, RZ, -R8 ;  /* 0x000000ffff087224 */ /* 0x000fe200078e0a08 */
[----:B------:R-:W-:Y:S01]  /*5c50*/  ISETP.GE.AND P2, PT, R9, RZ, PT ;  /* 0x000000ff0900720c */ /* 0x000fe20003f46270 */
[----:B------:R-:W-:-:S04]  /*5c60*/  IMAD.HI.U32 R9, R6, R15, RZ ;  /* 0x0000000f06097227 */ /* 0x000fc800078e00ff */
[----:B------:R-:W-:Y:S01]  /*5c70*/  @!P3 IMAD.MOV R238, RZ, RZ, -R238 ;  /* 0x000000ffffeeb224 */ /* 0x000fe200078e0aee */
[----:B------:R-:W-:Y:S01]  /*5c80*/  ISETP.GE.AND P3, PT, R10, RZ, PT ;  /* 0x000000ff0a00720c */ /* 0x000fe20003f66270 */
[----:B------:R-:W-:Y:S01]  /*5c90*/  IMAD.MOV R9, RZ, RZ, -R9 ;  /* 0x000000ffff097224 */ /* 0x000fe200078e0a09 */
[----:B------:R-:W-:Y:S01]  /*5ca0*/  IABS R10, R12 ;  /* 0x0000000c000a7213 */ /* 0x000fe20000000000 */
[----:B------:R-:W-:Y:S01]  /*5cb0*/  IMAD R246, R0, R8, R13 ;  /* 0x0000000800f67224 */ /* 0x000fe200078e020d */
[----:B------:R-:W-:Y:S01]  /*5cc0*/  LOP3.LUT R13, R4, 0x58, RZ, 0xfc, !PT ;  /* 0x00000058040d7812 */ /* 0x000fe200078efcff */
[----:B------:R-:W-:Y:S02]  /*5cd0*/  VIADD R8, R7, 0x5c ;  /* 0x0000005c07087836 */ /* 0x000fe40000000000 */
[----:B------:R-:W-:Y:S02]  /*5ce0*/  @!P6 IMAD.IADD R244, R244, 0x1, -R0 ;  /* 0x00000001f4f4e824 */ /* 0x000fe400078e0a00 */
[C---:B------:R-:W-:Y:S01]  /*5cf0*/  IMAD R248, R0.reuse, R9, R15 ;  /* 0x0000000900f87224 */ /* 0x040fe200078e020f */
[----:B------:R-:W-:Y:S01]  /*5d00*/  IABS R11, R8 ;  /* 0x00000008000b7213 */ /* 0x000fe20000000000 */
[----:B------:R-:W-:Y:S01]  /*5d10*/  IMAD.MOV.U32 R9, RZ, RZ, R10 ;  /* 0x000000ffff097224 */ /* 0x000fe200078e000a */
[----:B------:R-:W-:Y:S01]  /*5d20*/  ISETP.GT.U32.AND P6, PT, R0, R244, PT ;  /* 0x000000f40000720c */ /* 0x000fe20003fc4070 */
[----:B------:R-:W-:Y:S01]  /*5d30*/  @!P0 IMAD.IADD R242, R242, 0x1, -R0 ;  /* 0x00000001f2f28824 */ /* 0x000fe200078e0a00 */
[----:B------:R-:W-:Y:S01]  /*5d40*/  ISETP.GT.U32.AND P0, PT, R0, R246, PT ;  /* 0x000000f60000720c */ /* 0x000fe20003f04070 */
[----:B------:R-:W-:Y:S01]  /*5d50*/  @!P1 IMAD.MOV R240, RZ, RZ, -R240 ;  /* 0x000000fffff09224 */ /* 0x000fe200078e0af0 */
[----:B------:R-:W-:Y:S01]  /*5d60*/  ISETP.GE.AND P1, PT, R8, RZ, PT ;  /* 0x000000ff0800720c */ /* 0x000fe20003f26270 */
[----:B------:R-:W-:Y:S01]  /*5d70*/  IMAD.HI.U32 R8, R6, R9, RZ ;  /* 0x0000000906087227 */ /* 0x000fe200078e00ff */
[----:B------:R-:W-:-:S03]  /*5d80*/  IABS R10, R13 ;  /* 0x0000000d000a7213 */ /* 0x000fc60000000000 */
[----:B------:R-:W-:Y:S02]  /*5d90*/  IMAD.MOV R250, RZ, RZ, -R8 ;  /* 0x000000fffffa7224 */ /* 0x000fe400078e0a08 */
[----:B------:R-:W-:Y:S01]  /*5da0*/  @!P5 IMAD.MOV R242, RZ, RZ, -R242 ;  /* 0x000000fffff2d224 */ /* 0x000fe200078e0af2 */
[C---:B------:R-:W-:Y:S01]  /*5db0*/  ISETP.GT.U32.AND P5, PT, R0.reuse, R248, PT ;  /* 0x000000f80000720c */ /* 0x040fe20003fa4070 */
[----:B------:R-:W-:Y:S02]  /*5dc0*/  IMAD R250, R0, R250, R9 ;  /* 0x000000fa00fa7224 */ /* 0x000fe400078e0209 */
[--C-:B------:R-:W-:Y:S02]  /*5dd0*/  @!P0 IMAD.IADD R246, R246, 0x1, -R0.reuse ;  /* 0x00000001f6f68824 */ /* 0x100fe400078e0a00 */
[----:B------:R-:W-:Y:S01]  /*5de0*/  @!P6 IMAD.IADD R244, R244, 0x1, -R0 ;  /* 0x00000001f4f4e824 */ /* 0x000fe200078e0a00 */
[----:B------:R-:W-:Y:S01]  /*5df0*/  ISETP.GT.U32.AND P6, PT, R0, R250, PT ;  /* 0x000000fa0000720c */ /* 0x000fe20003fc4070 */
[----:B------:R-:W-:Y:S01]  /*5e00*/  IMAD.HI.U32 R8, R6, R11, RZ ;  /* 0x0000000b06087227 */ /* 0x000fe200078e00ff */
[----:B------:R-:W-:-:S03]  /*5e10*/  ISETP.GT.U32.AND P0, PT, R0, R246, PT ;  /* 0x000000f60000720c */ /* 0x000fc60003f04070 */
[----:B------:R-:W-:Y:S02]  /*5e20*/  IMAD.MOV.U32 R9, RZ, RZ, R10 ;  /* 0x000000ffff097224 */ /* 0x000fe400078e000a */
[----:B------:R-:W-:Y:S02]  /*5e30*/  IMAD.MOV R252, RZ, RZ, -R8 ;  /* 0x000000fffffc7224 */ /* 0x000fe400078e0a08 */
[----:B------:R-:W-:-:S04]  /*5e40*/  IMAD.HI.U32 R8, R6, R9, RZ ;  /* 0x0000000906087227 */ /* 0x000fc800078e00ff */
[----:B------:R-:W-:Y:S02]  /*5e50*/  IMAD.MOV R10, RZ, RZ, -R8 ;  /* 0x000000ffff0a7224 */ /* 0x000fe400078e0a08 */
[--C-:B------:R-:W-:Y:S02]  /*5e60*/  @!P6 IMAD.IADD R250, R250, 0x1, -R0.reuse ;  /* 0x00000001fafae824 */ /* 0x100fe400078e0a00 */
[--C-:B------:R-:W-:Y:S02]  /*5e70*/  @!P5 IMAD.IADD R248, R248, 0x1, -R0.reuse ;  /* 0x00000001f8f8d824 */ /* 0x100fe400078e0a00 */
[----:B------:R-:W-:Y:S01]  /*5e80*/  @!P0 IMAD.IADD R246, R246, 0x1, -R0 ;  /* 0x00000001f6f68824 */ /* 0x000fe200078e0a00 */
[C---:B------:R-:W-:Y:S01]  /*5e90*/  ISETP.GT.U32.AND P6, PT, R0.reuse, R250, PT ;  /* 0x000000fa0000720c */ /* 0x040fe20003fc4070 */
[C---:B------:R-:W-:Y:S01]  /*5ea0*/  IMAD R9, R0.reuse, R10, R9 ;  /* 0x0000000a00097224 */ /* 0x040fe200078e0209 */
[----:B------:R-:W-:Y:S01]  /*5eb0*/  ISETP.GT.U32.AND P5, PT, R0, R248, PT ;  /* 0x000000f80000720c */ /* 0x000fe20003fa4070 */
[----:B------:R-:W-:Y:S01]  /*5ec0*/  IMAD.HI.U32 R8, R6, R25, RZ ;  /* 0x0000001906087227 */ /* 0x000fe200078e00ff */
[----:B------:R-:W-:-:S02]  /*5ed0*/  ISETP.GE.AND P0, PT, R12, RZ, PT ;  /* 0x000000ff0c00720c */ /* 0x000fc40003f06270 */
[----:B------:R-:W-:Y:S01]  /*5ee0*/  LOP3.LUT R12, R4, 0x50, RZ, 0xfc, !PT ;  /* 0x00000050040c7812 */ /* 0x000fe200078efcff */
[----:B------:R-:W-:Y:S01]  /*5ef0*/  @!P2 IMAD.MOV R246, RZ, RZ, -R246 ;  /* 0x000000fffff6a224 */ /* 0x000fe200078e0af6 */
[C---:B------:R-:W-:Y:S01]  /*5f00*/  ISETP.GT.U32.AND P2, PT, R0.reuse, R9, PT ;  /* 0x000000090000720c */ /* 0x040fe20003f44070 */
[----:B------:R-:W-:Y:S02]  /*5f10*/  IMAD.MOV R8, RZ, RZ, -R8 ;  /* 0x000000ffff087224 */ /* 0x000fe400078e0a08 */
[C---:B------:R-:W-:Y:S01]  /*5f20*/  IMAD R252, R0.reuse, R252, R11 ;  /* 0x000000fc00fc7224 */ /* 0x040fe200078e020b */
[----:B------:R-:W-:Y:S01]  /*5f30*/  IABS R11, R12 ;  /* 0x0000000c000b7213 */ /* 0x000fe20000000000 */
[----:B------:R-:W-:Y:S02]  /*5f40*/  IMAD R25, R0, R8, R25 ;  /* 0x0000000800197224 */ /* 0x000fe400078e0219 */
[--C-:B------:R-:W-:Y:S02]  /*5f50*/  @!P6 IMAD.IADD R250, R250, 0x1, -R0.reuse ;  /* 0x00000001fafae824 */ /* 0x100fe400078e0a00 */
[----:B------:R-:W-:Y:S01]  /*5f60*/  @!P5 IMAD.IADD R248, R248, 0x1, -R0 ;  /* 0x00000001f8f8d824 */ /* 0x000fe200078e0a00 */
[C---:B------:R-:W-:Y:S01]  /*5f70*/  ISETP.GT.U32.AND P6, PT, R0.reuse, R25, PT ;  /* 0x000000190000720c */ /* 0x040fe20003fc4070 */
[----:B------:R-:W-:Y:S01]  /*5f80*/  @!P4 IMAD.MOV R244, RZ, RZ, -R244 ;  /* 0x000000fffff4c224 */ /* 0x000fe200078e0af4 */
[----:B------:R-:W-:Y:S01]  /*5f90*/  ISETP.GT.U32.AND P4, PT, R0, R252, PT ;  /* 0x000000fc0000720c */ /* 0x000fe20003f84070 */
[----:B------:R-:W-:Y:S01]  /*5fa0*/  @!P2 IMAD.IADD R9, R9, 0x1, -R0 ;  /* 0x000000010909a824 */ /* 0x000fe200078e0a00 */
[----:B------:R-:W-:Y:S01]  /*5fb0*/  ISETP.GE.AND P5, PT, R13, RZ, PT ;  /* 0x000000ff0d00720c */ /* 0x000fe20003fa6270 */
[----:B------:R-:W-:Y:S01]  /*5fc0*/  @!P3 IMAD.MOV R248, RZ, RZ, -R248 ;  /* 0x000000fffff8b224 */ /* 0x000fe200078e0af8 */
[----:B------:R-:W-:Y:S01]  /*5fd0*/  LOP3.LUT R13, R4, 0x4c, RZ, 0xfc, !PT ;  /* 0x0000004c040d7812 */ /* 0x000fe200078efcff */
[----:B------:R-:W-:Y:S01]  /*5fe0*/  IMAD.HI.U32 R8, R6, R11, RZ ;  /* 0x0000000b06087227 */ /* 0x000fe200078e00ff */
[----:B------:R-:W-:-:S02]  /*5ff0*/  ISETP.GT.U32.AND P3, PT, R0, R9, PT ;  /* 0x000000090000720c */ /* 0x000fc40003f64070 */
[----:B------:R-:W-:Y:S01]  /*6000*/  IABS R23, R13 ;  /* 0x0000000d00177213 */ /* 0x000fe20000000000 */
[----:B------:R-:W-:Y:S01]  /*6010*/  IMAD.MOV R8, RZ, RZ, -R8 ;  /* 0x000000ffff087224 */ /* 0x000fe200078e0a08 */
[----:B------:R-:W-:Y:S01]  /*6020*/  ISETP.GE.AND P2, PT, R14, RZ, PT ;  /* 0x000000ff0e00720c */ /* 0x000fe20003f46270 */
[----:B------:R-:W-:Y:S01]  /*6030*/  @!P6 IMAD.IADD R25, R25, 0x1, -R0 ;  /* 0x000000011919e824 */ /* 0x000fe200078e0a00 */
[----:B------:R-:W-:Y:S01]  /*6040*/  ISETP.GE.AND P6, PT, R13, RZ, PT ;  /* 0x000000ff0d00720c */ /* 0x000fe20003fc6270 */
[----:B------:R-:W-:Y:S01]  /*6050*/  @!P0 IMAD.MOV R250, RZ, RZ, -R250 ;  /* 0x000000fffffa8224 */ /* 0x000fe200078e0afa */
[----:B------:R-:W-:Y:S01]  /*6060*/  LOP3.LUT R14, R4, 0x40, RZ, 0xfc, !PT ;  /* 0x00000040040e7812 */ /* 0x000fe200078efcff */
[C---:B------:R-:W-:Y:S01]  /*6070*/  IMAD R11, R0.reuse, R8, R11 ;  /* 0x00000008000b7224 */ /* 0x040fe200078e020b */
[----:B------:R-:W-:Y:S01]  /*6080*/  ISETP.GT.U32.AND P0, PT, R0, R25, PT ;  /* 0x000000190000720c */ /* 0x000fe20003f04070 */
[--C-:B------:R-:W-:Y:S01]  /*6090*/  @!P4 IMAD.IADD R252, R252, 0x1, -R0.reuse ;  /* 0x00000001fcfcc824 */ /* 0x100fe200078e0a00 */
[----:B------:R-:W-:Y:S01]  /*60a0*/  LOP3.LUT R8, R4, 0x48, RZ, 0xfc, !PT ;  /* 0x0000004804087812 */ /* 0x000fe200078efcff */
[----:B------:R-:W-:Y:S01]  /*60b0*/  @!P3 IMAD.IADD R9, R9, 0x1, -R0 ;  /* 0x000000010909b824 */ /* 0x000fe200078e0a00 */
[----:B------:R-:W-:Y:S01]  /*60c0*/  IABS R15, R14 ;  /* 0x0000000e000f7213 */ /* 0x000fe20000000000 */
[----:B------:R-:W-:Y:S01]  /*60d0*/  IMAD.HI.U32 R10, R6, R23, RZ ;  /* 0x00000017060a7227 */ /* 0x000fe200078e00ff */
[----:B------:R-:W-:-:S02]  /*60e0*/  ISETP.GT.U32.AND P4, PT, R0, R252, PT ;  /* 0x000000fc0000720c */ /* 0x000fc40003f84070 */
[----:B------:R-:W-:Y:S01]  /*60f0*/  IABS R21, R8 ;  /* 0x0000000800157213 */ /* 0x000fe20000000000 */
[----:B------:R-:W-:Y:S01]  /*6100*/  @!P5 IMAD.MOV R9, RZ, RZ, -R9 ;  /* 0x000000ffff09d224 */ /* 0x000fe200078e0a09 */
[C---:B------:R-:W-:Y:S01]  /*6110*/  ISETP.GT.U32.AND P5, PT, R0.reuse, R11, PT ;  /* 0x0000000b0000720c */ /* 0x040fe20003fa4070 */
[----:B------:R-:W-:Y:S02]  /*6120*/  IMAD.MOV R10, RZ, RZ, -R10 ;  /* 0x000000ffff0a7224 */ /* 0x000fe400078e0a0a */
[--C-:B------:R-:W-:Y:S02]  /*6130*/  @!P0 IMAD.IADD R25, R25, 0x1, -R0.reuse ;  /* 0x0000000119198824 */ /* 0x100fe400078e0a00 */
[----:B------:R-:W-:Y:S01]  /*6140*/  IMAD R23, R0, R10, R23 ;  /* 0x0000000a00177224 */ /* 0x000fe200078e0217 */
[----:B------:R-:W-:Y:S01]  /*6150*/  LOP3.LUT R10, R4, 0x44, RZ, 0xfc, !PT ;  /* 0x00000044040a7812 */ /* 0x000fe200078efcff */
[----:B------:R-:W-:Y:S02]  /*6160*/  @!P2 IMAD.MOV R25, RZ, RZ, -R25 ;  /* 0x000000ffff19a224 */ /* 0x000fe400078e0a19 */
[----:B------:R-:W-:Y:S01]  /*6170*/  @!P4 IMAD.IADD R252, R252, 0x1, -R0 ;  /* 0x00000001fcfcc824 */ /* 0x000fe200078e0a00 */
[----:B------:R-:W-:-:S02]  /*6180*/  ISETP.GT.U32.AND P2, PT, R0, R23, PT ;  /* 0x000000170000720c */ /* 0x000fc40003f44070 */
[----:B------:R-:W-:Y:S01]  /*6190*/  IABS R13, R10 ;  /* 0x0000000a000d7213 */ /* 0x000fe20000000000 */
[----:B------:R-:W-:Y:S01]  /*61a0*/  @!P5 IMAD.IADD R11, R11, 0x1, -R0 ;  /* 0x000000010b0bd824 */ /* 0x000fe200078e0a00 */
[----:B------:R-:W-:Y:S01]  /*61b0*/  ISETP.GE.AND P4, PT, R12, RZ, PT ;  /* 0x000000ff0c00720c */ /* 0x000fe20003f86270 */
[----:B------:R-:W-:Y:S01]  /*61c0*/  @!P1 IMAD.MOV R252, RZ, RZ, -R252 ;  /* 0x000000fffffc9224 */ /* 0x000fe200078e0afc */
[----:B------:R-:W-:Y:S01]  /*61d0*/  ISETP.GE.AND P1, PT, R8, RZ, PT ;  /* 0x000000ff0800720c */ /* 0x000fe20003f26270 */
[----:B------:R-:W-:Y:S01]  /*61e0*/  IMAD.HI.U32 R8, R6, R21, RZ ;  /* 0x0000001506087227 */ /* 0x000fe200078e00ff */
[----:B------:R-:W-:Y:S02]  /*61f0*/  ISETP.GT.U32.AND P5, PT, R0, R11, PT ;  /* 0x0000000b0000720c */ /* 0x000fe40003fa4070 */
[----:B------:R-:W-:Y:S01]  /*6200*/  ISETP.GE.AND P0, PT, R10, RZ, PT ;  /* 0x000000ff0a00720c */ /* 0x000fe20003f06270 */
[----:B------:R-:W-:-:S04]  /*6210*/  IMAD.HI.U32 R10, R6, R13, RZ ;  /* 0x0000000d060a7227 */ /* 0x000fc800078e00ff */
[----:B------:R-:W-:Y:S02]  /*6220*/  @!P2 IMAD.IADD R23, R23, 0x1, -R0 ;  /* 0x000000011717a824 */ /* 0x000fe400078e0a00 */
[----:B------:R-:W-:Y:S02]  /*6230*/  IMAD.MOV R8, RZ, RZ, -R8 ;  /* 0x000000ffff087224 */ /* 0x000fe400078e0a08 */
[----:B------:R-:W-:Y:S01]  /*6240*/  IMAD.MOV R10, RZ, RZ, -R10 ;  /* 0x000000ffff0a7224 */ /* 0x000fe200078e0a0a */
[C---:B------:R-:W-:Y:S01]  /*6250*/  ISETP.GT.U32.AND P2, PT, R0.reuse, R23, PT ;  /* 0x000000170000720c */ /* 0x040fe20003f44070 */
[C---:B------:R-:W-:Y:S02]  /*6260*/  IMAD R21, R0.reuse, R8, R21 ;  /* 0x0000000800157224 */ /* 0x040fe400078e0215 */
[----:B------:R-:W-:Y:S02]  /*6270*/  IMAD R13, R0, R10, R13 ;  /* 0x0000000a000d7224 */ /* 0x000fe400078e020d */
[----:B------:R-:W-:-:S04]  /*6280*/  IMAD.HI.U32 R8, R6, R15, RZ ;  /* 0x0000000f06087227 */ /* 0x000fc800078e00ff */
[----:B------:R-:W-:Y:S01]  /*6290*/  @!P5 IMAD.IADD R11, R11, 0x1, -R0 ;  /* 0x000000010b0bd824 */ /* 0x000fe200078e0a00 */
[C---:B------:R-:W-:Y:S01]  /*62a0*/  ISETP.GT.U32.AND P5, PT, R0.reuse, R21, PT ;  /* 0x000000150000720c */ /* 0x040fe20003fa4070 */
[----:B------:R-:W-:Y:S02]  /*62b0*/  IMAD.MOV R112, RZ, RZ, -R8 ;  /* 0x000000ffff707224 */ /* 0x000fe400078e0a08 */
[----:B------:R-:W-:Y:S01]  /*62c0*/  @!P4 IMAD.MOV R11, RZ, RZ, -R11 ;  /* 0x000000ffff0bc224 */ /* 0x000fe200078e0a0b */
[C---:B------:R-:W-:Y:S01]  /*62d0*/  ISETP.GT.U32.AND P4, PT, R0.reuse, R13, PT ;  /* 0x0000000d0000720c */ /* 0x040fe20003f84070 */
[----:B------:R-:W-:Y:S01]  /*62e0*/  IMAD R112, R0, R112, R15 ;  /* 0x0000007000707224 */ /* 0x000fe200078e020f */
[----:B------:R-:W-:Y:S01]  /*62f0*/  IABS R15, R18 ;  /* 0x00000012000f7213 */ /* 0x000fe20000000000 */
[----:B------:R-:W-:Y:S02]  /*6300*/  @!P2 IMAD.IADD R23, R23, 0x1, -R0 ;  /* 0x000000011717a824 */ /* 0x000fe400078e0a00 */
[----:B------:R-:W-:Y:S01]  /*6310*/  IMAD.HI.U32 R8, R6, R19, RZ ;  /* 0x0000001306087227 */ /* 0x000fe200078e00ff */
[----:B------:R-:W-:-:S03]  /*6320*/  ISETP.GT.U32.AND P2, PT, R0, R112, PT ;  /* 0x000000700000720c */ /* 0x000fc60003f44070 */
[----:B------:R-:W-:Y:S02]  /*6330*/  IMAD.MOV R8, RZ, RZ, -R8 ;  /* 0x000000ffff087224 */ /* 0x000fe400078e0a08 */
[----:B------:R-:W-:Y:S02]  /*6340*/  VIADD R12, R7, 0x3c ;  /* 0x0000003c070c7836 */ /* 0x000fe40000000000 */
[--C-:B------:R-:W-:Y:S02]  /*6350*/  @!P4 IMAD.IADD R13, R13, 0x1, -R0.reuse ;  /* 0x000000010d0dc824 */ /* 0x100fe400078e0a00 */
[----:B------:R-:W-:Y:S01]  /*6360*/  IMAD R108, R0, R8, R19 ;  /* 0x00000008006c7224 */ /* 0x000fe200078e0213 */
[----:B------:R-:W-:Y:S01]  /*6370*/  IABS R17, R12 ;  /* 0x0000000c00117213 */ /* 0x000fe20000000000 */
[----:B------:R-:W-:Y:S01]  /*6380*/  IMAD.HI.U32 R8, R6, R15, RZ ;  /* 0x0000000f06087227 */ /* 0x000fe200078e00ff */
[----:B------:R-:W-:Y:S02]  /*6390*/  ISETP.GT.U32.AND P4, PT, R0, R13, PT ;  /* 0x0000000d0000720c */ /* 0x000fe40003f84070 */
[----:B------:R-:W-:Y:S01]  /*63a0*/  IABS R19, R39 ;  /* 0x0000002700137213 */ /* 0x000fe20000000000 */
[--C-:B------:R-:W-:Y:S01]  /*63b0*/  @!P2 IMAD.IADD R112, R112, 0x1, -R0.reuse ;  /* 0x000000017070a824 */ /* 0x100fe200078e0a00 */
[----:B------:R-:W-:Y:S01]  /*63c0*/  ISETP.GE.AND P3, PT, R12, RZ, PT ;  /* 0x000000ff0c00720c */ /* 0x000fe20003f66270 */
[----:B------:R-:W-:-:S02]  /*63d0*/  @!P5 IMAD.IADD R21, R21, 0x1, -R0 ;  /* 0x000000011515d824 */ /* 0x000fc400078e0a00 */
[----:B------:R-:W-:Y:S01]  /*63e0*/  IMAD.MOV R8, RZ, RZ, -R8 ;  /* 0x000000ffff087224 */ /* 0x000fe200078e0a08 */
[----:B------:R-:W-:Y:S01]  /*63f0*/  ISETP.GT.U32.AND P2, PT, R0, R112, PT ;  /* 0x000000700000720c */ /* 0x000fe20003f44070 */
[----:B------:R-:W-:Y:S01]  /*6400*/  IMAD.HI.U32 R10, R6, R17, RZ ;  /* 0x00000011060a7227 */ /* 0x000fe200078e00ff */
[----:B------:R-:W-:-:S03]  /*6410*/  ISETP.GT.U32.AND P5, PT, R0, R21, PT ;  /* 0x000000150000720c */ /* 0x000fc60003fa4070 */
[----:B------:R-:W-:Y:S01]  /*6420*/  @!P4 IMAD.IADD R13, R13, 0x1, -R0 ;  /* 0x000000010d0dc824 */ /* 0x000fe200078e0a00 */
[C---:B------:R-:W-:Y:S01]  /*6430*/  ISETP.GT.U32.AND P4, PT, R0.reuse, R108, PT ;  /* 0x0000006c0000720c */ /* 0x040fe20003f84070 */
[----:B------:R-:W-:Y:S02]  /*6440*/  IMAD R106, R0, R8, R15 ;  /* 0x00000008006a7224 */ /* 0x000fe400078e020f */
[----:B------:R-:W-:Y:S02]  /*6450*/  IMAD.MOV R10, RZ, RZ, -R10 ;  /* 0x000000ffff0a7224 */ /* 0x000fe400078e0a0a */
[----:B------:R-:W-:Y:S02]  /*6460*/  @!P6 IMAD.MOV R23, RZ, RZ, -R23 ;  /* 0x000000ffff17e224 */ /* 0x000fe400078e0a17 */
[--C-:B------:R-:W-:Y:S01]  /*6470*/  @!P2 IMAD.IADD R112, R112, 0x1, -R0.reuse ;  /* 0x000000017070a824 */ /* 0x100fe200078e0a00 */
[C---:B------:R-:W-:Y:S01]  /*6480*/  ISETP.GT.U32.AND P2, PT, R0.reuse, R106, PT ;  /* 0x0000006a0000720c */ /* 0x040fe20003f44070 */
[----:B------:R-:W-:Y:S01]  /*6490*/  IMAD R110, R0, R10, R17 ;  /* 0x0000000a006e7224 */ /* 0x000fe200078e0211 */
[----:B------:R-:W-:Y:S01]  /*64a0*/  IABS R10, R41 ;  /* 0x00000029000a7213 */ /* 0x000fe20000000000 */
[--C-:B------:R-:W-:Y:S01]  /*64b0*/  @!P5 IMAD.IADD R21, R21, 0x1, -R0.reuse ;  /* 0x000000011515d824 */ /* 0x100fe200078e0a00 */
[----:B------:R-:W-:Y:S01]  /*64c0*/  IABS R17, R37 ;  /* 0x0000002500117213 */ /* 0x000fe20000000000 */
[----:B------:R-:W-:Y:S01]  /*64d0*/  @!P4 IMAD.IADD R108, R108, 0x1, -R0 ;  /* 0x000000016c6cc824 */ /* 0x000fe200078e0a00 */
[----:B------:R-:W-:Y:S01]  /*64e0*/  ISETP.GT.U32.AND P5, PT, R0, R110, PT ;  /* 0x0000006e0000720c */ /* 0x000fe20003fa4070 */
[----:B------:R-:W-:-:S02]  /*64f0*/  IMAD.MOV.U32 R15, RZ, RZ, R10 ;  /* 0x000000ffff0f7224 */ /* 0x000fc400078e000a */
[----:B------:R-:W-:Y:S01]  /*6500*/  IMAD.HI.U32 R10, R6, R19, RZ ;  /* 0x00000013060a7227 */ /* 0x000fe200078e00ff */
[----:B------:R-:W-:-:S03]  /*6510*/  ISETP.GT.U32.AND P6, PT, R0, R108, PT ;  /* 0x0000006c0000720c */ /* 0x000fc60003fc4070 */
[----:B------:R-:W-:-:S04]  /*6520*/  IMAD.HI.U32 R12, R6, R15, RZ ;  /* 0x0000000f060c7227 */ /* 0x000fc800078e00ff */
[----:B------:R-:W-:Y:S02]  /*6530*/  @!P2 IMAD.IADD R106, R106, 0x1, -R0 ;  /* 0x000000016a6aa824 */ /* 0x000fe400078e0a00 */
[----:B------:R-:W-:-:S03]  /*6540*/  IMAD.HI.U32 R8, R6, R17, RZ ;  /* 0x0000001106087227 */ /* 0x000fc600078e00ff */
[C---:B------:R-:W-:Y:S01]  /*6550*/  ISETP.GT.U32.AND P2, PT, R0.reuse, R106, PT ;  /* 0x0000006a0000720c */ /* 0x040fe20003f44070 */
[----:B------:R-:W-:Y:S02]  /*6560*/  IMAD.MOV R10, RZ, RZ, -R10 ;  /* 0x000000ffff0a7224 */ /* 0x000fe400078e0a0a */
[----:B------:R-:W-:Y:S02]  /*6570*/  IMAD.MOV R12, RZ, RZ, -R12 ;  /* 0x000000ffff0c7224 */ /* 0x000fe400078e0a0c */
[----:B------:R-:W-:Y:S02]  /*6580*/  IMAD.MOV R8, RZ, RZ, -R8 ;  /* 0x000000ffff087224 */ /* 0x000fe400078e0a08 */
[C---:B------:R-:W-:Y:S02]  /*6590*/  IMAD R102, R0.reuse, R10, R19 ;  /* 0x0000000a00667224 */ /* 0x040fe400078e0213 */
[----:B------:R-:W-:Y:S01]  /*65a0*/  IMAD R100, R0, R12, R15 ;  /* 0x0000000c00647224 */ /* 0x000fe200078e020f */
[----:B------:R-:W-:Y:S01]  /*65b0*/  IABS R15, R43 ;  /* 0x0000002b000f7213 */ /* 0x000fe20000000000 */
[--C-:B------:R-:W-:Y:S01]  /*65c0*/  @!P5 IMAD.IADD R110, R110, 0x1, -R0.reuse ;  /* 0x000000016e6ed824 */ /* 0x100fe200078e0a00 */
[----:B------:R-:W-:Y:S01]  /*65d0*/  ISETP.GE.AND P5, PT, R14, RZ, PT ;  /* 0x000000ff0e00720c */ /* 0x000fe20003fa6270 */
[----:B------:R-:W-:Y:S01]  /*65e0*/  IMAD R104, R0, R8, R17 ;  /* 0x0000000800687224 */ /* 0x000fe200078e0211 */
[----:B------:R-:W-:Y:S01]  /*65f0*/  IABS R17, R45 ;  /* 0x0000002d00117213 */ /* 0x000fe20000000000 */
[----:B------:R-:W-:Y:S01]  /*6600*/  @!P6 IMAD.IADD R108, R108, 0x1, -R0 ;  /* 0x000000016c6ce824 */ /* 0x000fe200078e0a00 */
[C---:B------:R-:W-:Y:S01]  /*6610*/  ISETP.GT.U32.AND P6, PT, R0.reuse, R102, PT ;  /* 0x000000660000720c */ /* 0x040fe20003fc4070 */
[----:B------:R-:W-:Y:S01]  /*6620*/  VIADD R8, R7, 0x1c ;  /* 0x0000001c07087836 */ /* 0x000fe20000000000 */
[----:B------:R-:W-:Y:S01]  /*6630*/  ISETP.GT.U32.AND P4, PT, R0, R110, PT ;  /* 0x0000006e0000720c */ /* 0x000fe20003f84070 */
[----:B------:R-:W-:-:S03]  /*6640*/  IMAD.HI.U32 R7, R6, R15, RZ ;  /* 0x0000000f06077227 */ /* 0x000fc600078e00ff */
[----:B------:R-:W-:Y:S01]  /*6650*/  IABS R19, R8 ;  /* 0x0000000800137213 */ /* 0x000fe20000000000 */
[----:B------:R-:W-:Y:S02]  /*6660*/  IMAD.MOV R12, RZ, RZ, -R7 ;  /* 0x000000ffff0c7224 */ /* 0x000fe400078e0a07 */
[--C-:B------:R-:W-:Y:S01]  /*6670*/  @!P2 IMAD.IADD R106, R106, 0x1, -R0.reuse ;  /* 0x000000016a6aa824 */ /* 0x100fe200078e0a00 */
[C---:B------:R-:W-:Y:S01]  /*6680*/  ISETP.GT.U32.AND P2, PT, R0.reuse, R100, PT ;  /* 0x000000640000720c */ /* 0x040fe20003f44070 */
[----:B------:R-:W-:Y:S02]  /*6690*/  IMAD R15, R0, R12, R15 ;  /* 0x0000000c000f7224 */ /* 0x000fe400078e020f */
[----:B------:R-:W-:Y:S02]  /*66a0*/  @!P6 IMAD.IADD R102, R102, 0x1, -R0 ;  /* 0x000000016666e824 */ /* 0x000fe400078e0a00 */
[----:B------:R-:W-:Y:S01]  /*66b0*/  IMAD.HI.U32 R7, R6, R17, RZ ;  /* 0x0000001106077227 */ /* 0x000fe200078e00ff */
[----:B------:R-:W-:-:S03]  /*66c0*/  ISETP.GT.U32.AND P6, PT, R0, R15, PT ;  /* 0x0000000f0000720c */ /* 0x000fc60003fc4070 */
[----:B------:R-:W-:Y:S01]  /*66d0*/  @!P4 IMAD.IADD R110, R110, 0x1, -R0 ;  /* 0x000000016e6ec824 */ /* 0x000fe200078e0a00 */
[----:B------:R-:W-:Y:S01]  /*66e0*/  ISETP.GT.U32.AND P4, PT, R0, R104, PT ;  /* 0x000000680000720c */ /* 0x000fe20003f84070 */
[----:B------:R-:W-:-:S04]  /*66f0*/  IMAD.HI.U32 R12, R6, R27, RZ ;  /* 0x0000001b060c7227 */ /* 0x000fc800078e00ff */
[----:B------:R-:W-:Y:S02]  /*6700*/  IMAD.MOV R7, RZ, RZ, -R7 ;  /* 0x000000ffff077224 */ /* 0x000fe400078e0a07 */
[----:B------:R-:W-:Y:S02]  /*6710*/  IMAD.MOV R12, RZ, RZ, -R12 ;  /* 0x000000ffff0c7224 */ /* 0x000fe400078e0a0c */
[----:B------:R-:W-:Y:S01]  /*6720*/  @!P2 IMAD.IADD R100, R100, 0x1, -R0 ;  /* 0x000000016464a824 */ /* 0x000fe200078e0a00 */
[----:B------:R-:W-:Y:S01]  /*6730*/  ISETP.GE.AND P2, PT, R18, RZ, PT ;  /* 0x000000ff1200720c */ /* 0x000fe20003f46270 */
[----:B------:R-:W-:Y:S01]  /*6740*/  IMAD R18, R0, R7, R17 ;  /* 0x0000000700127224 */ /* 0x000fe200078e0211 */
[----:B------:R-:W-:Y:S01]  /*6750*/  IABS R17, R49 ;  /* 0x0000003100117213 */ /* 0x000fe20000000000 */
[----:B------:R-:W-:-:S04]  /*6760*/  IMAD.HI.U32 R10, R6, R19, RZ ;  /* 0x00000013060a7227 */ /* 0x000fc800078e00ff */
[C---:B------:R-:W-:Y:S01]  /*6770*/  IMAD R14, R0.reuse, R12, R27 ;  /* 0x0000000c000e7224 */ /* 0x040fe200078e021b */
[----:B------:R-:W-:Y:S01]  /*6780*/  IABS R27, R51 ;  /* 0x00000033001b7213 */ /* 0x000fe20000000000 */
[----:B------:R-:W-:Y:S01]  /*6790*/  @!P6 IMAD.IADD R15, R15, 0x1, -R0 ;  /* 0x000000010f0fe824 */ /* 0x000fe200078e0a00 */
[----:B------:R-:W-:Y:S01]  /*67a0*/  ISETP.GT.U32.AND P6, PT, R0, R18, PT ;  /* 0x000000120000720c */ /* 0x000fe20003fc4070 */
[----:B------:R-:W-:Y:S02]  /*67b0*/  IMAD.MOV R10, RZ, RZ, -R10 ;  /* 0x000000ffff0a7224 */ /* 0x000fe400078e0a0a */
[----:B------:R-:W-:Y:S01]  /*67c0*/  @!P4 IMAD.IADD R104, R104, 0x1, -R0 ;  /* 0x000000016868c824 */ /* 0x000fe200078e0a00 */
[----:B------:R-:W-:Y:S01]  /*67d0*/  ISETP.GE.AND P4, PT, R16, RZ, PT ;  /* 0x000000ff1000720c */ /* 0x000fe20003f86270 */
[----:B------:R-:W-:-:S04]  /*67e0*/  IMAD.HI.U32 R7, R6, R27, RZ ;  /* 0x0000001b06077227 */ /* 0x000fc800078e00ff */
[----:B------:R-:W-:Y:S01]  /*67f0*/  IMAD R16, R0, R10, R19 ;  /* 0x0000000a00107224 */ /* 0x000fe200078e0213 */
[----:B------:R-:W-:Y:S01]  /*6800*/  LOP3.LUT R19, R4, 0x4, RZ, 0xfc, !PT ;  /* 0x0000000404137812 */ /* 0x000fe200078efcff */
[----:B------:R-:W-:-:S03]  /*6810*/  IMAD.HI.U32 R10, R6, R29, RZ ;  /* 0x0000001d060a7227 */ /* 0x000fc600078e00ff */
[----:B------:R-:W-:Y:S01]  /*6820*/  IABS R35, R19 ;  /* 0x0000001300237213 */ /* 0x000fe20000000000 */
[----:B------:R-:W-:Y:S02]  /*6830*/  IMAD.MOV R7, RZ, RZ, -R7 ;  /* 0x000000ffff077224 */ /* 0x000fe400078e0a07 */
[----:B------:R-:W-:Y:S02]  /*6840*/  IMAD.MOV R22, RZ, RZ, -R10 ;  /* 0x000000ffff167224 */ /* 0x000fe400078e0a0a */
[----:B------:R-:W-:Y:S01]  /*6850*/  IMAD R10, R0, R7, R27 ;  /* 0x00000007000a7224 */ /* 0x000fe200078e021b */
[----:B------:R-:W-:Y:S01]  /*6860*/  SHF.R.S32.HI R27, RZ, 0x2, R152 ;  /* 0x00000002ff1b7819 */ /* 0x000fe20000011498 */
[----:B------:R-:W-:Y:S02]  /*6870*/  IMAD.MOV.U32 R7, RZ, RZ, R13 ;  /* 0x000000ffff077224 */ /* 0x000fe400078e000d */
[----:B------:R-:W-:Y:S01]  /*6880*/  @!P6 IMAD.IADD R18, R18, 0x1, -R0 ;  /* 0x000000011212e824 */ /* 0x000fe200078e0a00 */
[C---:B------:R-:W-:Y:S01]  /*6890*/  ISETP.GT.U32.AND P6, PT, R0.reuse, R16, PT ;  /* 0x000000100000720c */ /* 0x040fe20003fc4070 */
[----:B------:R-:W-:Y:S01]  /*68a0*/  @!P1 IMAD.MOV R21, RZ, RZ, -R21 ;  /* 0x000000ffff159224 */ /* 0x000fe200078e0a15 */
[C---:B------:R-:W-:Y:S01]  /*68b0*/  ISETP.GT.U32.AND P1, PT, R0.reuse, R104, PT ;  /* 0x000000680000720c */ /* 0x040fe20003f24070 */
[----:B------:R-:W-:Y:S01]  /*68c0*/  @!P0 IMAD.MOV R7, RZ, RZ, -R7 ;  /* 0x000000ffff078224 */ /* 0x000fe200078e0a07 */
[C---:B------:R-:W-:Y:S01]  /*68d0*/  ISETP.GT.U32.AND P0, PT, R0.reuse, R102, PT ;  /* 0x000000660000720c */ /* 0x040fe20003f04070 */
[----:B------:R-:W-:Y:S01]  /*68e0*/  @!P5 IMAD.MOV R112, RZ, RZ, -R112 ;  /* 0x000000ffff70d224 */ /* 0x000fe200078e0a70 */
[----:B------:R-:W-:Y:S01]  /*68f0*/  ISETP.GT.U32.AND P5, PT, R0, R100, PT ;  /* 0x000000640000720c */ /* 0x000fe20003fa4070 */
[----:B------:R-:W-:Y:S01]  /*6900*/  IMAD.HI.U32 R4, R6, R17, RZ ;  /* 0x0000001106047227 */ /* 0x000fe200078e00ff */
[----:B------:R-:W-:-:S03]  /*6910*/  SGXT R27, R27, 0x1 ;  /* 0x000000011b1b781a */ /* 0x000fc60000000200 */
[----:B------:R-:W-:Y:S01]  /*6920*/  @!P4 IMAD.MOV R108, RZ, RZ, -R108 ;  /* 0x000000ffff6cc224 */ /* 0x000fe200078e0a6c */
[----:B------:R-:W-:Y:S01]  /*6930*/  ISETP.GT.U32.AND P4, PT, R0, R18, PT ;  /* 0x000000120000720c */ /* 0x000fe20003f84070 */
[----:B------:R-:W-:-:S04]  /*6940*/  IMAD.HI.U32 R12, R6, R31, RZ ;  /* 0x0000001f060c7227 */ /* 0x000fc800078e00ff */
[----:B------:R-:W-:Y:S02]  /*6950*/  IMAD.MOV R4, RZ, RZ, -R4 ;  /* 0x000000ffff047224 */ /* 0x000fe400078e0a04 */
[----:B------:R-:W-:Y:S02]  /*6960*/  IMAD.MOV R33, RZ, RZ, -R12 ;  /* 0x000000ffff217224 */ /* 0x000fe400078e0a0c */
[C---:B------:R-:W-:Y:S02]  /*6970*/  IMAD R12, R0.reuse, R4, R17 ;  /* 0x00000004000c7224 */ /* 0x040fe400078e0211 */
[----:B------:R-:W-:Y:S02]  /*6980*/  IMAD R17, R0, R22, R29 ;  /* 0x0000001600117224 */ /* 0x000fe400078e021d */
[----:B------:R-:W-:Y:S02]  /*6990*/  @!P6 IMAD.IADD R16, R16, 0x1, -R0 ;  /* 0x000000011010e824 */ /* 0x000fe400078e0a00 */
[----:B------:R-:W-:-:S03]  /*69a0*/  IMAD.HI.U32 R4, R6, R35, RZ ;  /* 0x0000002306047227 */ /* 0x000fc600078e00ff */
[C---:B------:R-:W-:Y:S01]  /*69b0*/  ISETP.GT.U32.AND P6, PT, R0.reuse, R16, PT ;  /* 0x000000100000720c */ /* 0x040fe20003fc4070 */
[C---:B------:R-:W-:Y:S02]  /*69c0*/  IMAD R6, R0.reuse, R33, R31 ;  /* 0x0000002100067224 */ /* 0x040fe400078e021f */
[----:B------:R-:W-:Y:S01]  /*69d0*/  @!P2 IMAD.MOV R106, RZ, RZ, -R106 ;  /* 0x000000ffff6aa224 */ /* 0x000fe200078e0a6a */
[----:B------:R-:W-:Y:S01]  /*69e0*/  ISETP.GT.U32.AND P2, PT, R0, R14, PT ;  /* 0x0000000e0000720c */ /* 0x000fe20003f44070 */
[--C-:B------:R-:W-:Y:S01]  /*69f0*/  @!P1 IMAD.IADD R104, R104, 0x1, -R0.reuse ;  /* 0x0000000168689824 */ /* 0x100fe200078e0a00 */
[----:B------:R-:W-:Y:S01]  /*6a00*/  ISETP.GT.U32.AND P1, PT, R0, R12, PT ;  /* 0x0000000c0000720c */ /* 0x000fe20003f24070 */
[--C-:B------:R-:W-:Y:S01]  /*6a10*/  @!P0 IMAD.IADD R102, R102, 0x1, -R0.reuse ;  /* 0x0000000166668824 */ /* 0x100fe200078e0a00 */
[----:B------:R-:W-:Y:S01]  /*6a20*/  ISETP.GT.U32.AND P0, PT, R0, R10, PT ;  /* 0x0000000a0000720c */ /* 0x000fe20003f04070 */
[--C-:B------:R-:W-:Y:S01]  /*6a30*/  @!P5 IMAD.IADD R100, R100, 0x1, -R0.reuse ;  /* 0x000000016464d824 */ /* 0x100fe200078e0a00 */
[----:B------:R-:W-:Y:S01]  /*6a40*/  ISETP.GT.U32.AND P5, PT, R0, R17, PT ;  /* 0x000000110000720c */ /* 0x000fe20003fa4070 */
[----:B------:R-:W-:Y:S01]  /*6a50*/  @!P4 IMAD.IADD R18, R18, 0x1, -R0 ;  /* 0x000000011212c824 */ /* 0x000fe200078e0a00 */
[----:B------:R-:W-:Y:S01]  /*6a60*/  ISETP.GT.U32.AND P4, PT, R0, R6, PT ;  /* 0x000000060000720c */ /* 0x000fe20003f84070 */
[----:B------:R-:W-:-:S02]  /*6a70*/  IMAD.MOV R4, RZ, RZ, -R4 ;  /* 0x000000ffff047224 */ /* 0x000fc400078e0a04 */
[----:B------:R-:W-:Y:S01]  /*6a80*/  @!P3 IMAD.MOV R110, RZ, RZ, -R110 ;  /* 0x000000ffff6eb224 */ /* 0x000fe200078e0a6e */
[C---:B------:R-:W-:Y:S01]  /*6a90*/  ISETP.GT.U32.AND P3, PT, R0.reuse, R15, PT ;  /* 0x0000000f0000720c */ /* 0x040fe20003f64070 */
[----:B------:R-:W-:Y:S02]  /*6aa0*/  IMAD R13, R0, R4, R35 ;  /* 0x00000004000d7224 */ /* 0x000fe400078e0223 */
[--C-:B------:R-:W-:Y:S02]  /*6ab0*/  @!P2 IMAD.IADD R14, R14, 0x1, -R0.reuse ;  /* 0x000000010e0ea824 */ /* 0x100fe400078e0a00 */
[--C-:B------:R-:W-:Y:S01]  /*6ac0*/  @!P1 IMAD.IADD R12, R12, 0x1, -R0.reuse ;  /* 0x000000010c0c9824 */ /* 0x100fe200078e0a00 */
[----:B------:R-:W-:Y:S01]  /*6ad0*/  ISETP.GT.U32.AND P2, PT, R0, R13, PT ;  /* 0x0000000d0000720c */ /* 0x000fe20003f44070 */
[--C-:B------:R-:W-:Y:S01]  /*6ae0*/  @!P0 IMAD.IADD R10, R10, 0x1, -R0.reuse ;  /* 0x000000010a0a8824 */ /* 0x100fe200078e0a00 */
[----:B------:R-:W-:Y:S01]  /*6af0*/  ISETP.GE.AND P1, PT, R39, RZ, PT ;  /* 0x000000ff2700720c */ /* 0x000fe20003f26270 */
[--C-:B------:R-:W-:Y:S01]  /*6b00*/  @!P5 IMAD.IADD R17, R17, 0x1, -R0.reuse ;  /* 0x000000011111d824 */ /* 0x100fe200078e0a00 */
[----:B------:R-:W-:Y:S01]  /*6b10*/  ISETP.GE.AND P0, PT, R41, RZ, PT ;  /* 0x000000ff2900720c */ /* 0x000fe20003f06270 */
[--C-:B------:R-:W-:Y:S01]  /*6b20*/  @!P6 IMAD.IADD R16, R16, 0x1, -R0.reuse ;  /* 0x000000011010e824 */ /* 0x100fe200078e0a00 */
[----:B------:R-:W-:Y:S01]  /*6b30*/  ISETP.GE.AND P5, PT, R43, RZ, PT ;  /* 0x000000ff2b00720c */ /* 0x000fe20003fa6270 */
[--C-:B------:R-:W-:Y:S01]  /*6b40*/  @!P4 IMAD.IADD R6, R6, 0x1, -R0.reuse ;  /* 0x000000010606c824 */ /* 0x100fe200078e0a00 */
[----:B------:R-:W-:Y:S01]  /*6b50*/  ISETP.GE.AND P6, PT, R37, RZ, PT ;  /* 0x000000ff2500720c */ /* 0x000fe20003fc6270 */
[----:B------:R-:W-:Y:S01]  /*6b60*/  IMAD.SHL.U32 R4, R152, 0x20, RZ ;  /* 0x0000002098047824 */ /* 0x000fe200078e00ff */
[----:B------:R-:W-:Y:S01]  /*6b70*/  ISETP.GE.AND P4, PT, R45, RZ, PT ;  /* 0x000000ff2d00720c */ /* 0x000fe20003f86270 */
[--C-:B------:R-:W-:Y:S01]  /*6b80*/  @!P3 IMAD.IADD R15, R15, 0x1, -R0.reuse ;  /* 0x000000010f0fb824 */ /* 0x100fe200078e0a00 */
[----:B------:R-:W-:Y:S01]  /*6b90*/  ISETP.GE.AND P3, PT, R8, RZ, PT ;  /* 0x000000ff0800720c */ /* 0x000fe20003f66270 */
[----:B------:R-:W-:Y:S01]  /*6ba0*/  @!P2 IMAD.IADD R13, R13, 0x1, -R0 ;  /* 0x000000010d0da824 */ /* 0x000fe200078e0a00 */
[----:B------:R-:W-:Y:S01]  /*6bb0*/  LOP3.LUT R22, R4, 0x760, RZ, 0xc0, !PT ;  /* 0x0000076004167812 */ /* 0x000fe200078ec0ff */
[----:B------:R-:W-:Y:S01]  /*6bc0*/  IMAD.MOV.U32 R4, RZ, RZ, R15 ;  /* 0x000000ffff047224 */ /* 0x000fe200078e000f */
[C---:B------:R-:W-:Y:S01]  /*6bd0*/  ISETP.GT.U32.AND P2, PT, R0.reuse, R14, PT ;  /* 0x0000000e0000720c */ /* 0x040fe20003f44070 */
[----:B------:R-:W-:Y:S01]  /*6be0*/  @!P1 IMAD.MOV R102, RZ, RZ, -R102 ;  /* 0x000000ffff669224 */ /* 0x000fe200078e0a66 */
        /* <DEDUP_REMOVED lines=8> */
[----:B------:R-:W-:Y:S01]  /*6c70*/  ISETP.GT.U32.AND P4, PT, R0, R13, PT ;  /* 0x0000000d0000720c */ /* 0x000fe20003f84070 */
[----:B------:R-:W-:Y:S01]  /*6c80*/  @!P3 IMAD.MOV R16, RZ, RZ, -R16 ;  /* 0x000000ffff10b224 */ /* 0x000fe200078e0a10 */
[----:B------:R-:W-:Y:S01]  /*6c90*/  ISETP.GE.AND P3, PT, R47, RZ, PT ;  /* 0x000000ff2f00720c */ /* 0x000fe20003f66270 */
        /* <DEDUP_REMOVED lines=10> */
[----:B------:R-:W-:Y:S01]  /*6d40*/  @!P4 IMAD.IADD R13, R13, 0x1, -R0 ;  /* 0x000000010d0dc824 */ /* 0x000fe200078e0a00 */
[----:B------:R-:W-:Y:S01]  /*6d50*/  ISETP.NE.AND P4, PT, R3, RZ, PT ;  /* 0x000000ff0300720c */ /* 0x000fe20003f85270 */
[----:B------:R-:W-:Y:S01]  /*6d60*/  IMAD.MOV.U32 R8, RZ, RZ, R17 ;  /* 0x000000ffff087224 */ /* 0x000fe200078e0011 */
[----:B------:R-:W-:Y:S01]  /*6d70*/  LOP3.LUT R3, RZ, R3, RZ, 0x33, !PT ;  /* 0x00000003ff037212 */ /* 0x000fe200078e33ff */
[----:B------:R-:W-:Y:S01]  /*6d80*/  IMAD.MOV.U32 R0, RZ, RZ, R13 ;  /* 0x000000ffff007224 */ /* 0x000fe200078e000d */
[----:B------:R-:W-:Y:S01]  /*6d90*/  LOP3.LUT R22, R22, 0x90, R27, 0xf8, !PT ;  /* 0x0000009016167812 */ /* 0x000fe200078ef81b */
[----:B------:R-:W-:Y:S01]  /*6da0*/  @!P3 IMAD.MOV R14, RZ, RZ, -R14 ;  /* 0x000000ffff0eb224 */ /* 0x000fe200078e0a0e */
[C---:B------:R-:W-:Y:S01]  /*6db0*/  SEL R197, R3.reuse, R34, !P4 ;  /* 0x0000002203c57207 */ /* 0x040fe20006000000 */
[----:B------:R-:W-:Y:S01]  /*6dc0*/  @!P2 IMAD.MOV R12, RZ, RZ, -R12 ;  /* 0x000000ffff0ca224 */ /* 0x000fe200078e0a0c */
[C---:B------:R-:W-:Y:S01]  /*6dd0*/  SEL R185, R3.reuse, R20, !P4 ;  /* 0x0000001403b97207 */ /* 0x040fe20006000000 */
[----:B------:R-:W-:Y:S01]  /*6de0*/  @!P1 IMAD.MOV R10, RZ, RZ, -R10 ;  /* 0x000000ffff0a9224 */ /* 0x000fe200078e0a0a */
[C---:B------:R-:W-:Y:S01]  /*6df0*/  SEL R211, R3.reuse, R50, !P4 ;  /* 0x0000003203d37207 */ /* 0x040fe20006000000 */
[----:B------:R-:W-:Y:S01]  /*6e00*/  @!P0 IMAD.MOV R8, RZ, RZ, -R8 ;  /* 0x000000ffff088224 */ /* 0x000fe200078e0a08 */
[C---:B------:R-:W-:Y:S01]  /*6e10*/  SEL R199, R3.reuse, R38, !P4 ;  /* 0x0000002603c77207 */ /* 0x040fe20006000000 */
[----:B------:R-:W-:Y:S01]  /*6e20*/  @!P5 IMAD.MOV R6, RZ, RZ, -R6 ;  /* 0x000000ffff06d224 */ /* 0x000fe200078e0a06 */
[----:B------:R-:W-:Y:S01]  /*6e30*/  SEL R187, R3, R24, !P4 ;  /* 0x0000001803bb7207 */ /* 0x000fe20006000000 */
[----:B------:R-:W-:Y:S01]  /*6e40*/  IMAD R197, R197, UR4, RZ ;  /* 0x00000004c5c57c24 */ /* 0x000fe2000f8e02ff */
[C---:B------:R-:W-:Y:S01]  /*6e50*/  SEL R189, R3.reuse, R26, !P4 ;  /* 0x0000001a03bd7207 */ /* 0x040fe20006000000 */
[----:B------:R-:W-:Y:S01]  /*6e60*/  @!P6 IMAD.MOV R0, RZ, RZ, -R0 ;  /* 0x000000ffff00e224 */ /* 0x000fe200078e0a00 */
[----:B------:R-:W-:Y:S01]  /*6e70*/  SEL R217, R3, R54, !P4 ;  /* 0x0000003603d97207 */ /* 0x000fe20006000000 */
[----:B------:R-:W-:Y:S01]  /*6e80*/  IMAD R185, R185, UR4, RZ ;  /* 0x00000004b9b97c24 */ /* 0x000fe2000f8e02ff */
        /* <DEDUP_REMOVED lines=62> */
[C---:B------:R-:W-:Y:S01]  /*7270*/  SEL R26, R3.reuse, R9, !P4 ;  /* 0x00000009031a7207 */ /* 0x040fe20006000000 */
        /* <DEDUP_REMOVED lines=9> */
[C---:B------:R-:W-:Y:S01]  /*7310*/  SEL R93, R3.reuse, R114, !P4 ;  /* 0x00000072035d7207 */ /* 0x040fe20006000000 */
[----:B------:R-:W-:Y:S01]  /*7320*/  IMAD R26, R26, UR4, RZ ;  /* 0x000000041a1a7c24 */ /* 0x000fe2000f8e02ff */
[C---:B------:R-:W-:Y:S01]  /*7330*/  SEL R92, R3.reuse, R116, !P4 ;  /* 0x00000074035c7207 */ /* 0x040fe20006000000 */
[----:B------:R-:W-:Y:S01]  /*7340*/  IMAD R96, R96, UR4, RZ ;  /* 0x0000000460607c24 */ /* 0x000fe2000f8e02ff */
[----:B------:R-:W-:Y:S01]  /*7350*/  SEL R91, R3, R118, !P4 ;  /* 0x00000076035b7207 */ /* 0x000fe20006000000 */
        /* <DEDUP_REMOVED lines=163> */
[----:B------:R-:W-:Y:S01]  /*7d90*/  SHF.R.S32.HI R196, RZ, 0x1f, R197 ;  /* 0x0000001fffc47819 */ /* 0x000fe200000114c5 */
[----:B------:R-:W-:Y:S01]  /*7da0*/  IMAD R10, R10, UR4, RZ ;  /* 0x000000040a0a7c24 */ /* 0x000fe2000f8e02ff */
[----:B------:R-:W-:Y:S01]  /*7db0*/  SEL R3, R3, R0, !P4 ;  /* 0x0000000003037207 */ /* 0x000fe20006000000 */
[----:B------:R-:W-:Y:S01]  /*7dc0*/  IMAD R0, R2, UR4, RZ ;  /* 0x0000000402007c24 */ /* 0x000fe2000f8e02ff */
[----:B------:R-:W-:Y:S01]  /*7dd0*/  SHF.R.S32.HI R184, RZ, 0x1f, R185 ;  /* 0x0000001fffb87819 */ /* 0x000fe200000114b9 */
[----:B------:R-:W-:Y:S01]  /*7de0*/  IMAD R2, R36, UR5, RZ ;  /* 0x0000000524027c24 */ /* 0x000fe2000f8e02ff */
[----:B------:R-:W-:Y:S01]  /*7df0*/  IADD3 R197, P5, R197, UR10, RZ ;  /* 0x0000000ac5c57c10 */ /* 0x000fe2000ffbe0ff */
[----:B------:R-:W-:Y:S01]  /*7e00*/  IMAD R36, R98, UR4, RZ ;  /* 0x0000000462247c24 */ /* 0x000fe2000f8e02ff */
[----:B------:R-:W-:Y:S01]  /*7e10*/  IADD3 R185, P4, R185, UR10, RZ ;  /* 0x0000000ab9b97c10 */ /* 0x000fe2000ff9e0ff */
[----:B------:R-:W-:Y:S01]  /*7e20*/  IMAD R8, R8, UR4, RZ ;  /* 0x0000000408087c24 */ /* 0x000fe2000f8e02ff */
[----:B------:R-:W-:Y:S01]  /*7e30*/  SHF.R.S32.HI R210, RZ, 0x1f, R211 ;  /* 0x0000001fffd27819 */ /* 0x000fe200000114d3 */
[----:B------:R-:W-:Y:S01]  /*7e40*/  IMAD R6, R6, UR4, RZ ;  /* 0x0000000406067c24 */ /* 0x000fe2000f8e02ff */
[----:B------:R-:W-:Y:S01]  /*7e50*/  IADD3.X R196, R196, UR11, RZ, P5, !PT ;  /* 0x0000000bc4c47c10 */ /* 0x000fe2000affe4ff */
[----:B------:R-:W-:Y:S01]  /*7e60*/  IMAD R3, R3, UR4, RZ ;  /* 0x0000000403037c24 */ /* 0x000fe2000f8e02ff */
[----:B------:R-:W-:Y:S01]  /*7e70*/  SHF.R.S32.HI R198, RZ, 0x1f, R199 ;  /* 0x0000001fffc67819 */ /* 0x000fe200000114c7 */
[----:B------:R-:W-:Y:S01]  /*7e80*/  UIADD3 UR4, UR6, 0x4000, URZ ;  /* 0x0000400006047890 */ /* 0x000fe2000fffe03f */
[----:B------:R-:W-:Y:S01]  /*7e90*/  IADD3.X R184, R184, UR11, RZ, P4, !PT ;  /* 0x0000000bb8b87c10 */ /* 0x000fe2000a7fe4ff */
[----:B------:R-:W-:Y:S01]  /*7ea0*/  USHF.R.U32.HI UR5, URZ, 0x4, UR6 ;  /* 0x000000043f057899 */ /* 0x000fe20008011606 */
[----:B------:R-:W-:Y:S01]  /*7eb0*/  IADD3 R211, P5, R211, UR10, RZ ;  /* 0x0000000ad3d37c10 */ /* 0x000fe2000ffbe0ff */
[----:B------:R-:W-:Y:S01]  /*7ec0*/  USHF.R.U32.HI UR12, URZ, 0x4, UR4 ;  /* 0x000000043f0c7899 */ /* 0x000fe20008011604 */
[----:B------:R-:W-:Y:S01]  /*7ed0*/  SHF.R.S32.HI R186, RZ, 0x1f, R187 ;  /* 0x0000001fffba7819 */ /* 0x000fe200000114bb */
[----:B------:R-:W-:Y:S01]  /*7ee0*/  USGXT.U32 UR4, UR5, 0xe ;  /* 0x0000000e0504789a */ /* 0x000fe20008000000 */
[----:B------:R-:W-:-:S02]  /*7ef0*/  IADD3 R199, P4, R199, UR10, RZ ;  /* 0x0000000ac7c77c10 */ /* 0x000fc4000ff9e0ff */
[----:B------:R-:W-:Y:S02]  /*7f00*/  CS2R R100, SRZ ;  /* 0x0000000000647805 */ /* 0x000fe4000001ff00 */
[----:B------:R-:W-:Y:S02]  /*7f10*/  IADD3 R187, P3, R187, UR10, RZ ;  /* 0x0000000abbbb7c10 */ /* 0x000fe4000ff7e0ff */
[----:B------:R-:W-:Y:S02]  /*7f20*/  CS2R R102, SRZ ;  /* 0x0000000000667805 */ /* 0x000fe4000001ff00 */
[----:B------:R-:W-:Y:S02]  /*7f30*/  SHF.R.S32.HI R224, RZ, 0x1f, R225 ;  /* 0x0000001fffe07819 */ /* 0x000fe400000114e1 */
[----:B------:R-:W-:Y:S02]  /*7f40*/  CS2R R104, SRZ ;  /* 0x0000000000687805 */ /* 0x000fe4000001ff00 */
[----:B------:R-:W-:-:S02]  /*7f50*/  IADD3.X R210, R210, UR11, RZ, P5, !PT ;  /* 0x0000000bd2d27c10 */ /* 0x000fc4000affe4ff */
[----:B------:R-:W-:Y:S02]  /*7f60*/  CS2R R106, SRZ ;  /* 0x00000000006a7805 */ /* 0x000fe4000001ff00 */
[----:B------:R-:W-:Y:S02]  /*7f70*/  SHF.R.S32.HI R212, RZ, 0x1f, R213 ;  /* 0x0000001fffd47819 */ /* 0x000fe400000114d5 */
[----:B------:R-:W-:Y:S02]  /*7f80*/  CS2R R108, SRZ ;  /* 0x00000000006c7805 */ /* 0x000fe4000001ff00 */
[----:B------:R-:W-:Y:S02]  /*7f90*/  IADD3.X R198, R198, UR11, RZ, P4, !PT ;  /* 0x0000000bc6c67c10 */ /* 0x000fe4000a7fe4ff */
[----:B------:R-:W-:Y:S02]  /*7fa0*/  CS2R R110, SRZ ;  /* 0x00000000006e7805 */ /* 0x000fe4000001ff00 */
[----:B------:R-:W-:-:S02]  /*7fb0*/  IADD3 R225, P5, R225, UR10, RZ ;  /* 0x0000000ae1e17c10 */ /* 0x000fc4000ffbe0ff */
        /* <DEDUP_REMOVED lines=9> */
[----:B------:R-:W-:Y:S02]  /*8050*/  IADD3 R201, P3, R201, UR10, RZ ;  /* 0x0000000ac9c97c10 */ /* 0x000fe4000ff7e0ff */
[----:B------:R-:W-:Y:S02]  /*8060*/  CS2R R122, SRZ ;  /* 0x00000000007a7805 */ /* 0x000fe4000001ff00 */
[----:B------:R-:W-:-:S02]  /*8070*/  IADD3 R189, P2, R189, UR10, RZ ;  /* 0x0000000abdbd7c10 */ /* 0x000fc4000ff5e0ff */
[----:B------:R-:W-:Y:S02]  /*8080*/  CS2R R124, SRZ ;  /* 0x00000000007c7805 */ /* 0x000fe4000001ff00 */
[----:B------:R-:W-:Y:S02]  /*8090*/  SHF.R.S32.HI R238, RZ, 0x1f, R239 ;  /* 0x0000001fffee7819 */ /* 0x000fe400000114ef */
[----:B------:R-:W-:Y:S02]  /*80a0*/  CS2R R126, SRZ ;  /* 0x00000000007e7805 */ /* 0x000fe4000001ff00 */
[----:B------:R-:W-:Y:S02]  /*80b0*/  IADD3.X R224, R224, UR11, RZ, P5, !PT ;  /* 0x0000000be0e07c10 */ /* 0x000fe4000affe4ff */
[----:B------:R-:W-:Y:S02]  /*80c0*/  CS2R R128, SRZ ;  /* 0x0000000000807805 */ /* 0x000fe4000001ff00 */
[----:B------:R-:W-:-:S02]  /*80d0*/  SHF.R.S32.HI R226, RZ, 0x1f, R227 ;  /* 0x0000001fffe27819 */ /* 0x000fc400000114e3 */
[----:B------:R-:W-:Y:S02]  /*80e0*/  CS2R R130, SRZ ;  /* 0x0000000000827805 */ /* 0x000fe4000001ff00 */
[----:B------:R-:W-:Y:S02]  /*80f0*/  IADD3.X R212, R212, UR11, RZ, P4, !PT ;  /* 0x0000000bd4d47c10 */ /* 0x000fe4000a7fe4ff */
[----:B------:R-:W-:Y:S02]  /*8100*/  CS2R R132, SRZ ;  /* 0x0000000000847805 */ /* 0x000fe4000001ff00 */
[----:B------:R-:W-:Y:S02]  /*8110*/  IADD3 R239, P5, R239, UR10, RZ ;  /* 0x0000000aefef7c10 */ /* 0x000fe4000ffbe0ff */
        /* <DEDUP_REMOVED lines=15> */
[----:B------:R-:W-:Y:S02]  /*8210*/  IADD3 R203, P2, R203, UR10, RZ ;  /* 0x0000000acbcb7c10 */ /* 0x000fe4000ff5e0ff */
[----:B------:R-:W-:Y:S02]  /*8220*/  CS2R R150, SRZ ;  /* 0x0000000000967805 */ /* 0x000fe4000001ff00 */
[----:B------:R-:W-:Y:S01]  /*8230*/  IADD3 R191, P1, R191, UR10, RZ ;  /* 0x0000000abfbf7c10 */ /* 0x000fe2000ff3e0ff */
[----:B------:R-:W-:Y:S01]  /*8240*/  UMOV UR5, URZ ;  /* 0x0000003f00057c82 */ /* 0x000fe20008000000 */
[----:B------:R-:W-:Y:S01]  /*8250*/  IADD3.X R238, R238, UR11, RZ, P5, !PT ;  /* 0x0000000beeee7c10 */ /* 0x000fe2000affe4ff */
[----:B------:R-:W-:Y:S01]  /*8260*/  USGXT.U32 UR12, UR12, 0xe ;  /* 0x0000000e0c0c789a */ /* 0x000fe20008000000 */
[----:B------:R-:W-:-:S02]  /*8270*/  SHF.R.S32.HI R240, RZ, 0x1f, R241 ;  /* 0x0000001ffff07819 */ /* 0x000fc400000114f1 */
[----:B------:R-:W-:Y:S02]  /*8280*/  IADD3.X R226, R226, UR11, RZ, P4, !PT ;  /* 0x0000000be2e27c10 */ /* 0x000fe4000a7fe4ff */
[----:B------:R-:W-:Y:S02]  /*8290*/  IADD3 R98, P5, R97, UR10, RZ ;  /* 0x0000000a61627c10 */ /* 0x000fe4000ffbe0ff */
[----:B------:R-:W-:Y:S02]  /*82a0*/  SHF.R.S32.HI R228, RZ, 0x1f, R229 ;  /* 0x0000001fffe47819 */ /* 0x000fe400000114e5 */
[----:B------:R-:W-:Y:S01]  /*82b0*/  IADD3.X R214, R214, UR11, RZ, P3, !PT ;  /* 0x0000000bd6d67c10 */ /* 0x000fe20009ffe4ff */
[----:B------:R0:W-:Y:S01]  /*82c0*/  STL [R1+0x200], R98 ;  /* 0x0002006201007387 */ /* 0x0001e20000100800 */
[----:B------:R-:W-:Y:S02]  /*82d0*/  IADD3 R241, P4, R241, UR10, RZ ;  /* 0x0000000af1f17c10 */ /* 0x000fe4000ff9e0ff */
[----:B------:R-:W-:-:S02]  /*82e0*/  SHF.R.S32.HI R216, RZ, 0x1f, R217 ;  /* 0x0000001fffd87819 */ /* 0x000fc400000114d9 */
[----:B------:R-:W-:Y:S02]  /*82f0*/  IADD3.X R202, R202, UR11, RZ, P2, !PT ;  /* 0x0000000bcaca7c10 */ /* 0x000fe400097fe4ff */
[----:B------:R-:W-:Y:S02]  /*8300*/  IADD3 R229, P3, R229, UR10, RZ ;  /* 0x0000000ae5e57c10 */ /* 0x000fe4000ff7e0ff */
[----:B------:R-:W-:Y:S02]  /*8310*/  SHF.R.S32.HI R204, RZ, 0x1f, R205 ;  /* 0x0000001fffcc7819 */ /* 0x000fe400000114cd */
[----:B------:R-:W-:Y:S02]  /*8320*/  IADD3.X R190, R190, UR11, RZ, P1, !PT ;  /* 0x0000000bbebe7c10 */ /* 0x000fe40008ffe4ff */
[----:B------:R-:W-:Y:S02]  /*8330*/  IADD3 R217, P2, R217, UR10, RZ ;  /* 0x0000000ad9d97c10 */ /* 0x000fe4000ff5e0ff */
[----:B------:R-:W-:-:S02]  /*8340*/  SHF.R.S32.HI R192, RZ, 0x1f, R193 ;  /* 0x0000001fffc07819 */ /* 0x000fc400000114c1 */
[----:B------:R-:W-:Y:S02]  /*8350*/  IADD3 R205, P1, R205, UR10, RZ ;  /* 0x0000000acdcd7c10 */ /* 0x000fe4000ff3e0ff */
[----:B------:R-:W-:Y:S02]  /*8360*/  IADD3 R193, P0, R193, UR10, RZ ;  /* 0x0000000ac1c17c10 */ /* 0x000fe4000ff1e0ff */
[----:B------:R-:W-:Y:S02]  /*8370*/  IADD3.X R240, R240, UR11, RZ, P4, !PT ;  /* 0x0000000bf0f07c10 */ /* 0x000fe4000a7fe4ff */
[----:B------:R-:W-:Y:S02]  /*8380*/  SHF.R.S32.HI R242, RZ, 0x1f, R243 ;  /* 0x0000001ffff27819 */ /* 0x000fe400000114f3 */
[----:B------:R-:W-:Y:S02]  /*8390*/  IADD3.X R228, R228, UR11, RZ, P3, !PT ;  /* 0x0000000be4e47c10 */ /* 0x000fe40009ffe4ff */
[----:B0-----:R-:W-:-:S02]  /*83a0*/  IADD3 R98, P4, R96, UR10, RZ ;  /* 0x0000000a60627c10 */ /* 0x001fc4000ff9e0ff */
[----:B------:R-:W-:Y:S02]  /*83b0*/  SHF.R.S32.HI R230, RZ, 0x1f, R231 ;  /* 0x0000001fffe67819 */ /* 0x000fe400000114e7 */
[----:B------:R-:W-:Y:S01]  /*83c0*/  IADD3.X R216, R216, UR11, RZ, P2, !PT ;  /* 0x0000000bd8d87c10 */ /* 0x000fe200097fe4ff */
[----:B------:R0:W-:Y:S01]  /*83d0*/  STL [R1+0x208], R98 ;  /* 0x0002086201007387 */ /* 0x0001e20000100800 */
[----:B------:R-:W-:Y:S02]  /*83e0*/  IADD3 R243, P3, R243, UR10, RZ ;  /* 0x0000000af3f37c10 */ /* 0x000fe4000ff7e0ff */
[----:B------:R-:W-:Y:S02]  /*83f0*/  SHF.R.S32.HI R218, RZ, 0x1f, R219 ;  /* 0x0000001fffda7819 */ /* 0x000fe400000114db */
[----:B------:R-:W-:Y:S02]  /*8400*/  IADD3.X R204, R204, UR11, RZ, P1, !PT ;  /* 0x0000000bcccc7c10 */ /* 0x000fe40008ffe4ff */
[----:B------:R-:W-:-:S02]  /*8410*/  IADD3 R231, P2, R231, UR10, RZ ;  /* 0x0000000ae7e77c10 */ /* 0x000fc4000ff5e0ff */
[----:B------:R-:W-:Y:S02]  /*8420*/  SHF.R.S32.HI R206, RZ, 0x1f, R207 ;  /* 0x0000001fffce7819 */ /* 0x000fe400000114cf */
[----:B------:R-:W-:Y:S02]  /*8430*/  IADD3.X R192, R192, UR11, RZ, P0, !PT ;  /* 0x0000000bc0c07c10 */ /* 0x000fe400087fe4ff */
[----:B------:R-:W-:Y:S02]  /*8440*/  IADD3 R219, P1, R219, UR10, RZ ;  /* 0x0000000adbdb7c10 */ /* 0x000fe4000ff3e0ff */
[----:B------:R-:W-:Y:S02]  /*8450*/  SHF.R.S32.HI R194, RZ, 0x1f, R195 ;  /* 0x0000001fffc27819 */ /* 0x000fe400000114c3 */
[----:B------:R-:W-:Y:S02]  /*8460*/  IADD3 R207, P0, R207, UR10, RZ ;  /* 0x0000000acfcf7c10 */ /* 0x000fe4000ff1e0ff */
[----:B------:R-:W-:-:S02]  /*8470*/  IADD3 R195, P6, R195, UR10, RZ ;  /* 0x0000000ac3c37c10 */ /* 0x000fc4000ffde0ff */
[----:B------:R-:W-:Y:S02]  /*8480*/  IADD3.X R242, R242, UR11, RZ, P3, !PT ;  /* 0x0000000bf2f27c10 */ /* 0x000fe40009ffe4ff */
[----:B------:R-:W-:Y:S02]  /*8490*/  SHF.R.S32.HI R244, RZ, 0x1f, R245 ;  /* 0x0000001ffff47819 */ /* 0x000fe400000114f5 */
[----:B------:R-:W-:Y:S02]  /*84a0*/  IADD3.X R230, R230, UR11, RZ, P2, !PT ;  /* 0x0000000be6e67c10 */ /* 0x000fe400097fe4ff */
[----:B0-----:R-:W-:Y:S02]  /*84b0*/  IADD3 R98, P3, R95, UR10, RZ ;  /* 0x0000000a5f627c10 */ /* 0x001fe4000ff7e0ff */
[----:B------:R-:W-:Y:S02]  /*84c0*/  SHF.R.S32.HI R232, RZ, 0x1f, R233 ;  /* 0x0000001fffe87819 */ /* 0x000fe400000114e9 */
[----:B------:R-:W-:Y:S01]  /*84d0*/  IADD3.X R218, R218, UR11, RZ, P1, !PT ;  /* 0x0000000bdada7c10 */ /* 0x000fe20008ffe4ff */
[----:B------:R0:W-:Y:S01]  /*84e0*/  STL [R1+0x210], R98 ;  /* 0x0002106201007387 */ /* 0x0001e20000100800 */
[----:B------:R-:W-:-:S02]  /*84f0*/  IADD3 R245, P2, R245, UR10, RZ ;  /* 0x0000000af5f57c10 */ /* 0x000fc4000ff5e0ff */
[----:B------:R-:W-:Y:S02]  /*8500*/  SHF.R.S32.HI R220, RZ, 0x1f, R221 ;  /* 0x0000001fffdc7819 */ /* 0x000fe400000114dd */
[----:B------:R-:W-:Y:S02]  /*8510*/  IADD3.X R206, R206, UR11, RZ, P0, !PT ;  /* 0x0000000bcece7c10 */ /* 0x000fe400087fe4ff */
[----:B------:R-:W-:Y:S02]  /*8520*/  IADD3 R233, P1, R233, UR10, RZ ;  /* 0x0000000ae9e97c10 */ /* 0x000fe4000ff3e0ff */
[----:B------:R-:W-:Y:S02]  /*8530*/  SHF.R.S32.HI R208, RZ, 0x1f, R209 ;  /* 0x0000001fffd07819 */ /* 0x000fe400000114d1 */
[----:B------:R-:W-:Y:S02]  /*8540*/  IADD3.X R194, R194, UR11, RZ, P6, !PT ;  /* 0x0000000bc2c27c10 */ /* 0x000fe4000b7fe4ff */
[----:B------:R-:W-:-:S02]  /*8550*/  IADD3 R221, P0, R221, UR10, RZ ;  /* 0x0000000adddd7c10 */ /* 0x000fc4000ff1e0ff */
[----:B------:R-:W-:Y:S02]  /*8560*/  IADD3 R209, P6, R209, UR10, RZ ;  /* 0x0000000ad1d17c10 */ /* 0x000fe4000ffde0ff */
[----:B------:R-:W-:Y:S02]  /*8570*/  IADD3.X R244, R244, UR11, RZ, P2, !PT ;  /* 0x0000000bf4f47c10 */ /* 0x000fe400097fe4ff */
[----:B------:R-:W-:Y:S02]  /*8580*/  SHF.R.S32.HI R246, RZ, 0x1f, R247 ;  /* 0x0000001ffff67819 */ /* 0x000fe400000114f7 */
[----:B------:R-:W-:Y:S02]  /*8590*/  IADD3.X R232, R232, UR11, RZ, P1, !PT ;  /* 0x0000000be8e87c10 */ /* 0x000fe40008ffe4ff */
[----:B0-----:R-:W-:Y:S02]  /*85a0*/  IADD3 R98, P2, R94, UR10, RZ ;  /* 0x0000000a5e627c10 */ /* 0x001fe4000ff5e0ff */
[----:B------:R-:W-:-:S02]  /*85b0*/  SHF.R.S32.HI R234, RZ, 0x1f, R235 ;  /* 0x0000001fffea7819 */ /* 0x000fc400000114eb */
[----:B------:R-:W-:Y:S01]  /*85c0*/  IADD3.X R220, R220, UR11, RZ, P0, !PT ;  /* 0x0000000bdcdc7c10 */ /* 0x000fe200087fe4ff */
[----:B------:R0:W-:Y:S01]  /*85d0*/  STL [R1+0x218], R98 ;  /* 0x0002186201007387 */ /* 0x0001e20000100800 */
[----:B------:R-:W-:Y:S02]  /*85e0*/  IADD3 R247, P1, R247, UR10, RZ ;  /* 0x0000000af7f77c10 */ /* 0x000fe4000ff3e0ff */
[----:B------:R-:W-:Y:S02]  /*85f0*/  SHF.R.S32.HI R222, RZ, 0x1f, R223 ;  /* 0x0000001fffde7819 */ /* 0x000fe400000114df */
[----:B------:R-:W-:Y:S02]  /*8600*/  IADD3.X R208, R208, UR11, RZ, P6, !PT ;  /* 0x0000000bd0d07c10 */ /* 0x000fe4000b7fe4ff */
        /* <DEDUP_REMOVED lines=10> */
[----:B------:R-:W-:Y:S02]  /*86b0*/  IADD3 R237, P6, R237, UR10, RZ ;  /* 0x0000000aeded7c10 */ /* 0x000fe4000ffde0ff */
[----:B------:R-:W-:Y:S02]  /*86c0*/  IADD3.X R248, R248, UR11, RZ, P0, !PT ;  /* 0x0000000bf8f87c10 */ /* 0x000fe400087fe4ff */
[----:B------:R-:W-:Y:S02]  /*86d0*/  SHF.R.S32.HI R250, RZ, 0x1f, R251 ;  /* 0x0000001ffffa7819 */ /* 0x000fe400000114fb */
[----:B------:R-:W-:Y:S02]  /*86e0*/  IADD3.X R236, R236, UR11, RZ, P6, !PT ;  /* 0x0000000becec7c10 */ /* 0x000fe4000b7fe4ff */
[----:B0-----:R-:W-:Y:S02]  /*86f0*/  IADD3 R98, P0, R92, UR10, RZ ;  /* 0x0000000a5c627c10 */ /* 0x001fe4000ff1e0ff */
[----:B------:R-:W-:-:S02]  /*8700*/  IADD3 R251, P6, R251, UR10, RZ ;  /* 0x0000000afbfb7c10 */ /* 0x000fc4000ffde0ff */
[----:B------:R-:W-:Y:S01]  /*8710*/  SHF.R.S32.HI R252, RZ, 0x1f, R97 ;  /* 0x0000001ffffc7819 */ /* 0x000fe20000011461 */
[----:B------:R0:W-:Y:S01]  /*8720*/  STL [R1+0x228], R98 ;  /* 0x0002286201007387 */ /* 0x0001e20000100800 */
[----:B------:R-:W-:Y:S02]  /*8730*/  IADD3.X R250, R250, UR11, RZ, P6, !PT ;  /* 0x0000000bfafa7c10 */ /* 0x000fe4000b7fe4ff */
[----:B------:R-:W-:Y:S02]  /*8740*/  SHF.R.S32.HI R97, RZ, 0x1f, R96 ;  /* 0x0000001fff617819 */ /* 0x000fe40000011460 */
[----:B------:R-:W-:Y:S02]  /*8750*/  IADD3.X R252, R252, UR11, RZ, P5, !PT ;  /* 0x0000000bfcfc7c10 */ /* 0x000fe4000affe4ff */
[----:B------:R-:W-:Y:S02]  /*8760*/  IADD3.X R97, R97, UR11, RZ, P4, !PT ;  /* 0x0000000b61617c10 */ /* 0x000fe4000a7fe4ff */
[----:B------:R-:W-:-:S02]  /*8770*/  SHF.R.S32.HI R96, RZ, 0x1f, R95 ;  /* 0x0000001fff607819 */ /* 0x000fc4000001145f */
[----:B0-----:R-:W-:Y:S02]  /*8780*/  IADD3 R98, P6, R91, UR10, RZ ;  /* 0x0000000a5b627c10 */ /* 0x001fe4000ffde0ff */
[----:B------:R-:W-:Y:S02]  /*8790*/  SHF.R.S32.HI R95, RZ, 0x1f, R94 ;  /* 0x0000001fff5f7819 */ /* 0x000fe4000001145e */
[----:B------:R-:W-:Y:S01]  /*87a0*/  SHF.R.S32.HI R94, RZ, 0x1f, R93 ;  /* 0x0000001fff5e7819 */ /* 0x000fe2000001145d */
[----:B------:R0:W-:Y:S01]  /*87b0*/  STL [R1+0x230], R98 ;  /* 0x0002306201007387 */ /* 0x0001e20000100800 */
[----:B------:R-:W-:Y:S02]  /*87c0*/  IADD3.X R95, R95, UR11, RZ, P2, !PT ;  /* 0x0000000b5f5f7c10 */ /* 0x000fe400097fe4ff */
[----:B------:R-:W-:Y:S02]  /*87d0*/  SHF.R.S32.HI R93, RZ, 0x1f, R92 ;  /* 0x0000001fff5d7819 */ /* 0x000fe4000001145c */
[----:B------:R-:W-:-:S02]  /*87e0*/  SHF.R.S32.HI R92, RZ, 0x1f, R91 ;  /* 0x0000001fff5c7819 */ /* 0x000fc4000001145b */
[----:B------:R-:W-:Y:S02]  /*87f0*/  IADD3.X R93, R93, UR11, RZ, P0, !PT ;  /* 0x0000000b5d5d7c10 */ /* 0x000fe400087fe4ff */
[----:B------:R-:W-:Y:S02]  /*8800*/  SHF.R.S32.HI R91, RZ, 0x1f, R90 ;  /* 0x0000001fff5b7819 */ /* 0x000fe4000001145a */
[----:B0-----:R-:W-:Y:S02]  /*8810*/  IADD3 R98, P5, R90, UR10, RZ ;  /* 0x0000000a5a627c10 */ /* 0x001fe4000ffbe0ff */
[----:B------:R-:W-:Y:S02]  /*8820*/  SHF.R.S32.HI R90, RZ, 0x1f, R89 ;  /* 0x0000001fff5a7819 */ /* 0x000fe40000011459 */
[----:B------:R-:W-:Y:S01]  /*8830*/  IADD3.X R91, R91, UR11, RZ, P5, !PT ;  /* 0x0000000b5b5b7c10 */ /* 0x000fe2000affe4ff */
[----:B------:R0:W-:Y:S04]  /*8840*/  STL [R1+0x238], R98 ;  /* 0x0002386201007387 */ /* 0x0001e80000100800 */
[----:B------:R1:W-:Y:S01]  /*8850*/  STL [R1+0x204], R97 ;  /* 0x0002046101007387 */ /* 0x0003e20000100800 */
[----:B0-----:R-:W-:-:S02]  /*8860*/  IADD3 R98, P4, R89, UR10, RZ ;  /* 0x0000000a59627c10 */ /* 0x001fc4000ff9e0ff */
[----:B------:R-:W-:Y:S02]  /*8870*/  SHF.R.S32.HI R89, RZ, 0x1f, R88 ;  /* 0x0000001fff597819 */ /* 0x000fe40000011458 */
[----:B-1----:R-:W-:Y:S01]  /*8880*/  IADD3.X R97, R96, UR11, RZ, P3, !PT ;  /* 0x0000000b60617c10 */ /* 0x002fe20009ffe4ff */
[----:B------:R0:W-:Y:S01]  /*8890*/  STL [R1+0x240], R98 ;  /* 0x0002406201007387 */ /* 0x0001e20000100800 */
[----:B------:R-:W-:Y:S02]  /*88a0*/  IADD3 R96, P3, R88, UR10, RZ ;  /* 0x0000000a58607c10 */ /* 0x000fe4000ff7e0ff */
[----:B------:R-:W-:Y:S01]  /*88b0*/  SHF.R.S32.HI R88, RZ, 0x1f, R87 ;  /* 0x0000001fff587819 */ /* 0x000fe20000011457 */
[----:B------:R-:W-:Y:S01]  /*88c0*/  STL [R1+0x20c], R97 ;  /* 0x00020c6101007387 */ /* 0x000fe20000100800 */
[----:B------:R-:W-:-:S03]  /*88d0*/  IADD3.X R89, R89, UR11, RZ, P3, !PT ;  /* 0x0000000b59597c10 */ /* 0x000fc60009ffe4ff */
[----:B------:R1:W-:Y:S01]  /*88e0*/  STL [R1+0x248], R96 ;  /* 0x0002486001007387 */ /* 0x0003e20000100800 */
[----:B0-----:R-:W-:-:S03]  /*88f0*/  CS2R R98, SRZ ;  /* 0x0000000000627805 */ /* 0x001fc6000001ff00 */
[----:B------:R0:W-:Y:S01]  /*8900*/  STL [R1+0x214], R95 ;  /* 0x0002145f01007387 */ /* 0x0001e20000100800 */
[----:B-1----:R-:W-:Y:S02]  /*8910*/  IADD3 R96, P2, R87, UR10, RZ ;  /* 0x0000000a57607c10 */ /* 0x002fe4000ff5e0ff */
[----:B------:R-:W-:Y:S02]  /*8920*/  SHF.R.S32.HI R87, RZ, 0x1f, R86 ;  /* 0x0000001fff577819 */ /* 0x000fe40000011456 */
[----:B0-----:R-:W-:Y:S01]  /*8930*/  IADD3.X R95, R94, UR11, RZ, P1, !PT ;  /* 0x0000000b5e5f7c10 */ /* 0x001fe20008ffe4ff */
        /* <DEDUP_REMOVED lines=407> */
[----:B------:R-:W-:Y:S01]  /*a2b0*/  STL [R1+0x4a0], R21 ;  /* 0x0004a01501007387 */ /* 0x000fe20000100800 */
[----:B------:R-:W-:Y:S02]  /*a2c0*/  IADD3 R19, P4, R18, UR10, RZ ;  /* 0x0000000a12137c10 */ /* 0x000fe4000ff9e0ff */
[----:B------:R-:W-:Y:S01]  /*a2d0*/  SHF.R.S32.HI R18, RZ, 0x1f, R16 ;  /* 0x0000001fff127819 */ /* 0x000fe20000011410 */
[----:B------:R-:W-:Y:S04]  /*a2e0*/  STL [R1+0x46c], R20 ;  /* 0x00046c1401007387 */ /* 0x000fe80000100800 */
        /* <DEDUP_REMOVED lines=8> */
[----:B------:R1:W-:Y:S04]  /*a370*/  STL [R1+0x47c], R17 ;  /* 0x00047c1101007387 */ /* 0x0003e80000100800 */
[----:B------:R2:W-:Y:S01]  /*a380*/  STL [R1+0x4b8], R15 ;  /* 0x0004b80f01007387 */ /* 0x0005e20000100800 */
[----:B0-----:R-:W-:-:S03]  /*a390*/  LOP3.LUT R19, R182, 0x1c, RZ, 0xfc, !PT ;  /* 0x0000001cb6137812 */ /* 0x001fc600078efcff */
[----:B------:R0:W-:Y:S01]  /*a3a0*/  STL [R1+0x484], R13 ;  /* 0x0004840d01007387 */ /* 0x0001e20000100800 */
[----:B-1----:R-:W-:Y:S02]  /*a3b0*/  LOP3.LUT R17, R182, 0x16, RZ, 0xfc, !PT ;  /* 0x00000016b6117812 */ /* 0x002fe400078efcff */
[----:B--2---:R-:W-:Y:S02]  /*a3c0*/  IADD3 R15, P1, R12, UR10, RZ ;  /* 0x0000000a0c0f7c10 */ /* 0x004fe4000ff3e0ff */
[----:B------:R-:W-:Y:S02]  /*a3d0*/  SHF.R.S32.HI R12, RZ, 0x1f, R10 ;  /* 0x0000001fff0c7819 */ /* 0x000fe4000001140a */
[----:B0-----:R-:W-:Y:S01]  /*a3e0*/  IADD3.X R13, R11, UR11, RZ, P0, !PT ;  /* 0x0000000b0b0d7c10 */ /* 0x001fe200087fe4ff */
        /* <DEDUP_REMOVED lines=16> */
[----:B0-----:R-:W-:-:S02]  /*a4f0*/  LOP3.LUT R11, R182, 0x8, RZ, 0xfc, !PT ;  /* 0x00000008b60b7812 */ /* 0x001fc400078efcff */
[----:B-1----:R-:W-:Y:S02]  /*a500*/  IADD3.X R9, R4, UR11, RZ, P4, !PT ;  /* 0x0000000b04097c10 */ /* 0x002fe4000a7fe4ff */
[----:B------:R-:W-:Y:S02]  /*a510*/  SHF.R.S32.HI R4, RZ, 0x1f, R0 ;  /* 0x0000001fff047819 */ /* 0x000fe40000011400 */
[----:B--2---:R-:W-:Y:S01]  /*a520*/  IADD3 R7, P4, R3, UR10, RZ ;  /* 0x0000000a03077c10 */ /* 0x004fe2000ff9e0ff */
[----:B------:R0:W-:Y:S01]  /*a530*/  STL [R1+0x4a4], R9 ;  /* 0x0004a40901007387 */ /* 0x0001e20000100800 */
[----:B------:R-:W-:Y:S02]  /*a540*/  IADD3.X R3, R18, UR11, RZ, P3, !PT ;  /* 0x0000000b12037c10 */ /* 0x000fe40009ffe4ff */
[----:B------:R-:W-:Y:S01]  /*a550*/  IADD3.X R6, R6, UR11, RZ, P4, !PT ;  /* 0x0000000b06067c10 */ /* 0x000fe2000a7fe4ff */
[----:B------:R1:W-:Y:S01]  /*a560*/  STL [R1+0x4e0], R7 ;  /* 0x0004e00701007387 */ /* 0x0003e20000100800 */
[----:B------:R-:W-:-:S03]  /*a570*/  LOP3.LUT R18, R182, 0x18, RZ, 0xfc, !PT ;  /* 0x00000018b6127812 */ /* 0x000fc600078efcff */
[----:B------:R2:W-:Y:S01]  /*a580*/  STL [R1+0x4ac], R3 ;  /* 0x0004ac0301007387 */ /* 0x0005e20000100800 */
[----:B0-----:R-:W-:Y:S02]  /*a590*/  IADD3.X R9, R12, UR11, RZ, P0, !PT ;  /* 0x0000000b0c097c10 */ /* 0x001fe400087fe4ff */
[----:B------:R-:W-:Y:S02]  /*a5a0*/  LOP3.LUT R12, R182, 0xa, RZ, 0xfc, !PT ;  /* 0x0000000ab60c7812 */ /* 0x000fe400078efcff */
[----:B-1----:R-:W-:Y:S01]  /*a5b0*/  IADD3 R7, P3, R0, UR10, RZ ;  /* 0x0000000a00077c10 */ /* 0x002fe2000ff7e0ff */
[----:B------:R-:W-:Y:S01]  /*a5c0*/  UMOV UR10, 0xfffffe00 ;  /* 0xfffffe00000a7882 */ /* 0x000fe20000000000 */
[----:B------:R-:W-:Y:S02]  /*a5d0*/  IADD3.X R0, R16, UR11, RZ, P2, !PT ;  /* 0x0000000b10007c10 */ /* 0x000fe400097fe4ff */
[----:B--2---:R-:W-:Y:S01]  /*a5e0*/  IADD3 R3, P2, R2, UR8, RZ ;  /* 0x0000000802037c10 */ /* 0x004fe2000ff5e0ff */
[----:B------:R0:W-:Y:S01]  /*a5f0*/  STL [R1+0x4e8], R7 ;  /* 0x0004e80701007387 */ /* 0x0001e20000100800 */
[----:B------:R-:W-:Y:S01]  /*a600*/  LOP3.LUT R16, R182, 0x14, RZ, 0xfc, !PT ;  /* 0x00000014b6107812 */ /* 0x000fe200078efcff */
[----:B------:R-:W-:Y:S01]  /*a610*/  ULDC UR8, c[0x0][0x238] ;  /* 0x00008e0000087ab9 */ /* 0x000fe20000000800 */
[----:B------:R-:W-:Y:S01]  /*a620*/  LEA.HI.X.SX32 R2, R2, UR9, 0x1, P2 ;  /* 0x0000000902027c11 */ /* 0x000fe200090f0eff */
[----:B------:R1:W-:Y:S01]  /*a630*/  STL [R1+0x4b4], R0 ;  /* 0x0004b40001007387 */ /* 0x0003e20000100800 */
[----:B------:R-:W-:Y:S01]  /*a640*/  ULDC UR9, c[0x0][0x238] ;  /* 0x00008e0000097ab9 */ /* 0x000fe20000000800 */
[----:B0-----:R-:W-:-:S02]  /*a650*/  IADD3.X R7, R14, UR11, RZ, P1, !PT ;  /* 0x0000000b0e077c10 */ /* 0x001fc40008ffe4ff */
[----:B------:R-:W-:Y:S02]  /*a660*/  LOP3.LUT R14, R182, 0x10, RZ, 0xfc, !PT ;  /* 0x00000010b60e7812 */ /* 0x000fe400078efcff */
[----:B-1----:R-:W-:Y:S01]  /*a670*/  IADD3.X R0, R10, UR11, RZ, P6, !PT ;  /* 0x0000000b0a007c10 */ /* 0x002fe2000b7fe4ff */
[----:B------:R0:W-:Y:S01]  /*a680*/  STL [R1+0x4bc], R7 ;  /* 0x0004bc0701007387 */ /* 0x0001e20000100800 */
[----:B------:R-:W-:-:S03]  /*a690*/  LOP3.LUT R10, R182, 0x6, RZ, 0xfc, !PT ;  /* 0x00000006b60a7812 */ /* 0x000fc600078efcff */
[----:B------:R1:W-:Y:S04]  /*a6a0*/  STL [R1+0x4c4], R9 ;  /* 0x0004c40901007387 */ /* 0x0003e80000100800 */
[----:B------:R2:W-:Y:S01]  /*a6b0*/  STL [R1+0x4cc], R0 ;  /* 0x0004cc0001007387 */ /* 0x0005e20000100800 */
[----:B0-----:R-:W-:Y:S02]  /*a6c0*/  IADD3.X R7, R8, UR11, RZ, P5, !PT ;  /* 0x0000000b08077c10 */ /* 0x001fe4000affe4ff */
[----:B------:R-:W-:Y:S02]  /*a6d0*/  LOP3.LUT R8, R182, 0x1a, RZ, 0xfc, !PT ;  /* 0x0000001ab6087812 */ /* 0x000fe400078efcff */
[----:B-1----:R-:W-:Y:S01]  /*a6e0*/  LOP3.LUT R9, R180, 0x10, RZ, 0x3c, !PT ;  /* 0x00000010b4097812 */ /* 0x002fe200078e3cff */
[----:B------:R0:W-:Y:S01]  /*a6f0*/  STL [R1+0x4d4], R7 ;  /* 0x0004d40701007387 */ /* 0x0001e20000100800 */
[----:B--2---:R-:W-:-:S03]  /*a700*/  IADD3.X R0, R4, UR11, RZ, P3, !PT ;  /* 0x0000000b04007c10 */ /* 0x004fc60009ffe4ff */
[----:B------:R1:W-:Y:S01]  /*a710*/  STL [R1+0x4dc], R6 ;  /* 0x0004dc0601007387 */ /* 0x0003e20000100800 */
[----:B------:R-:W-:Y:S01]  /*a720*/  LOP3.LUT R4, R152, 0x1f, RZ, 0xc0, !PT ;  /* 0x0000001f98047812 */ /* 0x000fe200078ec0ff */
[----:B------:R-:W-:Y:S02]  /*a730*/  UMOV UR11, 0x3fffffef ;  /* 0x3fffffef000b7882 */ /* 0x000fe40000000000 */
[----:B------:R2:W-:Y:S01]  /*a740*/  STL [R1+0x4e4], R0 ;  /* 0x0004e40001007387 */ /* 0x0005e20000100800 */
[----:B------:R-:W-:Y:S01]  /*a750*/  UIADD3.64 UR10, UR4, -UR10, URZ ;  /* 0x8000000a040a7297 */ /* 0x000fe2000fffe03f */
[C---:B0-----:R-:W-:Y:S02]  /*a760*/  LOP3.LUT R7, R182.reuse, 0x4, RZ, 0xfc, !PT ;  /* 0x00000004b6077812 */ /* 0x041fe400078efcff */
[----:B------:R-:W-:Y:S01]  /*a770*/  STL [R1], RZ ;  /* 0x000000ff01007387 */ /* 0x000fe20000100800 */
[----:B-1----:R-:W-:-:S03]  /*a780*/  LOP3.LUT R6, R182, 0x2, RZ, 0xfc, !PT ;  /* 0x00000002b6067812 */ /* 0x002fc600078efcff */
[----:B------:R-:W-:Y:S01]  /*a790*/  STL [R1+0x4], RZ ;  /* 0x000004ff01007387 */ /* 0x000fe20000100800 */
[----:B--2---:R-:W0:Y:S03]  /*a7a0*/  LDC R0, c[0x0][0x238] ;  /* 0x00008e00ff007b82 */ /* 0x004e260000000800 */
[----:B------:R-:W-:Y:S04]  /*a7b0*/  STL [R1+0x8], RZ ;  /* 0x000008ff01007387 */ /* 0x000fe80000100800 */
[----:B------:R-:W-:Y:S04]  /*a7c0*/  STL [R1+0xc], RZ ;  /* 0x00000cff01007387 */ /* 0x000fe80000100800 */
[----:B------:R-:W-:Y:S04]  /*a7d0*/  STL [R1+0x10], RZ ;  /* 0x000010ff01007387 */ /* 0x000fe80000100800 */
[----:B------:R-:W-:Y:S04]  /*a7e0*/  STL [R1+0x14], RZ ;  /* 0x000014ff01007387 */ /* 0x000fe80000100800 */
[----:B------:R-:W-:Y:S04]  /*a7f0*/  STL [R1+0x18], RZ ;  /* 0x000018ff01007387 */ /* 0x000fe80000100800 */
[----:B------:R-:W-:Y:S01]  /*a800*/  STL [R1+0x1c], RZ ;  /* 0x00001cff01007387 */ /* 0x000fe20000100800 */
[----:B0-----:R-:W-:-:S03]  /*a810*/  IMAD R19, R19, R0, RZ ;  /* 0x0000000013137224 */ /* 0x001fc600078e02ff */
[----:B------:R-:W-:Y:S01]  /*a820*/  STL [R1+0x20], RZ ;  /* 0x000020ff01007387 */ /* 0x000fe20000100800 */
[-C--:B------:R-:W-:Y:S02]  /*a830*/  IMAD R23, R155, R0.reuse, RZ ;  /* 0x000000009b177224 */ /* 0x080fe400078e02ff */
[-C--:B------:R-:W-:Y:S01]  /*a840*/  IMAD R21, R153, R0.reuse, RZ ;  /* 0x0000000099157224 */ /* 0x080fe200078e02ff */
[----:B------:R-:W-:Y:S01]  /*a850*/  STL [R1+0x24], RZ ;  /* 0x000024ff01007387 */ /* 0x000fe20000100800 */
[-C--:B------:R-:W-:Y:S02]  /*a860*/  IMAD R20, R182, R0.reuse, RZ ;  /* 0x00000000b6147224 */ /* 0x080fe400078e02ff */
[----:B------:R-:W-:Y:S01]  /*a870*/  IMAD R0, R8, R0, RZ ;  /* 0x0000000008007224 */ /* 0x000fe200078e02ff */
[----:B------:R-:W-:Y:S01]  /*a880*/  STL [R1+0x28], RZ ;  /* 0x000028ff01007387 */ /* 0x000fe20000100800 */
[----:B------:R-:W-:-:S03]  /*a890*/  LOP3.LUT R8, R22, R182, RZ, 0xfc, !PT ;  /* 0x000000b616087212 */ /* 0x000fc600078efcff */
[----:B------:R-:W-:Y:S04]  /*a8a0*/  STL [R1+0x2c], RZ ;  /* 0x00002cff01007387 */ /* 0x000fe80000100800 */
        /* <DEDUP_REMOVED lines=116> */
[----:B------:R0:W-:Y:S04]  /*aff0*/  STL [R1+0x560], R19 ;  /* 0x0005601301007387 */ /* 0x0001e80000100800 */
[----:B------:R1:W-:Y:S01]  /*b000*/  STL [R1+0x55c], R0 ;  /* 0x00055c0001007387 */ /* 0x0003e20000100800 */
[----:B0-----:R-:W-:-:S02]  /*b010*/  IMAD R19, R18, UR8, RZ ;  /* 0x0000000812137c24 */ /* 0x001fc4000f8e02ff */
[----:B------:R-:W-:Y:S02]  /*b020*/  IMAD R18, R17, UR9, RZ ;  /* 0x0000000911127c24 */ /* 0x000fe4000f8e02ff */
[----:B------:R-:W-:Y:S01]  /*b030*/  IMAD R17, R16, UR13, RZ ;  /* 0x0000000d10117c24 */ /* 0x000fe2000f8e02ff */
[----:B------:R0:W-:Y:S01]  /*b040*/  STL [R1+0x558], R19 ;  /* 0x0005581301007387 */ /* 0x0001e20000100800 */
[----:B------:R-:W-:Y:S01]  /*b050*/  IMAD R16, R15, UR14, RZ ;  /* 0x0000000e0f107c24 */ /* 0x000fe2000f8e02ff */
[----:B------:R-:W-:Y:S01]  /*b060*/  UMOV UR13, 0xc0000010 ;  /* 0xc0000010000d7882 */ /* 0x000fe20000000000 */
[----:B------:R-:W-:Y:S01]  /*b070*/  IMAD R15, R14, UR15, RZ ;  /* 0x0000000f0e0f7c24 */ /* 0x000fe2000f8e02ff */
[----:B------:R0:W-:Y:S01]  /*b080*/  STL [R1+0x554], R18 ;  /* 0x0005541201007387 */ /* 0x0001e20000100800 */
[----:B------:R-:W-:Y:S02]  /*b090*/  IMAD R14, R13, UR20, RZ ;  /* 0x000000140d0e7c24 */ /* 0x000fe4000f8e02ff */
[----:B------:R-:W-:Y:S01]  /*b0a0*/  IMAD R13, R12, UR21, RZ ;  /* 0x000000150c0d7c24 */ /* 0x000fe2000f8e02ff */
[----:B------:R0:W-:Y:S01]  /*b0b0*/  STL [R1+0x550], R17 ;  /* 0x0005501101007387 */ /* 0x0001e20000100800 */
[----:B------:R-:W-:-:S02]  /*b0c0*/  IMAD R12, R11, UR22, RZ ;  /* 0x000000160b0c7c24 */ /* 0x000fc4000f8e02ff */
[----:B------:R-:W-:Y:S01]  /*b0d0*/  IMAD R11, R10, UR23, RZ ;  /* 0x000000170a0b7c24 */ /* 0x000fe2000f8e02ff */
[----:B------:R0:W-:Y:S01]  /*b0e0*/  STL [R1+0x54c], R16 ;  /* 0x00054c1001007387 */ /* 0x0001e20000100800 */
[----:B------:R-:W-:Y:S02]  /*b0f0*/  IMAD R10, R7, UR24, RZ ;  /* 0x00000018070a7c24 */ /* 0x000fe4000f8e02ff */
[----:B------:R-:W-:Y:S01]  /*b100*/  IMAD R7, R6, UR25, RZ ;  /* 0x0000001906077c24 */ /* 0x000fe2000f8e02ff */
[----:B------:R0:W-:Y:S01]  /*b110*/  STL [R1+0x548], R15 ;  /* 0x0005480f01007387 */ /* 0x0001e20000100800 */
[----:B------:R-:W-:Y:S01]  /*b120*/  LOP3.LUT R6, R8, 0x10, RZ, 0x3c, !PT ;  /* 0x0000001008067812 */ /* 0x000fe200078e3cff */
[----:B-1----:R-:W-:Y:S01]  /*b130*/  IMAD R0, R4, UR7, RZ ;  /* 0x0000000704007c24 */ /* 0x002fe2000f8e02ff */
[----:B------:R-:W-:Y:S01]  /*b140*/  ULDC UR7, c[0x0][0x230] ;  /* 0x00008c0000077ab9 */ /* 0x000fe20000000800 */
[----:B------:R0:W-:Y:S03]  /*b150*/  STL [R1+0x544], R14 ;  /* 0x0005440e01007387 */ /* 0x0001e60000100800 */
[----:B------:R-:W-:Y:S01]  /*b160*/  SHF.R.S32.HI R179, RZ, 0x1f, R0 ;  /* 0x0000001fffb37819 */ /* 0x000fe20000011400 */
[----:B------:R0:W-:Y:S04]  /*b170*/  STL [R1+0x540], R13 ;  /* 0x0005400d01007387 */ /* 0x0001e80000100800 */
[----:B------:R0:W-:Y:S04]  /*b180*/  STL [R1+0x53c], R12 ;  /* 0x00053c0c01007387 */ /* 0x0001e80000100800 */
[----:B------:R0:W-:Y:S04]  /*b190*/  STL [R1+0x538], R11 ;  /* 0x0005380b01007387 */ /* 0x0001e80000100800 */
[----:B------:R0:W-:Y:S04]  /*b1a0*/  STL [R1+0x534], R10 ;  /* 0x0005340a01007387 */ /* 0x0001e80000100800 */
[----:B------:R0:W-:Y:S04]  /*b1b0*/  STL [R1+0x530], R7 ;  /* 0x0005300701007387 */ /* 0x0001e80000100800 */
[----:B------:R0:W-:Y:S02]  /*b1c0*/  STL [R1+0x520], R6 ;  /* 0x0005200601007387 */ /* 0x0001e40000100800 */
.L_x_1:
[----:B------:R1:W-:Y:S04]  /*b1d0*/  STL [R1+0x6ac], R136 ;  /* 0x0006ac8801007387 */ /* 0x0003e80000100800 */
[----:B-1----:R-:W2:Y:S04]  /*b1e0*/  LDL R136, [R1+0x540] ;  /* 0x0005400001887983 */ /* 0x002ea80000100800 */
[----:B------:R1:W-:Y:S04]  /*b1f0*/  STL [R1+0x6a8], R137 ;  /* 0x0006a88901007387 */ /* 0x0003e80000100800 */
[----:B------:R3:W-:Y:S04]  /*b200*/  STL [R1+0x6a4], R138 ;  /* 0x0006a48a01007387 */ /* 0x0007e80000100800 */
[----:B------:R4:W-:Y:S01]  /*b210*/  STL [R1+0x6a0], R139 ;  /* 0x0006a08b01007387 */ /* 0x0009e20000100800 */
[----:B-1----:R-:W1:Y:S01]  /*b220*/  S2R R137, SR_TID.X ;  /* 0x0000000000897919 */ /* 0x002e620000002100 */
[----:B---3--:R-:W3:Y:S02]  /*b230*/  LDC R138, c[0x0][0x238] ;  /* 0x00008e00ff8a7b82 */ /* 0x008ee40000000800 */
[----:B----4-:R-:W4:Y:S04]  /*b240*/  LDL R139, [R1+0x53c] ;  /* 0x00053c00018b7983 */ /* 0x010f280000100800 */
[----:B------:R0:W-:Y:S04]  /*b250*/  STL [R1+0x69c], R140 ;  /* 0x00069c8c01007387 */ /* 0x0001e80000100800 */
[----:B0-----:R-:W2:Y:S04]  /*b260*/  LDL R140, [R1+0x534] ;  /* 0x00053400018c7983 */ /* 0x001ea80000100800 */
[----:B------:R0:W-:Y:S04]  /*b270*/  STL [R1+0x698], R141 ;  /* 0x0006988d01007387 */ /* 0x0001e80000100800 */
[----:B0-----:R-:W4:Y:S04]  /*b280*/  LDL R141, [R1+0x538] ;  /* 0x00053800018d7983 */ /* 0x001f280000100800 */
[----:B------:R0:W-:Y:S04]  /*b290*/  STL [R1+0x694], R142 ;  /* 0x0006948e01007387 */ /* 0x0001e80000100800 */
[----:B0-----:R-:W2:Y:S01]  /*b2a0*/  LDL R142, [R1+0x530] ;  /* 0x00053000018e7983 */ /* 0x001ea20000100800 */
[----:B-1----:R-:W-:Y:S01]  /*b2b0*/  SHF.R.U32.HI R137, RZ, 0x6, R137 ;  /* 0x00000006ff897819 */ /* 0x002fe20000011689 */
[C---:B---3--:R-:W-:Y:S01]  /*b2c0*/  IMAD R138, R182.reuse, R138, RZ ;  /* 0x0000008ab68a7224 */ /* 0x048fe200078e02ff */
[----:B------:R-:W-:Y:S01]  /*b2d0*/  ISETP.GE.AND P0, PT, R182, UR7, PT ;  /* 0x00000007b6007c0c */ /* 0x000fe2000bf06270 */
[----:B------:R-:W-:Y:S01]  /*b2e0*/  STL [R1+0x690], R143 ;  /* 0x0006908f01007387 */ /* 0x000fe20000100800 */
[----:B------:R-:W-:-:S02]  /*b2f0*/  SGXT.U32 R137, R137, 0x1 ;  /* 0x000000018989781a */ /* 0x000fc40000000000 */
[C---:B------:R-:W-:Y:S01]  /*b300*/  IADD3 R6, P1, R138.reuse, R3, RZ ;  /* 0x000000038a067210 */ /* 0x040fe20007f3e0ff */
[----:B------:R-:W-:Y:S01]  /*b310*/  STL [R1+0x68c], R144 ;  /* 0x00068c9001007387 */ /* 0x000fe20000100800 */
[----:B------:R-:W-:Y:S02]  /*b320*/  LOP3.LUT R137, R137, 0x2, RZ, 0xfc, !PT ;  /* 0x0000000289897812 */ /* 0x000fe400078efcff */
[----:B------:R-:W-:Y:S01]  /*b330*/  LEA.HI.X.SX32 R7, R138, R2, 0x1, P1 ;  /* 0x000000028a077211 */ /* 0x000fe200008f0eff */
[----:B------:R-:W-:Y:S01]  /*b340*/  STL [R1+0x688], R145 ;  /* 0x0006889101007387 */ /* 0x000fe20000100800 */
[----:B------:R-:W-:-:S03]  /*b350*/  PRMT R15, RZ, 0x7610, R15 ;  /* 0x00007610ff0f7816 */ /* 0x000fc6000000000f */
[----:B------:R-:W-:Y:S04]  /*b360*/  STL [R1+0x684], R146 ;  /* 0x0006849201007387 */ /* 0x000fe80000100800 */
[----:B------:R-:W-:Y:S04]  /*b370*/  STL [R1+0x680], R147 ;  /* 0x0006809301007387 */ /* 0x000fe80000100800 */
[----:B------:R-:W-:Y:S01]  /*b380*/  STL [R1+0x67c], R148 ;  /* 0x00067c9401007387 */ /* 0x000fe20000100800 */
[----:B------:R-:W-:-:S03]  /*b390*/  ISETP.GE.AND P1, PT, R137, UR7, PT ;  /* 0x0000000789007c0c */ /* 0x000fc6000bf26270 */
[----:B------:R-:W-:Y:S04]  /*b3a0*/  STL [R1+0x678], R149 ;  /* 0x0006789501007387 */ /* 0x000fe80000100800 */
[----:B------:R-:W-:Y:S04]  /*b3b0*/  STL [R1+0x674], R150 ;  /* 0x0006749601007387 */ /* 0x000fe80000100800 */
[----:B------:R-:W-:Y:S04]  /*b3c0*/  STL [R1+0x670], R151 ;  /* 0x0006709701007387 */ /* 0x000fe80000100800 */
[----:B-----5:R0:W-:Y:S04]  /*b3d0*/  STL [R1+0x570], R5 ;  /* 0x0005700501007387 */ /* 0x0201e80000100800 */
[----:B------:R-:W3:Y:S01]  /*b3e0*/  LDL R137, [R1+0x544] ;  /* 0x0005440001897983 */ /* 0x000ee20000100800 */
[----:B------:R-:W1:Y:S03]  /*b3f0*/  S2R R138, SR_TID.X ;  /* 0x00000000008a7919 */ /* 0x000e660000002100 */
[----:B------:R2:W3:Y:S01]  /*b400*/  @!P0 LDG.E.U8 R15, desc[UR16][R6.64] ;  /* 0x00000010060f8981 */ /* 0x0004e2000c1e1100 */
[----:B------:R-:W-:-:S02]  /*b410*/  PRMT R14, RZ, 0x7610, R14 ;  /* 0x00007610ff0e7816 */ /* 0x000fc4000000000e */
[----:B------:R-:W-:Y:S01]  /*b420*/  PRMT R13, RZ, 0x7610, R13 ;  /* 0x00007610ff0d7816 */ /* 0x000fe2000000000d */
[----:B0-----:R-:W3:Y:S01]  /*b430*/  LDL R5, [R1+0x554] ;  /* 0x0005540001057983 */ /* 0x001ee20000100800 */
[----:B-1----:R-:W-:-:S04]  /*b440*/  SHF.R.U32.HI R138, RZ, 0x6, R138 ;  /* 0x00000006ff8a7819 */ /* 0x002fc8000001168a */
[----:B------:R-:W-:-:S04]  /*b450*/  SGXT.U32 R138, R138, 0x1 ;  /* 0x000000018a8a781a */ /* 0x000fc80000000000 */
[----:B------:R-:W-:Y:S02]  /*b460*/  LOP3.LUT R138, R138, 0x4, RZ, 0xfc, !PT ;  /* 0x000000048a8a7812 */ /* 0x000fe400078efcff */
[----:B------:R-:W-:Y:S02]  /*b470*/  PRMT R12, RZ, 0x7610, R12 ;  /* 0x00007610ff0c7816 */ /* 0x000fe4000000000c */
[----:B------:R-:W-:Y:S02]  /*b480*/  PRMT R11, RZ, 0x7610, R11 ;  /* 0x00007610ff0b7816 */ /* 0x000fe4000000000b */
[----:B--2---:R-:W-:-:S04]  /*b490*/  IADD3 R6, P0, R142, R3, RZ ;  /* 0x000000038e067210 */ /* 0x004fc80007f1e0ff */
[----:B------:R-:W-:-:S05]  /*b4a0*/  LEA.HI.X.SX32 R7, R142, R2, 0x1, P0 ;  /* 0x000000028e077211 */ /* 0x000fca00000f0eff */
[----:B------:R0:W2:Y:S02]  /*b4b0*/  @!P1 LDG.E.U8 R14, desc[UR16][R6.64] ;  /* 0x00000010060e9981 */ /* 0x0000a4000c1e1100 */
[----:B0-----:R-:W-:-:S04]  /*b4c0*/  IADD3 R6, P0, R140, R3, RZ ;  /* 0x000000038c067210 */ /* 0x001fc80007f1e0ff */
[----:B------:R-:W-:Y:S02]  /*b4d0*/  LEA.HI.X.SX32 R7, R140, R2, 0x1, P0 ;  /* 0x000000028c077211 */ /* 0x000fe400000f0eff */
[----:B------:R-:W2:Y:S01]  /*b4e0*/  LDL R140, [R1+0x548] ;  /* 0x00054800018c7983 */ /* 0x000ea20000100800 */
[----:B------:R-:W-:Y:S02]  /*b4f0*/  ISETP.GE.AND P1, PT, R138, UR7, PT ;  /* 0x000000078a007c0c */ /* 0x000fe4000bf26270 */
[----:B------:R-:W0:Y:S11]  /*b500*/  S2R R138, SR_TID.X ;  /* 0x00000000008a7919 */ /* 0x000e360000002100 */
[----:B------:R4:W2:Y:S02]  /*b510*/  @!P1 LDG.E.U8 R13, desc[UR16][R6.64] ;  /* 0x00000010060d9981 */ /* 0x0008a4000c1e1100 */
[----:B----4-:R-:W-:-:S04]  /*b520*/  IADD3 R6, P0, R141, R3, RZ ;  /* 0x000000038d067210 */ /* 0x010fc80007f1e0ff */
[----:B------:R-:W-:Y:S02]  /*b530*/  LEA.HI.X.SX32 R7, R141, R2, 0x1, P0 ;  /* 0x000000028d077211 */ /* 0x000fe400000f0eff */
[----:B------:R-:W4:Y:S01]  /*b540*/  LDL R141, [R1+0x54c] ;  /* 0x00054c00018d7983 */ /* 0x000f220000100800 */
[----:B0-----:R-:W-:-:S04]  /*b550*/  SHF.R.U32.HI R138, RZ, 0x6, R138 ;  /* 0x00000006ff8a7819 */ /* 0x001fc8000001168a */
[----:B------:R-:W-:-:S04]  /*b560*/  SGXT.U32 R138, R138, 0x1 ;  /* 0x000000018a8a781a */ /* 0x000fc80000000000 */
[----:B------:R-:W-:-:S04]  /*b570*/  LOP3.LUT R138, R138, 0x6, RZ, 0xfc, !PT ;  /* 0x000000068a8a7812 */ /* 0x000fc800078efcff */
[----:B------:R-:W-:-:S13]  /*b580*/  ISETP.GE.AND P1, PT, R138, UR7, PT ;  /* 0x000000078a007c0c */ /* 0x000fda000bf26270 */
[----:B------:R0:W4:Y:S02]  /*b590*/  @!P1 LDG.E.U8 R12, desc[UR16][R6.64] ;  /* 0x00000010060c9981 */ /* 0x000124000c1e1100 */
[----:B0-----:R-:W-:-:S04]  /*b5a0*/  IADD3 R6, P0, R139, R3, RZ ;  /* 0x000000038b067210 */ /* 0x001fc80007f1e0ff */
[----:B------:R-:W-:Y:S02]  /*b5b0*/  LEA.HI.X.SX32 R7, R139, R2, 0x1, P0 ;  /* 0x000000028b077211 */ /* 0x000fe400000f0eff */
[----:B------:R-:W4:Y:S01]  /*b5c0*/  LDL R139, [R1+0x550] ;  /* 0x00055000018b7983 */ /* 0x000f220000100800 */
[----:B------:R-:W0:Y:S02]  /*b5d0*/  S2R R138, SR_TID.X ;  /* 0x00000000008a7919 */ /* 0x000e240000002100 */
[----:B0-----:R-:W-:-:S04]  /*b5e0*/  SHF.R.U32.HI R138, RZ, 0x6, R138 ;  /* 0x00000006ff8a7819 */ /* 0x001fc8000001168a */
[----:B------:R-:W-:-:S04]  /*b5f0*/  SGXT.U32 R138, R138, 0x1 ;  /* 0x000000018a8a781a */ /* 0x000fc80000000000 */
[----:B------:R-:W-:-:S04]  /*b600*/  LOP3.LUT R138, R138, 0x8, RZ, 0xfc, !PT ;  /* 0x000000088a8a7812 */ /* 0x000fc800078efcff */
[----:B------:R-:W-:Y:S02]  /*b610*/  ISETP.GE.AND P1, PT, R138, UR7, PT ;  /* 0x000000078a007c0c */ /* 0x000fe4000bf26270 */
[----:B------:R-:W0:Y:S11]  /*b620*/  S2R R138, SR_TID.X ;  /* 0x00000000008a7919 */ /* 0x000e360000002100 */
[----:B------:R1:W4:Y:S02]  /*b630*/  @!P1 LDG.E.U8 R11, desc[UR16][R6.64] ;  /* 0x00000010060b9981 */ /* 0x000324000c1e1100 */
[----:B-1----:R-:W-:-:S04]  /*b640*/  IADD3 R6, P0, R136, R3, RZ ;  /* 0x0000000388067210 */ /* 0x002fc80007f1e0ff */
[----:B------:R-:W-:Y:S02]  /*b650*/  LEA.HI.X.SX32 R7, R136, R2, 0x1, P0 ;  /* 0x0000000288077211 */ /* 0x000fe400000f0eff */
[----:B------:R-:W1:Y:S01]  /*b660*/  S2R R136, SR_TID.X ;  /* 0x0000000000887919 */ /* 0x000e620000002100 */
[----:B0-----:R-:W-:-:S04]  /*b670*/  SHF.R.U32.HI R138, RZ, 0x6, R138 ;  /* 0x00000006ff8a7819 */ /* 0x001fc8000001168a */
[----:B------:R-:W-:-:S04]  /*b680*/  SGXT.U32 R138, R138, 0x1 ;  /* 0x000000018a8a781a */ /* 0x000fc80000000000 */
[----:B------:R-:W-:-:S04]  /*b690*/  LOP3.LUT R138, R138, 0xa, RZ, 0xfc, !PT ;  /* 0x0000000a8a8a7812 */ /* 0x000fc800078efcff */
[----:B------:R-:W-:Y:S02]  /*b6a0*/  ISETP.GE.AND P1, PT, R138, UR7, PT ;  /* 0x000000078a007c0c */ /* 0x000fe4000bf26270 */
[----:B------:R-:W-:Y:S01]  /*b6b0*/  PRMT R10, RZ, 0x7610, R10 ;  /* 0x00007610ff0a7816 */ /* 0x000fe2000000000a */
[----:B------:R-:W0:Y:S10]  /*b6c0*/  LDC R138, c[0x0][0x238] ;  /* 0x00008e00ff8a7b82 */ /* 0x000e340000000800 */
[----:B------:R3:W4:Y:S01]  /*b6d0*/  @!P1 LDG.E.U8 R10, desc[UR16][R6.64] ;  /* 0x00000010060a9981 */ /* 0x000722000c1e1100 */
[----:B-1----:R-:W-:-:S04]  /*b6e0*/  SHF.R.U32.HI R136, RZ, 0x6, R136 ;  /* 0x00000006ff887819 */ /* 0x002fc80000011688 */
[----:B------:R-:W-:-:S04]  /*b6f0*/  SGXT.U32 R136, R136, 0x1 ;  /* 0x000000018888781a */ /* 0x000fc80000000000 */
[----:B------:R-:W-:-:S04]  /*b700*/  LOP3.LUT R136, R136, 0xc, RZ, 0xfc, !PT ;  /* 0x0000000c88887812 */ /* 0x000fc800078efcff */
[----:B------:R-:W-:Y:S02]  /*b710*/  ISETP.GE.AND P1, PT, R136, UR7, PT ;  /* 0x0000000788007c0c */ /* 0x000fe4000bf26270 */
[----:B------:R-:W1:Y:S01]  /*b720*/  S2R R136, SR_TID.X ;  /* 0x0000000000887919 */ /* 0x000e620000002100 */
[C---:B---3--:R-:W-:Y:S02]  /*b730*/  IADD3 R6, P0, R137.reuse, R3, RZ ;  /* 0x0000000389067210 */ /* 0x048fe40007f1e0ff */
[----:B------:R-:W-:Y:S02]  /*b740*/  PRMT R16, RZ, 0x7610, R16 ;  /* 0x00007610ff107816 */ /* 0x000fe40000000010 */
[----:B------:R-:W-:Y:S02]  /*b750*/  LEA.HI.X.SX32 R7, R137, R2, 0x1, P0 ;  /* 0x0000000289077211 */ /* 0x000fe400000f0eff */
[----:B------:R-:W-:Y:S01]  /*b760*/  PRMT R19, RZ, 0x7610, R19 ;  /* 0x00007610ff137816 */ /* 0x000fe20000000013 */
[----:B------:R-:W3:Y:S04]  /*b770*/  LDL R137, [R1+0x558] ;  /* 0x0005580001897983 */ /* 0x000ee80000100800 */
[----:B------:R0:W3:Y:S01]  /*b780*/  @!P1 LDG.E.U8 R16, desc[UR16][R6.64] ;  /* 0x0000001006109981 */ /* 0x0000e2000c1e1100 */
[----:B-1----:R-:W-:-:S04]  /*b790*/  LEA.HI R136, R136, 0xe, RZ, 0x1a ;  /* 0x0000000e88887811 */ /* 0x002fc800078fd0ff */
[C---:B------:R-:W-:Y:S01]  /*b7a0*/  ISETP.GE.AND P1, PT, R136.reuse, UR7, PT ;  /* 0x0000000788007c0c */ /* 0x040fe2000bf26270 */
[----:B0-----:R-:W-:Y:S02]  /*b7b0*/  IMAD R138, R136, R138, RZ ;  /* 0x0000008a888a7224 */ /* 0x001fe400078e02ff */
[----:B------:R-:W0:Y:S03]  /*b7c0*/  S2R R136, SR_TID.X ;  /* 0x0000000000887919 */ /* 0x000e260000002100 */
[----:B------:R-:W-:-:S04]  /*b7d0*/  IADD3 R6, P0, R138, R3, RZ ;  /* 0x000000038a067210 */ /* 0x000fc80007f1e0ff */
[----:B------:R-:W-:Y:S02]  /*b7e0*/  LEA.HI.X.SX32 R7, R138, R2, 0x1, P0 ;  /* 0x000000028a077211 */ /* 0x000fe400000f0eff */
[----:B------:R-:W1:Y:S03]  /*b7f0*/  S2R R138, SR_TID.X ;  /* 0x00000000008a7919 */ /* 0x000e660000002100 */
[----:B------:R2:W3:Y:S01]  /*b800*/  @!P1 LDG.E.U8 R19, desc[UR16][R6.64] ;  /* 0x0000001006139981 */ /* 0x0004e2000c1e1100 */
[----:B0-----:R-:W-:-:S04]  /*b810*/  SHF.R.U32.HI R136, RZ, 0x6, R136 ;  /* 0x00000006ff887819 */ /* 0x001fc80000011688 */
[----:B------:R-:W-:-:S04]  /*b820*/  SGXT.U32 R136, R136, 0x1 ;  /* 0x000000018888781a */ /* 0x000fc80000000000 */
[----:B------:R-:W-:Y:S02]  /*b830*/  LOP3.LUT R136, R136, 0x10, RZ, 0xfc, !PT ;  /* 0x0000001088887812 */ /* 0x000fe400078efcff */
[----:B-1----:R-:W-:Y:S02]  /*b840*/  SHF.R.U32.HI R138, RZ, 0x6, R138 ;  /* 0x00000006ff8a7819 */ /* 0x002fe4000001168a */
[----:B------:R-:W-:Y:S02]  /*b850*/  ISETP.GE.AND P1, PT, R136, UR7, PT ;  /* 0x0000000788007c0c */ /* 0x000fe4000bf26270 */
[----:B------:R-:W-:Y:S01]  /*b860*/  SGXT.U32 R138, R138, 0x1 ;  /* 0x000000018a8a781a */ /* 0x000fe20000000000 */
[----:B------:R-:W3:Y:S01]  /*b870*/  LDL R136, [R1+0x55c] ;  /* 0x00055c0001887983 */ /* 0x000ee20000100800 */
[----:B------:R-:W-:Y:S02]  /*b880*/  PRMT R20, RZ, 0x7610, R20 ;  /* 0x00007610ff147816 */ /* 0x000fe40000000014 */
[----:B------:R-:W-:-:S02]  /*b890*/  LOP3.LUT R138, R138, 0x12, RZ, 0xfc, !PT ;  /* 0x000000128a8a7812 */ /* 0x000fc400078efcff */
[----:B--2---:R-:W-:-:S04]  /*b8a0*/  IADD3 R6, P0, R140, R3, RZ ;  /* 0x000000038c067210 */ /* 0x004fc80007f1e0ff */
[----:B------:R-:W-:Y:S02]  /*b8b0*/  LEA.HI.X.SX32 R7, R140, R2, 0x1, P0 ;  /* 0x000000028c077211 */ /* 0x000fe400000f0eff */
[----:B------:R-:W-:Y:S01]  /*b8c0*/  PRMT R22, RZ, 0x7610, R22 ;  /* 0x00007610ff167816 */ /* 0x000fe20000000016 */
[----:B------:R-:W2:Y:S04]  /*b8d0*/  LDL R140, [R1+0x560] ;  /* 0x00056000018c7983 */ /* 0x000ea80000100800 */
[----:B------:R4:W2:Y:S01]  /*b8e0*/  @!P1 LDG.E.U8 R20, desc[UR16][R6.64] ;  /* 0x0000001006149981 */ /* 0x0008a2000c1e1100 */
[----:B------:R-:W-:Y:S02]  /*b8f0*/  ISETP.GE.AND P1, PT, R138, UR7, PT ;  /* 0x000000078a007c0c */ /* 0x000fe4000bf26270 */
[----:B------:R-:W0:Y:S01]  /*b900*/  S2R R138, SR_TID.X ;  /* 0x00000000008a7919 */ /* 0x000e220000002100 */
[----:B----4-:R-:W-:-:S04]  /*b910*/  IADD3 R6, P0, R141, R3, RZ ;  /* 0x000000038d067210 */ /* 0x010fc80007f1e0ff */
[----:B------:R-:W-:-:S06]  /*b920*/  LEA.HI.X.SX32 R7, R141, R2, 0x1, P0 ;  /* 0x000000028d077211 */ /* 0x000fcc00000f0eff */
[----:B------:R1:W4:Y:S01]  /*b930*/  @!P1 LDG.E.U8 R22, desc[UR16][R6.64] ;  /* 0x0000001006169981 */ /* 0x000322000c1e1100 */
[----:B0-----:R-:W-:-:S04]  /*b940*/  SHF.R.U32.HI R138, RZ, 0x6, R138 ;  /* 0x00000006ff8a7819 */ /* 0x001fc8000001168a */
[----:B------:R-:W-:-:S04]  /*b950*/  SGXT.U32 R138, R138, 0x1 ;  /* 0x000000018a8a781a */ /* 0x000fc80000000000 */
[----:B------:R-:W-:-:S04]  /*b960*/  LOP3.LUT R138, R138, 0x14, RZ, 0xfc, !PT ;  /* 0x000000148a8a7812 */ /* 0x000fc800078efcff */
[----:B------:R-:W-:Y:S02]  /*b970*/  ISETP.GE.AND P1, PT, R138, UR7, PT ;  /* 0x000000078a007c0c */ /* 0x000fe4000bf26270 */
[----:B------:R-:W0:Y:S01]  /*b980*/  S2R R138, SR_TID.X ;  /* 0x00000000008a7919 */ /* 0x000e220000002100 */
[----:B------:R-:W-:Y:S02]  /*b990*/  PRMT R23, RZ, 0x7610, R23 ;  /* 0x00007610ff177816 */ /* 0x000fe40000000017 */
[----:B-1----:R-:W-:-:S04]  /*b9a0*/  IADD3 R6, P0, R139, R3, RZ ;  /* 0x000000038b067210 */ /* 0x002fc80007f1e0ff */
[----:B------:R-:W-:Y:S02]  /*b9b0*/  LEA.HI.X.SX32 R7, R139, R2, 0x1, P0 ;  /* 0x000000028b077211 */ /* 0x000fe400000f0eff */
[----:B------:R-:W4:Y:S04]  /*b9c0*/  LDL R139, [R1+0x4e8] ;  /* 0x0004e800018b7983 */ /* 0x000f280000100800 */
[----:B------:R1:W4:Y:S01]  /*b9d0*/  @!P1 LDG.E.U8 R23, desc[UR16][R6.64] ;  /* 0x0000001006179981 */ /* 0x000322000c1e1100 */
[----:B0-----:R-:W-:-:S04]  /*b9e0*/  SHF.R.U32.HI R138, RZ, 0x6, R138 ;  /* 0x00000006ff8a7819 */ /* 0x001fc8000001168a */
[----:B------:R-:W-:-:S04]  /*b9f0*/  SGXT.U32 R138, R138, 0x1 ;  /* 0x000000018a8a781a */ /* 0x000fc80000000000 */
[----:B------:R-:W-:-:S04]  /*ba00*/  LOP3.LUT R138, R138, 0x16, RZ, 0xfc, !PT ;  /* 0x000000168a8a7812 */ /* 0x000fc800078efcff */
[----:B------:R-:W-:Y:S02]  /*ba10*/  ISETP.GE.AND P1, PT, R138, UR7, PT ;  /* 0x000000078a007c0c */ /* 0x000fe4000bf26270 */
[----:B------:R-:W4:Y:S04]  /*ba20*/  LDL R138, [R1+0x4d8] ;  /* 0x0004d800018a7983 */ /* 0x000f280000100800 */
[----:B------:R-:W4:Y:S01]  /*ba30*/  LDL.LU R182, [R1+0x4e4] ;  /* 0x0004e40001b67983 */ /* 0x000f220000300800 */
[----:B-1----:R-:W-:-:S04]  /*ba40*/  IADD3 R6, P0, R5, R3, RZ ;  /* 0x0000000305067210 */ /* 0x002fc80007f1e0ff */
[----:B------:R-:W-:Y:S02]  /*ba50*/  LEA.HI.X.SX32 R7, R5, R2, 0x1, P0 ;  /* 0x0000000205077211 */ /* 0x000fe400000f0eff */
[----:B------:R-:W0:Y:S01]  /*ba60*/  S2R R5, SR_TID.X ;  /* 0x0000000000057919 */ /* 0x000e220000002100 */
[----:B------:R-:W-:-:S06]  /*ba70*/  PRMT R153, RZ, 0x7610, R153 ;  /* 0x00007610ff997816 */ /* 0x000fcc0000000099 */
[----:B------:R3:W4:Y:S01]  /*ba80*/  @!P1 LDG.E.U8 R153, desc[UR16][R6.64] ;  /* 0x0000001006999981 */ /* 0x000722000c1e1100 */
[----:B0-----:R-:W-:-:S04]  /*ba90*/  SHF.R.U32.HI R5, RZ, 0x6, R5 ;  /* 0x00000006ff057819 */ /* 0x001fc80000011605 */
[----:B------:R-:W-:-:S04]  /*baa0*/  SGXT.U32 R5, R5, 0x1 ;  /* 0x000000010505781a */ /* 0x000fc80000000000 */
[----:B------:R-:W-:-:S04]  /*bab0*/  LOP3.LUT R5, R5, 0x18, RZ, 0xfc, !PT ;  /* 0x0000001805057812 */ /* 0x000fc800078efcff */
[----:B------:R-:W-:Y:S02]  /*bac0*/  ISETP.GE.AND P1, PT, R5, UR7, PT ;  /* 0x0000000705007c0c */ /* 0x000fe4000bf26270 */
[----:B------:R-:W0:Y:S01]  /*bad0*/  S2R R5, SR_TID.X ;  /* 0x0000000000057919 */ /* 0x000e220000002100 */
[----:B------:R-:W-:Y:S02]  /*bae0*/  PRMT R154, RZ, 0x7610, R154 ;  /* 0x00007610ff9a7816 */ /* 0x000fe4000000009a */
[----:B0-----:R-:W-:-:S04]  /*baf0*/  SHF.R.U32.HI R5, RZ, 0x6, R5 ;  /* 0x00000006ff057819 */ /* 0x001fc80000011605 */
[----:B------:R-:W-:Y:S02]  /*bb00*/  SGXT.U32 R5, R5, 0x1 ;  /* 0x000000010505781a */ /* 0x000fe40000000000 */
[----:B---3--:R-:W-:Y:S02]  /*bb10*/  IADD3 R6, P0, R137, R3, RZ ;  /* 0x0000000389067210 */ /* 0x008fe40007f1e0ff */
[----:B------:R-:W-:Y:S02]  /*bb20*/  LOP3.LUT R5, R5, 0x1a, RZ, 0xfc, !PT ;  /* 0x0000001a05057812 */ /* 0x000fe400078efcff */
[----:B------:R-:W-:Y:S02]  /*bb30*/  LEA.HI.X.SX32 R7, R137, R2, 0x1, P0 ;  /* 0x0000000289077211 */ /* 0x000fe400000f0eff */
[----:B------:R-:W-:Y:S01]  /*bb40*/  PRMT R156, RZ, 0x7610, R156 ;  /* 0x00007610ff9c7816 */ /* 0x000fe2000000009c */
[----:B------:R-:W3:Y:S04]  /*bb50*/  LDL R137, [R1+0x4c8] ;  /* 0x0004c80001897983 */ /* 0x000ee80000100800 */
[----:B------:R0:W3:Y:S01]  /*bb60*/  @!P1 LDG.E.U8 R154, desc[UR16][R6.64] ;  /* 0x00000010069a9981 */ /* 0x0000e2000c1e1100 */
[----:B------:R-:W-:-:S02]  /*bb70*/  ISETP.GE.AND P1, PT, R5, UR7, PT ;  /* 0x0000000705007c0c */ /* 0x000fc4000bf26270 */
[----:B------:R-:W1:Y:S02]  /*bb80*/  S2R R5, SR_TID.X ;  /* 0x0000000000057919 */ /* 0x000e640000002100 */
[----:B-1----:R-:W-:-:S04]  /*bb90*/  SHF.R.U32.HI R5, RZ, 0x6, R5 ;  /* 0x00000006ff057819 */ /* 0x002fc80000011605 */
[----:B------:R-:W-:-:S04]  /*bba0*/  SGXT.U32 R5, R5, 0x1 ;  /* 0x000000010505781a */ /* 0x000fc80000000000 */
[----:B------:R-:W-:Y:S02]  /*bbb0*/  LOP3.LUT R5, R5, 0x1c, RZ, 0xfc, !PT ;  /* 0x0000001c05057812 */ /* 0x000fe400078efcff */
[----:B0-----:R-:W-:-:S04]  /*bbc0*/  IADD3 R6, P0, R136, R3, RZ ;  /* 0x0000000388067210 */ /* 0x001fc80007f1e0ff */
[----:B------:R-:W-:Y:S02]  /*bbd0*/  LEA.HI.X.SX32 R7, R136, R2, 0x1, P0 ;  /* 0x0000000288077211 */ /* 0x000fe400000f0eff */
[----:B------:R-:W0:Y:S03]  /*bbe0*/  S2R R136, SR_TID.X ;  /* 0x0000000000887919 */ /* 0x000e260000002100 */
[----:B------:R2:W3:Y:S01]  /*bbf0*/  @!P1 LDG.E.U8 R156, desc[UR16][R6.64] ;  /* 0x00000010069c9981 */ /* 0x0004e2000c1e1100 */
[----:B------:R-:W-:-:S03]  /*bc00*/  ISETP.GE.AND P1, PT, R5, UR7, PT ;  /* 0x0000000705007c0c */ /* 0x000fc6000bf26270 */
[----:B------:R-:W3:Y:S01]  /*bc10*/  LDL.LU R5, [R1+0x4d4] ;  /* 0x0004d40001057983 */ /* 0x000ee20000300800 */
[----:B--2---:R-:W-:-:S04]  /*bc20*/  IADD3 R6, P0, R140, R3, RZ ;  /* 0x000000038c067210 */ /* 0x004fc80007f1e0ff */
[----:B------:R-:W-:Y:S02]  /*bc30*/  LEA.HI.X.SX32 R7, R140, R2, 0x1, P0 ;  /* 0x000000028c077211 */ /* 0x000fe400000f0eff */
[----:B------:R-:W1:Y:S01]  /*bc40*/  LDC R140, c[0x0][0x238] ;  /* 0x00008e00ff8c7b82 */ /* 0x000e620000000800 */
[----:B------:R-:W-:-:S06]  /*bc50*/  PRMT R157, RZ, 0x7610, R157 ;  /* 0x00007610ff9d7816 */ /* 0x000fcc000000009d */
[----:B------:R2:W3:Y:S01]  /*bc60*/  @!P1 LDG.E.U8 R157, desc[UR16][R6.64] ;  /* 0x00000010069d9981 */ /* 0x0004e2000c1e1100 */
[----:B0-----:R-:W-:-:S04]  /*bc70*/  LEA.HI R136, R136, 0x1e, RZ, 0x1a ;  /* 0x0000001e88887811 */ /* 0x001fc800078fd0ff */
[C---:B------:R-:W-:Y:S01]  /*bc80*/  ISETP.GE.AND P1, PT, R136.reuse, UR7, PT ;  /* 0x0000000788007c0c */ /* 0x040fe2000bf26270 */
[----:B-1----:R-:W-:Y:S01]  /*bc90*/  IMAD R140, R136, R140, RZ ;  /* 0x0000008c888c7224 */ /* 0x002fe200078e02ff */
[----:B------:R-:W-:Y:S01]  /*bca0*/  PRMT R161, RZ, 0x7610, R161 ;  /* 0x00007610ffa17816 */ /* 0x000fe200000000a1 */
[----:B------:R-:W3:Y:S03]  /*bcb0*/  LDL R136, [R1+0x4b8] ;  /* 0x0004b80001887983 */ /* 0x000ee60000100800 */
[----:B--2---:R-:W-:-:S04]  /*bcc0*/  IADD3 R6, P0, R140, R3, RZ ;  /* 0x000000038c067210 */ /* 0x004fc80007f1e0ff */
[----:B------:R-:W-:Y:S01]  /*bcd0*/  LEA.HI.X.SX32 R7, R140, R2, 0x1, P0 ;  /* 0x000000028c077211 */ /* 0x000fe200000f0eff */
[----:B------:R-:W-:Y:S04]  /*bce0*/  STL [R1+0x588], R3 ;  /* 0x0005880301007387 */ /* 0x000fe80000100800 */
[----:B------:R4:W2:Y:S01]  /*bcf0*/  @!P1 LDG.E.U8 R161, desc[UR16][R6.64] ;  /* 0x0000001006a19981 */ /* 0x0008a2000c1e1100 */
[----:B------:R-:W-:-:S03]  /*bd00*/  ISETP.GE.AND P0, PT, R4, UR7, PT ;  /* 0x0000000704007c0c */ /* 0x000fc6000bf06270 */
[----:B------:R-:W-:Y:S04]  /*bd10*/  STL [R1+0x574], R2 ;  /* 0x0005740201007387 */ /* 0x000fe80000100800 */
[----:B------:R-:W2:Y:S04]  /*bd20*/  LDL R142, [R1+0x4a8] ;  /* 0x0004a800018e7983 */ /* 0x000ea80000100800 */
[----:B------:R-:W2:Y:S01]  /*bd30*/  LDL R4, [R1+0x4a4] ;  /* 0x0004a40001047983 */ /* 0x000ea20000100800 */
[----:B------:R-:W-:Y:S01]  /*bd40*/  BAR.SYNC.DEFER_BLOCKING 0x0 ;  /* 0x0000000000007b1d */ /* 0x000fe20000010000 */
[----:B----4-:R-:W-:-:S05]  /*bd50*/  IADD3 R6, P1, R0, R139, RZ ;  /* 0x0000008b00067210 */ /* 0x010fca0007f3e0ff */
[----:B------:R-:W-:Y:S01]  /*bd60*/  IMAD.X R7, R179, 0x1, R182, P1 ;  /* 0x00000001b3077824 */ /* 0x000fe200008e06b6 */
[----:B------:R0:W-:Y:S04]  /*bd70*/  STL [R1+0x578], R182 ;  /* 0x000578b601007387 */ /* 0x0001e80000100800 */
[----:B0-----:R-:W4:Y:S01]  /*bd80*/  LDL.LU R182, [R1+0x4c4] ;  /* 0x0004c40001b67983 */ /* 0x001f220000300800 */
[----:B------:R-:W-:-:S03]  /*bd90*/  PRMT R162, RZ, 0x7610, R162 ;  /* 0x00007610ffa27816 */ /* 0x000fc600000000a2 */
[----:B------:R-:W2:Y:S04]  /*bda0*/  LDL R3, [R1+0x498] ;  /* 0x0004980001037983 */ /* 0x000ea80000100800 */
[----:B------:R0:W2:Y:S04]  /*bdb0*/  @!P0 LDG.E.U8 R162, desc[UR16][R6.64] ;  /* 0x0000001006a28981 */ /* 0x0000a8000c1e1100 */
[----:B------:R-:W2:Y:S01]  /*bdc0*/  LDL R2, [R1+0x494] ;  /* 0x0004940001027983 */ /* 0x000ea20000100800 */
[----:B0-----:R-:W-:Y:S02]  /*bdd0*/  IADD3 R6, P1, R0, R138, RZ ;  /* 0x0000008a00067210 */ /* 0x001fe40007f3e0ff */
[----:B------:R-:W-:-:S02]  /*bde0*/  PRMT R163, RZ, 0x7610, R163 ;  /* 0x00007610ffa37816 */ /* 0x000fc400000000a3 */
[----:B------:R-:W-:Y:S01]  /*bdf0*/  PRMT R164, RZ, 0x7610, R164 ;  /* 0x00007610ffa47816 */ /* 0x000fe200000000a4 */
[----:B---3--:R-:W-:Y:S01]  /*be00*/  IMAD.X R7, R179, 0x1, R5, P1 ;  /* 0x00000001b3077824 */ /* 0x008fe200008e0605 */
[----:B------:R0:W-:Y:S04]  /*be10*/  STL [R1+0x580], R5 ;  /* 0x0005800501007387 */ /* 0x0001e80000100800 */
[----:B------:R1:W3:Y:S04]  /*be20*/  @!P0 LDG.E.U8 R163, desc[UR16][R6.64] ;  /* 0x0000001006a38981 */ /* 0x0002e8000c1e1100 */
[----:B0-----:R-:W2:Y:S04]  /*be30*/  LDL.LU R5, [R1+0x4b4] ;  /* 0x0004b40001057983 */ /* 0x001ea80000300800 */
[----:B------:R-:W3:Y:S04]  /*be40*/  LDL R141, [R1+0x488] ;  /* 0x00048800018d7983 */ /* 0x000ee80000100800 */
[----:B------:R-:W3:Y:S01]  /*be50*/  LDL R140, [R1+0x484] ;  /* 0x00048400018c7983 */ /* 0x000ee20000100800 */
[----:B-1----:R-:W-:-:S03]  /*be60*/  IADD3 R6, P1, R0, R137, RZ ;  /* 0x0000008900067210 */ /* 0x002fc60007f3e0ff */
[----:B----4-:R-:W-:Y:S04]  /*be70*/  STL [R1+0x584], R182 ;  /* 0x000584b601007387 */ /* 0x010fe80000100800 */
[----:B------:R-:W4:Y:S04]  /*be80*/  LDL R139, [R1+0x478] ;  /* 0x00047800018b7983 */ /* 0x000f280000100800 */
[----:B------:R-:W4:Y:S04]  /*be90*/  LDL R138, [R1+0x474] ;  /* 0x00047400018a7983 */ /* 0x000f280000100800 */
[----:B------:R-:W4:Y:S01]  /*bea0*/  LDL R137, [R1+0x468] ;  /* 0x0004680001897983 */ /* 0x000f220000100800 */
[----:B------:R-:W-:-:S05]  /*beb0*/  IMAD.X R7, R179, 0x1, R182, P1 ;  /* 0x00000001b3077824 */ /* 0x000fca00008e06b6 */
[----:B------:R0:W4:Y:S02]  /*bec0*/  @!P0 LDG.E.U8 R164, desc[UR16][R6.64] ;  /* 0x0000001006a48981 */ /* 0x000124000c1e1100 */
[----:B0-----:R-:W-:Y:S02]  /*bed0*/  IADD3 R6, P1, R0, R136, RZ ;  /* 0x0000008800067210 */ /* 0x001fe40007f3e0ff */
[----:B------:R-:W4:Y:S01]  /*bee0*/  LDL R136, [R1+0x464] ;  /* 0x0004640001887983 */ /* 0x000f220000100800 */
[----:B------:R-:W-:Y:S02]  /*bef0*/  PRMT R165, RZ, 0x7610, R165 ;  /* 0x00007610ffa57816 */ /* 0x000fe400000000a5 */
[----:B------:R-:W-:Y:S02]  /*bf00*/  PRMT R181, RZ, 0x7610, R181 ;  /* 0x00007610ffb57816 */ /* 0x000fe400000000b5 */
[----:B------:R-:W-:Y:S02]  /*bf10*/  PRMT R160, RZ, 0x7610, R160 ;  /* 0x00007610ffa07816 */ /* 0x000fe400000000a0 */
[----:B------:R-:W-:-:S02]  /*bf20*/  PRMT R159, RZ, 0x7610, R159 ;  /* 0x00007610ff9f7816 */ /* 0x000fc4000000009f */
[----:B------:R-:W-:Y:S02]  /*bf30*/  PRMT R158, RZ, 0x7610, R158 ;  /* 0x00007610ff9e7816 */ /* 0x000fe4000000009e */
[----:B------:R-:W-:Y:S01]  /*bf40*/  PRMT R155, RZ, 0x7610, R155 ;  /* 0x00007610ff9b7816 */ /* 0x000fe2000000009b */
[----:B--2---:R-:W-:-:S05]  /*bf50*/  IMAD.X R7, R179, 0x1, R5, P1 ;  /* 0x00000001b3077824 */ /* 0x004fca00008e0605 */
[----:B------:R0:W2:Y:S02]  /*bf60*/  @!P0 LDG.E.U8 R165, desc[UR16][R6.64] ;  /* 0x0000001006a58981 */ /* 0x0000a4000c1e1100 */
[----:B0-----:R-:W-:-:S05]  /*bf70*/  IADD3 R6, P1, R0, R185, RZ ;  /* 0x000000b900067210 */ /* 0x001fca0007f3e0ff */
[----:B------:R-:W-:Y:S01]  /*bf80*/  IMAD.X R7, R179, 0x1, R184, P1 ;  /* 0x00000001b3077824 */ /* 0x000fe200008e06b8 */
[----:B------:R0:W-:Y:S04]  /*bf90*/  STL [R1+0x58c], R5 ;  /* 0x00058c0501007387 */ /* 0x0001e80000100800 */
[----:B------:R1:W2:Y:S04]  /*bfa0*/  @!P0 LDG.E.U8 R181, desc[UR16][R6.64] ;  /* 0x0000001006b58981 */ /* 0x0002a8000c1e1100 */
[----:B0-----:R-:W2:Y:S01]  /*bfb0*/  LDL R5, [R1+0x458] ;  /* 0x0004580001057983 */ /* 0x001ea20000100800 */
[----:B-1----:R-:W-:-:S02]  /*bfc0*/  IADD3 R6, P1, R0, R142, RZ ;  /* 0x0000008e00067210 */ /* 0x002fc40007f3e0ff */
[----:B------:R-:W-:Y:S01]  /*bfd0*/  PRMT R152, RZ, 0x7610, R152 ;  /* 0x00007610ff987816 */ /* 0x000fe20000000098 */
[----:B------:R-:W2:Y:S02]  /*bfe0*/  LDL R142, [R1+0x408] ;  /* 0x00040800018e7983 */ /* 0x000ea40000100800 */
[----:B------:R-:W-:Y:S02]  /*bff0*/  IMAD.X R7, R179, 0x1, R4, P1 ;  /* 0x00000001b3077824 */ /* 0x000fe400008e0604 */
[----:B------:R-:W2:Y:S04]  /*c000*/  LDL R4, [R1+0x454] ;  /* 0x0004540001047983 */ /* 0x000ea80000100800 */
[----:B------:R0:W2:Y:S02]  /*c010*/  @!P0 LDG.E.U8 R160, desc[UR16][R6.64] ;  /* 0x0000001006a08981 */ /* 0x0000a4000c1e1100 */
[----:B0-----:R-:W-:-:S02]  /*c020*/  IADD3 R6, P1, R0, R3, RZ ;  /* 0x0000000300067210 */ /* 0x001fc40007f3e0ff */
[----:B------:R-:W2:Y:S03]  /*c030*/  LDL R3, [R1+0x448] ;  /* 0x0004480001037983 */ /* 0x000ea60000100800 */
[----:B------:R-:W-:Y:S02]  /*c040*/  IMAD.X R7, R179, 0x1, R2, P1 ;  /* 0x00000001b3077824 */ /* 0x000fe400008e0602 */
[----:B------:R-:W2:Y:S04]  /*c050*/  LDL R2, [R1+0x444] ;  /* 0x0004440001027983 */ /* 0x000ea80000100800 */
[----:B------:R3:W2:Y:S02]  /*c060*/  @!P0 LDG.E.U8 R159, desc[UR16][R6.64] ;  /* 0x00000010069f8981 */ /* 0x0006a4000c1e1100 */
[----:B---3--:R-:W-:-:S02]  /*c070*/  IADD3 R6, P1, R0, R141, RZ ;  /* 0x0000008d00067210 */ /* 0x008fc40007f3e0ff */
[----:B------:R-:W3:Y:S03]  /*c080*/  LDL R141, [R1+0x438] ;  /* 0x00043800018d7983 */ /* 0x000ee60000100800 */
[----:B------:R-:W-:Y:S02]  /*c090*/  IMAD.X R7, R179, 0x1, R140, P1 ;  /* 0x00000001b3077824 */ /* 0x000fe400008e068c */
[----:B------:R-:W3:Y:S04]  /*c0a0*/  LDL R140, [R1+0x434] ;  /* 0x00043400018c7983 */ /* 0x000ee80000100800 */
[----:B------:R4:W3:Y:S02]  /*c0b0*/  @!P0 LDG.E.U8 R158, desc[UR16][R6.64] ;  /* 0x00000010069e8981 */ /* 0x0008e4000c1e1100 */
[----:B----4-:R-:W-:-:S02]  /*c0c0*/  IADD3 R6, P1, R0, R139, RZ ;  /* 0x0000008b00067210 */ /* 0x010fc40007f3e0ff */
[----:B------:R-:W4:Y:S03]  /*c0d0*/  LDL R139, [R1+0x428] ;  /* 0x00042800018b7983 */ /* 0x000f260000100800 */
[----:B------:R-:W-:Y:S02]  /*c0e0*/  IMAD.X R7, R179, 0x1, R138, P1 ;  /* 0x00000001b3077824 */ /* 0x000fe400008e068a */
[----:B------:R-:W4:Y:S04]  /*c0f0*/  LDL R138, [R1+0x424] ;  /* 0x00042400018a7983 */ /* 0x000f280000100800 */
[----:B------:R0:W4:Y:S02]  /*c100*/  @!P0 LDG.E.U8 R155, desc[UR16][R6.64] ;  /* 0x00000010069b8981 */ /* 0x000124000c1e1100 */
[----:B0-----:R-:W-:-:S02]  /*c110*/  IADD3 R6, P1, R0, R137, RZ ;  /* 0x0000008900067210 */ /* 0x001fc40007f3e0ff */
[----:B------:R-:W4:Y:S03]  /*c120*/  LDL R137, [R1+0x418] ;  /* 0x0004180001897983 */ /* 0x000f260000100800 */
[----:B------:R-:W-:Y:S02]  /*c130*/  IMAD.X R7, R179, 0x1, R136, P1 ;  /* 0x00000001b3077824 */ /* 0x000fe400008e0688 */
[----:B------:R-:W4:Y:S04]  /*c140*/  LDL R136, [R1+0x414] ;  /* 0x0004140001887983 */ /* 0x000f280000100800 */
[----:B------:R2:W4:Y:S01]  /*c150*/  @!P0 LDG.E.U8 R152, desc[UR16][R6.64] ;  /* 0x0000001006988981 */ /* 0x000522000c1e1100 */
[----:B------:R-:W-:-:S02]  /*c160*/  PRMT R21, RZ, 0x7610, R21 ;  /* 0x00007610ff157816 */ /* 0x000fc40000000015 */
[----:B------:R-:W-:Y:S02]  /*c170*/  PRMT R18, RZ, 0x7610, R18 ;  /* 0x00007610ff127816 */ /* 0x000fe40000000012 */
[----:B------:R-:W-:Y:S01]  /*c180*/  PRMT R17, RZ, 0x7610, R17 ;  /* 0x00007610ff117816 */ /* 0x000fe20000000011 */
[----:B------:R0:W-:Y:S02]  /*c190*/  STS.U8 [R8+UR6+0x400c], R16 ;  /* 0x00400c1008007988 */ /* 0x0001e40008000006 */
[----:B0-----:R-:W-:Y:S02]  /*c1a0*/  PRMT R16, RZ, 0x7610, R16 ;  /* 0x00007610ff107816 */ /* 0x001fe40000000010 */
[----:B--2---:R-:W-:Y:S02]  /*c1b0*/  IADD3 R6, P1, R0, R5, RZ ;  /* 0x0000000500067210 */ /* 0x004fe40007f3e0ff */
[----:B------:R-:W2:Y:S03]  /*c1c0*/  LDL R5, [R1+0x404] ;  /* 0x0004040001057983 */ /* 0x000ea60000100800 */
[----:B------:R-:W-:-:S02]  /*c1d0*/  IMAD.X R7, R179, 0x1, R4, P1 ;  /* 0x00000001b3077824 */ /* 0x000fc400008e0604 */
[----:B------:R-:W2:Y:S04]  /*c1e0*/  LDL R4, [R1+0x3f8] ;  /* 0x0003f80001047983 */ /* 0x000ea80000100800 */
[----:B------:R0:W2:Y:S02]  /*c1f0*/  @!P0 LDG.E.U8 R21, desc[UR16][R6.64] ;  /* 0x0000001006158981 */ /* 0x0000a4000c1e1100 */
[----:B0-----:R-:W-:Y:S02]  /*c200*/  IADD3 R6, P1, R0, R3, RZ ;  /* 0x0000000300067210 */ /* 0x001fe40007f3e0ff */
[----:B------:R-:W2:Y:S03]  /*c210*/  LDL R3, [R1+0x3f4] ;  /* 0x0003f40001037983 */ /* 0x000ea60000100800 */
[----:B------:R-:W-:-:S02]  /*c220*/  IMAD.X R7, R179, 0x1, R2, P1 ;  /* 0x00000001b3077824 */ /* 0x000fc400008e0602 */
[----:B------:R-:W2:Y:S04]  /*c230*/  LDL R2, [R1+0x520] ;  /* 0x0005200001027983 */ /* 0x000ea80000100800 */
[----:B------:R3:W2:Y:S02]  /*c240*/  @!P0 LDG.E.U8 R18, desc[UR16][R6.64] ;  /* 0x0000001006128981 */ /* 0x0006a4000c1e1100 */
[----:B---3--:R-:W-:Y:S02]  /*c250*/  IADD3 R6, P1, R0, R141, RZ ;  /* 0x0000008d00067210 */ /* 0x008fe40007f3e0ff */
[----:B------:R-:W3:Y:S03]  /*c260*/  LDL R141, [R1+0x3e8] ;  /* 0x0003e800018d7983 */ /* 0x000ee60000100800 */
[----:B------:R-:W-:-:S02]  /*c270*/  IMAD.X R7, R179, 0x1, R140, P1 ;  /* 0x00000001b3077824 */ /* 0x000fc400008e068c */
[----:B------:R-:W3:Y:S04]  /*c280*/  LDL R140, [R1+0x3e4] ;  /* 0x0003e400018c7983 */ /* 0x000ee80000100800 */
[----:B------:R4:W3:Y:S02]  /*c290*/  @!P0 LDG.E.U8 R17, desc[UR16][R6.64] ;  /* 0x0000001006118981 */ /* 0x0008e4000c1e1100 */
[----:B----4-:R-:W-:Y:S02]  /*c2a0*/  IADD3 R6, P1, R0, R139, RZ ;  /* 0x0000008b00067210 */ /* 0x010fe40007f3e0ff */
[----:B------:R-:W4:Y:S03]  /*c2b0*/  LDL R139, [R1+0x3d8] ;  /* 0x0003d800018b7983 */ /* 0x000f260000100800 */
[----:B------:R-:W-:-:S02]  /*c2c0*/  IMAD.X R7, R179, 0x1, R138, P1 ;  /* 0x00000001b3077824 */ /* 0x000fc400008e068a */
[----:B------:R-:W4:Y:S04]  /*c2d0*/  LDL R138, [R1+0x3d4] ;  /* 0x0003d400018a7983 */ /* 0x000f280000100800 */
[----:B------:R0:W4:Y:S04]  /*c2e0*/  @!P0 LDG.E.U8 R16, desc[UR16][R6.64] ;  /* 0x0000001006108981 */ /* 0x000128000c1e1100 */
[----:B------:R-:W-:Y:S04]  /*c2f0*/  STL [R1+0x57c], R8 ;  /* 0x00057c0801007387 */ /* 0x000fe80000100800 */
[----:B------:R1:W-:Y:S01]  /*c300*/  STS.U8 [R8+UR6+0x4000], R15 ;  /* 0x0040000f08007988 */ /* 0x0003e20008000006 */
[----:B0-----:R-:W-:-:S03]  /*c310*/  IADD3 R6, P1, R0, R137, RZ ;  /* 0x0000008900067210 */ /* 0x001fc60007f3e0ff */
[----:B------:R-:W4:Y:S02]  /*c320*/  LDL R137, [R1+0x3c8] ;  /* 0x0003c80001897983 */ /* 0x000f240000100800 */
[----:B------:R-:W-:Y:S02]  /*c330*/  IMAD.X R7, R179, 0x1, R136, P1 ;  /* 0x00000001b3077824 */ /* 0x000fe400008e0688 */
[----:B------:R0:W-:Y:S04]  /*c340*/  STS.U8 [R8+UR6+0x4002], R14 ;  /* 0x0040020e08007988 */ /* 0x0001e80008000006 */
[----:B------:R-:W4:Y:S01]  /*c350*/  LDL R136, [R1+0x3c4] ;  /* 0x0003c40001887983 */ /* 0x000f220000100800 */
[----:B-1----:R-:W-:-:S03]  /*c360*/  PRMT R15, RZ, 0x7610, R15 ;  /* 0x00007610ff0f7816 */ /* 0x002fc6000000000f */
[----:B------:R1:W-:Y:S04]  /*c370*/  STS.U8 [R8+UR6+0x4004], R13 ;  /* 0x0040040d08007988 */ /* 0x0003e80008000006 */
[----:B------:R1:W4:Y:S01]  /*c380*/  @!P0 LDG.E.U8 R15, desc[UR16][R6.64] ;  /* 0x00000010060f8981 */ /* 0x000322000c1e1100 */
[----:B0-----:R-:W-:-:S03]  /*c390*/  PRMT R14, RZ, 0x7610, R14 ;  /* 0x00007610ff0e7816 */ /* 0x001fc6000000000e */
[----:B------:R0:W-:Y:S04]  /*c3a0*/  STS.U8 [R8+UR6+0x4006], R12 ;  /* 0x0040060c08007988 */ /* 0x0001e80008000006 */
[----:B------:R0:W-:Y:S01]  /*c3b0*/  STS.U8 [R8+UR6+0x4008], R11 ;  /* 0x0040080b08007988 */ /* 0x0001e20008000006 */
[----:B-1----:R-:W-:-:S03]  /*c3c0*/  IADD3 R6, P1, R0, R142, RZ ;  /* 0x0000008e00067210 */ /* 0x002fc60007f3e0ff */
[----:B------:R-:W-:Y:S04]  /*c3d0*/  STS.U8 [R8+UR6+0x400a], R10 ;  /* 0x00400a0a08007988 */ /* 0x000fe80008000006 */
[----:B------:R1:W-:Y:S01]  /*c3e0*/  STS.U8 [R8+UR6+0x400e], R19 ;  /* 0x00400e1308007988 */ /* 0x0003e20008000006 */
[----:B------:R-:W-:Y:S02]  /*c3f0*/  PRMT R13, RZ, 0x7610, R13 ;  /* 0x00007610ff0d7816 */ /* 0x000fe4000000000d */
[----:B0-----:R-:W-:Y:S01]  /*c400*/  PRMT R12, RZ, 0x7610, R12 ;  /* 0x00007610ff0c7816 */ /* 0x001fe2000000000c */
[----:B------:R-:W4:Y:S01]  /*c410*/  LDL R143, [R1+0x394] ;  /* 0x00039400018f7983 */ /* 0x000f220000100800 */
[----:B------:R-:W-:-:S03]  /*c420*/  PRMT R11, RZ, 0x7610, R11 ;  /* 0x00007610ff0b7816 */ /* 0x000fc6000000000b */
[----:B------:R-:W4:Y:S04]  /*c430*/  LDL R142, [R1+0x378] ;  /* 0x00037800018e7983 */ /* 0x000f280000100800 */
[----:B-1----:R-:W4:Y:S01]  /*c440*/  LDL R8, [R1+0x3b8] ;  /* 0x0003b80001087983 */ /* 0x002f220000100800 */
[----:B--2---:R-:W-:-:S03]  /*c450*/  IMAD.X R7, R179, 0x1, R5, P1 ;  /* 0x00000001b3077824 */ /* 0x004fc600008e0605 */
        /* <DEDUP_REMOVED lines=15> */
[----:B------:R-:W3:Y:S04]  /*c550*/  LDL R138, [R1+0x388] ;  /* 0x00038800018a7983 */ /* 0x000ee80000100800 */
[----:B------:R0:W3:Y:S02]  /*c560*/  @!P0 LDG.E.U8 R11, desc[UR16][R6.64] ;  /* 0x00000010060b8981 */ /* 0x0000e4000c1e1100 */
[----:B0-----:R-:W-:Y:S02]  /*c570*/  IADD3 R6, P1, R0, R137, RZ ;  /* 0x0000008900067210 */ /* 0x001fe40007f3e0ff */
[----:B------:R-:W3:Y:S03]  /*c580*/  LDL R137, [R1+0x384] ;  /* 0x0003840001897983 */ /* 0x000ee60000100800 */
[----:B------:R-:W-:-:S02]  /*c590*/  IMAD.X R7, R179, 0x1, R136, P1 ;  /* 0x00000001b3077824 */ /* 0x000fc400008e0688 */
[----:B------:R-:W3:Y:S01]  /*c5a0*/  LDL R136, [R1+0x374] ;  /* 0x0003740001887983 */ /* 0x000ee20000100800 */
[----:B------:R-:W-:-:S06]  /*c5b0*/  PRMT R10, RZ, 0x7610, R10 ;  /* 0x00007610ff0a7816 */ /* 0x000fcc000000000a */
[----:B------:R0:W3:Y:S04]  /*c5c0*/  @!P0 LDG.E.U8 R10, desc[UR16][R6.64] ;  /* 0x00000010060a8981 */ /* 0x0000e8000c1e1100 */
[----:B------:R1:W-:Y:S02]  /*c5d0*/  STS.U8 [R2+UR6+0x4000], R20 ;  /* 0x0040001402007988 */ /* 0x0003e40008000006 */
[----:B-1----:R-:W-:Y:S02]  /*c5e0*/  PRMT R20, RZ, 0x7610, R20 ;  /* 0x00007610ff147816 */ /* 0x002fe40000000014 */
[----:B0-----:R-:W-:Y:S01]  /*c5f0*/  IADD3 R6, P1, R0, R8, RZ ;  /* 0x0000000800067210 */ /* 0x001fe20007f3e0ff */
[----:B------:R-:W-:Y:S04]  /*c600*/  STS.U8 [R2+UR6+0x4002], R22 ;  /* 0x0040021602007988 */ /* 0x000fe80008000006 */
[----:B------:R0:W-:Y:S04]  /*c610*/  STS.U8 [R2+UR6+0x4004], R23 ;  /* 0x0040041702007988 */ /* 0x0001e80008000006 */
[----:B------:R-:W-:Y:S01]  /*c620*/  STS.U8 [R2+UR6+0x4006], R153 ;  /* 0x0040069902007988 */ /* 0x000fe20008000006 */
[----:B0-----:R-:W-:-:S03]  /*c630*/  PRMT R23, RZ, 0x7610, R23 ;  /* 0x00007610ff177816 */ /* 0x001fc60000000017 */
[----:B------:R0:W-:Y:S04]  /*c640*/  STS.U8 [R2+UR6+0x4008], R154 ;  /* 0x0040089a02007988 */ /* 0x0001e80008000006 */
[----:B------:R-:W-:Y:S04]  /*c650*/  STS.U8 [R2+UR6+0x400a], R156 ;  /* 0x00400a9c02007988 */ /* 0x000fe80008000006 */
[----:B------:R1:W-:Y:S01]  /*c660*/  STS.U8 [R2+UR6+0x400c], R157 ;  /* 0x00400c9d02007988 */ /* 0x0003e20008000006 */
[----:B0-----:R-:W-:-:S03]  /*c670*/  PRMT R154, RZ, 0x7610, R154 ;  /* 0x00007610ff9a7816 */ /* 0x001fc6000000009a */
[----:B------:R-:W-:Y:S01]  /*c680*/  STS.U8 [R2+UR6+0x400e], R161 ;  /* 0x00400ea102007988 */ /* 0x000fe20008000006 */
[----:B-1----:R-:W-:-:S03]  /*c690*/  PRMT R157, RZ, 0x7610, R157 ;  /* 0x00007610ff9d7816 */ /* 0x002fc6000000009d */
[----:B------:R0:W-:Y:S02]  /*c6a0*/  STS.U8 [R180+UR6], R162 ;  /* 0x000000a2b4007988 */ /* 0x0001e40008000006 */
[----:B0-----:R-:W-:Y:S01]  /*c6b0*/  PRMT R162, RZ, 0x7610, R162 ;  /* 0x00007610ffa27816 */ /* 0x001fe200000000a2 */
[----:B--2---:R-:W-:Y:S02]  /*c6c0*/  IMAD.X R7, R179, 0x1, R5, P1 ;  /* 0x00000001b3077824 */ /* 0x004fe400008e0605 */
[----:B------:R-:W2:Y:S04]  /*c6d0*/  LDL.LU R5, [R1+0x49c] ;  /* 0x00049c0001057983 */ /* 0x000ea80000300800 */
[----:B------:R0:W2:Y:S02]  /*c6e0*/  @!P0 LDG.E.U8 R20, desc[UR16][R6.64] ;  /* 0x0000001006148981 */ /* 0x0000a4000c1e1100 */
[----:B0-----:R-:W-:-:S05]  /*c6f0*/  IADD3 R6, P1, R0, R4, RZ ;  /* 0x0000000400067210 */ /* 0x001fca0007f3e0ff */
[----:B------:R-:W-:Y:S02]  /*c700*/  IMAD.X R7, R179, 0x1, R3, P1 ;  /* 0x00000001b3077824 */ /* 0x000fe400008e0603 */
[----:B------:R-:W2:Y:S04]  /*c710*/  LDL.LU R3, [R1+0x4e0] ;  /* 0x0004e00001037983 */ /* 0x000ea80000300800 */
[----:B------:R4:W2:Y:S04]  /*c720*/  @!P0 LDG.E.U8 R23, desc[UR16][R6.64] ;  /* 0x0000001006178981 */ /* 0x0008a8000c1e1100 */
[----:B------:R-:W2:Y:S04]  /*c730*/  LDL.LU R182, [R1+0x4ac] ;  /* 0x0004ac0001b67983 */ /* 0x000ea80000300800 */
[----:B------:R-:W2:Y:S04]  /*c740*/  LDL.LU R8, [R1+0x4bc] ;  /* 0x0004bc0001087983 */ /* 0x000ea80000300800 */
[----:B------:R-:W2:Y:S04]  /*c750*/  LDL.LU R2, [R1+0x4cc] ;  /* 0x0004cc0001027983 */ /* 0x000ea80000300800 */
[----:B------:R-:W2:Y:S04]  /*c760*/  LDL.LU R4, [R1+0x4dc] ;  /* 0x0004dc0001047983 */ /* 0x000ea80000300800 */
[----:B------:R-:W2:Y:S04]  /*c770*/  LDL R146, [R1+0x344] ;  /* 0x0003440001927983 */ /* 0x000ea80000100800 */
[----:B------:R-:W2:Y:S04]  /*c780*/  LDL R145, [R1+0x338] ;  /* 0x0003380001917983 */ /* 0x000ea80000100800 */
[----:B------:R-:W2:Y:S01]  /*c790*/  LDL R144, [R1+0x328] ;  /* 0x0003280001907983 */ /* 0x000ea20000100800 */
[----:B----4-:R-:W-:-:S03]  /*c7a0*/  IADD3 R6, P1, R0, R139, RZ ;  /* 0x0000008b00067210 */ /* 0x010fc60007f3e0ff */
[----:B------:R-:W4:Y:S02]  /*c7b0*/  LDL R139, [R1+0x358] ;  /* 0x00035800018b7983 */ /* 0x000f240000100800 */
[----:B------:R-:W-:Y:S02]  /*c7c0*/  IMAD.X R7, R179, 0x1, R143, P1 ;  /* 0x00000001b3077824 */ /* 0x000fe400008e068f */
[----:B------:R0:W-:Y:S04]  /*c7d0*/  STS.U8 [R180+UR6+0x200], R164 ;  /* 0x000200a4b4007988 */ /* 0x0001e80008000006 */
[----:B------:R3:W2:Y:S04]  /*c7e0*/  @!P0 LDG.E.U8 R154, desc[UR16][R6.64] ;  /* 0x00000010069a8981 */ /* 0x0006a8000c1e1100 */
[----:B------:R-:W2:Y:S01]  /*c7f0*/  LDL R143, [R1+0x314] ;  /* 0x00031400018f7983 */ /* 0x000ea20000100800 */
[----:B---3--:R-:W-:-:S03]  /*c800*/  IADD3 R6, P1, R0, R138, RZ ;  /* 0x0000008a00067210 */ /* 0x008fc60007f3e0ff */
[----:B------:R-:W3:Y:S02]  /*c810*/  LDL R138, [R1+0x354] ;  /* 0x00035400018a7983 */ /* 0x000ee40000100800 */
[----:B------:R-:W-:Y:S02]  /*c820*/  IMAD.X R7, R179, 0x1, R137, P1 ;  /* 0x00000001b3077824 */ /* 0x000fe400008e0689 */
[----:B------:R-:W2:Y:S04]  /*c830*/  LDL R137, [R1+0x348] ;  /* 0x0003480001897983 */ /* 0x000ea80000100800 */
[----:B------:R1:W2:Y:S02]  /*c840*/  @!P0 LDG.E.U8 R157, desc[UR16][R6.64] ;  /* 0x00000010069d8981 */ /* 0x0002a4000c1e1100 */
[----:B-1----:R-:W-:-:S02]  /*c850*/  IADD3 R6, P1, R0, R142, RZ ;  /* 0x0000008e00067210 */ /* 0x002fc40007f3e0ff */
[----:B0-----:R-:W-:Y:S01]  /*c860*/  PRMT R164, RZ, 0x7610, R164 ;  /* 0x00007610ffa47816 */ /* 0x001fe200000000a4 */
        /* <DEDUP_REMOVED lines=8> */
[----:B------:R4:W2:Y:S01]  /*c8f0*/  @!P0 LDG.E.U8 R164, desc[UR16][R6.64] ;  /* 0x0000001006a48981 */ /* 0x0008a2000c1e1100 */
[----:B------:R-:W-:-:S03]  /*c900*/  PRMT R166, RZ, 0x7610, R166 ;  /* 0x00007610ffa67816 */ /* 0x000fc600000000a6 */
[----:B------:R0:W-:Y:S02]  /*c910*/  STS.U8 [R180+UR6+0x300], R165 ;  /* 0x000300a5b4007988 */ /* 0x0001e40008000006 */
[----:B0-----:R-:W-:Y:S02]  /*c920*/  PRMT R165, RZ, 0x7610, R165 ;  /* 0x00007610ffa57816 */ /* 0x001fe400000000a5 */
[----:B------:R0:W-:Y:S02]  /*c930*/  STS.U8 [R180+UR6+0x100], R163 ;  /* 0x000100a3b4007988 */ /* 0x0001e40008000006 */
[----:B0-----:R-:W-:Y:S02]  /*c940*/  PRMT R163, RZ, 0x7610, R163 ;  /* 0x00007610ffa37816 */ /* 0x001fe400000000a3 */
[----:B------:R-:W-:Y:S02]  /*c950*/  PRMT R161, RZ, 0x7610, R161 ;  /* 0x00007610ffa17816 */ /* 0x000fe400000000a1 */
[----:B----4-:R-:W-:-:S02]  /*c960*/  IADD3 R6, P1, R0, R139, RZ ;  /* 0x0000008b00067210 */ /* 0x010fc40007f3e0ff */
[----:B------:R-:W4:Y:S03]  /*c970*/  LDL R139, [R1+0x308] ;  /* 0x00030800018b7983 */ /* 0x000f260000100800 */
[----:B---3--:R-:W-:Y:S02]  /*c980*/  IMAD.X R7, R179, 0x1, R138, P1 ;  /* 0x00000001b3077824 */ /* 0x008fe400008e068a */
[----:B------:R-:W3:Y:S04]  /*c990*/  LDL R138, [R1+0x304] ;  /* 0x00030400018a7983 */ /* 0x000ee80000100800 */
[----:B------:R2:W3:Y:S02]  /*c9a0*/  @!P0 LDG.E.U8 R166, desc[UR16][R6.64] ;  /* 0x0000001006a68981 */ /* 0x0004e4000c1e1100 */
[----:B--2---:R-:W-:-:S02]  /*c9b0*/  IADD3 R6, P1, R0, R137, RZ ;  /* 0x0000008900067210 */ /* 0x004fc40007f3e0ff */
[----:B------:R-:W2:Y:S03]  /*c9c0*/  LDL R137, [R1+0x2f4] ;  /* 0x0002f40001897983 */ /* 0x000ea60000100800 */
[----:B------:R-:W-:Y:S01]  /*c9d0*/  IMAD.X R7, R179, 0x1, R146, P1 ;  /* 0x00000001b3077824 */ /* 0x000fe200008e0692 */
[----:B------:R0:W-:Y:S04]  /*c9e0*/  STS.U8 [R180+UR6+0x400], R160 ;  /* 0x000400a0b4007988 */ /* 0x0001e80008000006 */
[----:B------:R1:W2:Y:S04]  /*c9f0*/  @!P0 LDG.E.U8 R165, desc[UR16][R6.64] ;  /* 0x0000001006a58981 */ /* 0x0002a8000c1e1100 */
[----:B------:R0:W-:Y:S04]  /*ca00*/  STS.U8 [R180+UR6+0x500], R159 ;  /* 0x0005009fb4007988 */ /* 0x0001e80008000006 */
[----:B------:R-:W2:Y:S01]  /*ca10*/  LDL R146, [R1+0x2c4] ;  /* 0x0002c40001927983 */ /* 0x000ea20000100800 */
[----:B-1----:R-:W-:-:S02]  /*ca20*/  IADD3 R6, P1, R0, R145, RZ ;  /* 0x0000009100067210 */ /* 0x002fc40007f3e0ff */
[----:B0-----:R-:W-:Y:S01]  /*ca30*/  PRMT R160, RZ, 0x7610, R160 ;  /* 0x00007610ffa07816 */ /* 0x001fe200000000a0 */
[----:B------:R-:W2:Y:S02]  /*ca40*/  LDL R145, [R1+0x2b8] ;  /* 0x0002b80001917983 */ /* 0x000ea40000100800 */
[----:B------:R-:W-:Y:S02]  /*ca50*/  IMAD.X R7, R179, 0x1, R136, P1 ;  /* 0x00000001b3077824 */ /* 0x000fe400008e0688 */
[----:B------:R-:W2:Y:S04]  /*ca60*/  LDL R136, [R1+0x2e8] ;  /* 0x0002e80001887983 */ /* 0x000ea80000100800 */
[----:B------:R0:W2:Y:S02]  /*ca70*/  @!P0 LDG.E.U8 R163, desc[UR16][R6.64] ;  /* 0x0000001006a38981 */ /* 0x0000a4000c1e1100 */
[----:B0-----:R-:W-:-:S02]  /*ca80*/  IADD3 R6, P1, R0, R144, RZ ;  /* 0x0000009000067210 */ /* 0x001fc40007f3e0ff */
[----:B------:R-:W-:Y:S01]  /*ca90*/  PRMT R159, RZ, 0x7610, R159 ;  /* 0x00007610ff9f7816 */ /* 0x000fe2000000009f */
[----:B------:R0:W-:Y:S02]  /*caa0*/  STS.U8 [R180+UR6+0x600], R158 ;  /* 0x0006009eb4007988 */ /* 0x0001e40008000006 */
[----:B------:R-:W-:Y:S02]  /*cab0*/  IMAD.X R7, R179, 0x1, R141, P1 ;  /* 0x00000001b3077824 */ /* 0x000fe400008e068d */
[----:B------:R-:W2:Y:S04]  /*cac0*/  LDL R141, [R1+0x2e4] ;  /* 0x0002e400018d7983 */ /* 0x000ea80000100800 */
[----:B------:R1:W2:Y:S04]  /*cad0*/  @!P0 LDG.E.U8 R161, desc[UR16][R6.64] ;  /* 0x0000001006a18981 */ /* 0x0002a8000c1e1100 */
[----:B------:R-:W2:Y:S01]  /*cae0*/  LDL R144, [R1+0x2a8] ;  /* 0x0002a80001907983 */ /* 0x000ea20000100800 */
[----:B-1----:R-:W-:-:S03]  /*caf0*/  IADD3 R6, P1, R0, R140, RZ ;  /* 0x0000008c00067210 */ /* 0x002fc60007f3e0ff */
[----:B------:R-:W2:Y:S02]  /*cb00*/  LDL R140, [R1+0x2d8] ;  /* 0x0002d800018c7983 */ /* 0x000ea40000100800 */
[----:B------:R-:W-:Y:S01]  /*cb10*/  IMAD.X R7, R179, 0x1, R143, P1 ;  /* 0x00000001b3077824 */ /* 0x000fe200008e068f */
[----:B0-----:R-:W-:Y:S01]  /*cb20*/  PRMT R158, RZ, 0x7610, R158 ;  /* 0x00007610ff9e7816 */ /* 0x001fe2000000009e */
[----:B------:R-:W2:Y:S04]  /*cb30*/  LDL R143, [R1+0x298] ;  /* 0x00029800018f7983 */ /* 0x000ea80000100800 */
[----:B------:R4:W2:Y:S01]  /*cb40*/  @!P0 LDG.E.U8 R160, desc[UR16][R6.64] ;  /* 0x0000001006a08981 */ /* 0x0008a2000c1e1100 */
[----:B------:R-:W-:Y:S02]  /*cb50*/  PRMT R156, RZ, 0x7610, R156 ;  /* 0x00007610ff9c7816 */ /* 0x000fe4000000009c */
[----:B----4-:R-:W-:-:S02]  /*cb60*/  IADD3 R6, P1, R0, R139, RZ ;  /* 0x0000008b00067210 */ /* 0x010fc40007f3e0ff */
[----:B------:R-:W4:Y:S03]  /*cb70*/  LDL R139, [R1+0x2d4] ;  /* 0x0002d400018b7983 */ /* 0x000f260000100800 */
[----:B---3--:R-:W-:Y:S02]  /*cb80*/  IMAD.X R7, R179, 0x1, R138, P1 ;  /* 0x00000001b3077824 */ /* 0x008fe400008e068a */
[----:B------:R-:W3:Y:S04]  /*cb90*/  LDL R138, [R1+0x2c8] ;  /* 0x0002c800018a7983 */ /* 0x000ee80000100800 */
[----:B------:R0:W3:Y:S02]  /*cba0*/  @!P0 LDG.E.U8 R159, desc[UR16][R6.64] ;  /* 0x00000010069f8981 */ /* 0x0000e4000c1e1100 */
[----:B0-----:R-:W-:-:S02]  /*cbb0*/  IADD3 R6, P1, R0, R142, RZ ;  /* 0x0000008e00067210 */ /* 0x001fc40007f3e0ff */
[----:B------:R-:W3:Y:S03]  /*cbc0*/  LDL R142, [R1+0x294] ;  /* 0x00029400018e7983 */ /* 0x000ee60000100800 */
[----:B--2---:R-:W-:Y:S02]  /*cbd0*/  IMAD.X R7, R179, 0x1, R137, P1 ;  /* 0x00000001b3077824 */ /* 0x004fe400008e0689 */
[----:B------:R-:W2:Y:S04]  /*cbe0*/  LDL R137, [R1+0x2b4] ;  /* 0x0002b40001897983 */ /* 0x000ea80000100800 */
[----:B------:R0:W2:Y:S02]  /*cbf0*/  @!P0 LDG.E.U8 R158, desc[UR16][R6.64] ;  /* 0x00000010069e8981 */ /* 0x0000a4000c1e1100 */
[----:B0-----:R-:W-:-:S02]  /*cc00*/  IADD3 R6, P1, R0, R136, RZ ;  /* 0x0000008800067210 */ /* 0x001fc40007f3e0ff */
[----:B------:R-:W2:Y:S03]  /*cc10*/  LDL R136, [R1+0x2a4] ;  /* 0x0002a40001887983 */ /* 0x000ea60000100800 */
[----:B------:R-:W-:Y:S01]  /*cc20*/  IMAD.X R7, R179, 0x1, R141, P1 ;  /* 0x00000001b3077824 */ /* 0x000fe200008e068d */
[----:B------:R0:W-:Y:S04]  /*cc30*/  STS.U8 [R180+UR6+0x700], R155 ;  /* 0x0007009bb4007988 */ /* 0x0001e80008000006 */
[----:B------:R1:W2:Y:S01]  /*cc40*/  @!P0 LDG.E.U8 R156, desc[UR16][R6.64] ;  /* 0x00000010069c8981 */ /* 0x0002a2000c1e1100 */
[----:B------:R-:W-:-:S03]  /*cc50*/  PRMT R153, RZ, 0x7610, R153 ;  /* 0x00007610ff997816 */ /* 0x000fc60000000099 */
[----:B------:R0:W-:Y:S04]  /*cc60*/  STS.U8 [R180+UR6+0x800], R152 ;  /* 0x00080098b4007988 */ /* 0x0001e80008000006 */
[----:B------:R-:W2:Y:S01]  /*cc70*/  LDL R141, [R1+0x284] ;  /* 0x00028400018d7983 */ /* 0x000ea20000100800 */
[----:B-1----:R-:W-:-:S03]  /*cc80*/  IADD3 R6, P1, R0, R140, RZ ;  /* 0x0000008c00067210 */ /* 0x002fc60007f3e0ff */
[----:B------:R-:W2:Y:S01]  /*cc90*/  LDL R140, [R1+0x288] ;  /* 0x00028800018c7983 */ /* 0x000ea20000100800 */
[----:B0-----:R-:W-:Y:S02]  /*cca0*/  PRMT R155, RZ, 0x7610, R155 ;  /* 0x00007610ff9b7816 */ /* 0x001fe4000000009b */
[----:B------:R-:W-:Y:S02]  /*ccb0*/  PRMT R152, RZ, 0x7610, R152 ;  /* 0x00007610ff987816 */ /* 0x000fe40000000098 */
[----:B------:R-:W-:Y:S01]  /*ccc0*/  PRMT R22, RZ, 0x7610, R22 ;  /* 0x00007610ff167816 */ /* 0x000fe20000000016 */
[----:B------:R0:W-:Y:S02]  /*ccd0*/  STS.U8 [R180+UR6+0x900], R21 ;  /* 0x00090015b4007988 */ /* 0x0001e40008000006 */
[----:B0-----:R-:W-:Y:S01]  /*cce0*/  PRMT R21, RZ, 0x7610, R21 ;  /* 0x00007610ff157816 */ /* 0x001fe20000000015 */
[----:B----4-:R-:W-:Y:S02]  /*ccf0*/  IMAD.X R7, R179, 0x1, R139, P1 ;  /* 0x00000001b3077824 */ /* 0x010fe400008e068b */
[----:B------:R-:W4:Y:S04]  /*cd00*/  LDL R139, [R1+0x278] ;  /* 0x00027800018b7983 */ /* 0x000f280000100800 */
[----:B------:R3:W4:Y:S02]  /*cd10*/  @!P0 LDG.E.U8 R155, desc[UR16][R6.64] ;  /* 0x00000010069b8981 */ /* 0x000724000c1e1100 */
[----:B---3--:R-:W-:-:S02]  /*cd20*/  IADD3 R6, P1, R0, R138, RZ ;  /* 0x0000008a00067210 */ /* 0x008fc40007f3e0ff */
[----:B------:R-:W3:Y:S03]  /*cd30*/  LDL R138, [R1+0x274] ;  /* 0x00027400018a7983 */ /* 0x000ee60000100800 */
[----:B------:R-:W-:-:S05]  /*cd40*/  IMAD.X R7, R179, 0x1, R146, P1 ;  /* 0x00000001b3077824 */ /* 0x000fca00008e0692 */
[----:B------:R0:W3:Y:S02]  /*cd50*/  @!P0 LDG.E.U8 R153, desc[UR16][R6.64] ;  /* 0x0000001006998981 */ /* 0x0000e4000c1e1100 */
[----:B0-----:R-:W-:-:S05]  /*cd60*/  IADD3 R6, P1, R0, R145, RZ ;  /* 0x0000009100067210 */ /* 0x001fca0007f3e0ff */
[----:B--2---:R-:W-:Y:S02]  /*cd70*/  IMAD.X R7, R179, 0x1, R137, P1 ;  /* 0x00000001b3077824 */ /* 0x004fe400008e0689 */
[----:B------:R-:W2:Y:S04]  /*cd80*/  LDL R137, [R1+0x264] ;  /* 0x0002640001897983 */ /* 0x000ea80000100800 */
[----:B------:R0:W2:Y:S02]  /*cd90*/  @!P0 LDG.E.U8 R152, desc[UR16][R6.64] ;  /* 0x0000001006988981 */ /* 0x0000a4000c1e1100 */
[----:B0-----:R-:W-:-:S05]  /*cda0*/  IADD3 R6, P1, R0, R144, RZ ;  /* 0x0000009000067210 */ /* 0x001fca0007f3e0ff */
[----:B------:R-:W-:Y:S02]  /*cdb0*/  IMAD.X R7, R179, 0x1, R136, P1 ;  /* 0x00000001b3077824 */ /* 0x000fe400008e0688 */
[----:B------:R-:W2:Y:S04]  /*cdc0*/  LDL R136, [R1+0x254] ;  /* 0x0002540001887983 */ /* 0x000ea80000100800 */
[----:B------:R0:W2:Y:S04]  /*cdd0*/  @!P0 LDG.E.U8 R22, desc[UR16][R6.64] ;  /* 0x0000001006168981 */ /* 0x0000a8000c1e1100 */
[----:B------:R-:W2:Y:S01]  /*cde0*/  LDL.LU R150, [R1+0x268] ;  /* 0x0002680001967983 */ /* 0x000ea20000300800 */
[----:B0-----:R-:W-:-:S05]  /*cdf0*/  IADD3 R6, P1, R0, R143, RZ ;  /* 0x0000008f00067210 */ /* 0x001fca0007f3e0ff */
[----:B------:R-:W-:-:S05]  /*ce00*/  IMAD.X R7, R179, 0x1, R142, P1 ;  /* 0x00000001b3077824 */ /* 0x000fca00008e068e */
[----:B------:R0:W2:Y:S02]  /*ce10*/  @!P0 LDG.E.U8 R21, desc[UR16][R6.64] ;  /* 0x0000001006158981 */ /* 0x0000a4000c1e1100 */
[----:B0-----:R-:W-:Y:S02]  /*ce20*/  IADD3 R6, P1, R0, R140, RZ ;  /* 0x0000008c00067210 */ /* 0x001fe40007f3e0ff */
[----:B------:R-:W2:Y:S04]  /*ce30*/  LDL R140, [R1+0x244] ;  /* 0x00024400018c7983 */ /* 0x000ea80000100800 */
[----:B------:R-:W2:Y:S04]  /*ce40*/  LDL.LU R146, [R1+0x258] ;  /* 0x0002580001927983 */ /* 0x000ea80000300800 */
[----:B------:R-:W2:Y:S01]  /*ce50*/  LDL.LU R142, [R1+0x248] ;  /* 0x00024800018e7983 */ /* 0x000ea20000300800 */
[----:B------:R-:W-:Y:S01]  /*ce60*/  PRMT R19, RZ, 0x7610, R19 ;  /* 0x00007610ff137816 */ /* 0x000fe20000000013 */
[----:B------:R-:W-:-:S02]  /*ce70*/  IMAD.X R7, R179, 0x1, R141, P1 ;  /* 0x00000001b3077824 */ /* 0x000fc400008e068d */
[----:B------:R0:W-:Y:S04]  /*ce80*/  STS.U8 [R180+UR6+0xa00], R18 ;  /* 0x000a0012b4007988 */ /* 0x0001e80008000006 */
[----:B------:R4:W2:Y:S04]  /*ce90*/  @!P0 LDG.E.U8 R19, desc[UR16][R6.64] ;  /* 0x0000001006138981 */ /* 0x0008a8000c1e1100 */
[----:B------:R1:W-:Y:S01]  /*cea0*/  STS.U8 [R180+UR6+0xb00], R17 ;  /* 0x000b0011b4007988 */ /* 0x0003e20008000006 */
[----:B0-----:R-:W-:-:S03]  /*ceb0*/  PRMT R18, RZ, 0x7610, R18 ;  /* 0x00007610ff127816 */ /* 0x001fc60000000012 */
[----:B------:R-:W2:Y:S01]  /*cec0*/  LDL.LU R151, [R1+0x234] ;  /* 0x0002340001977983 */ /* 0x000ea20000300800 */
[----:B-1----:R-:W-:-:S03]  /*ced0*/  PRMT R17, RZ, 0x7610, R17 ;  /* 0x00007610ff117816 */ /* 0x002fc60000000011 */
[----:B------:R0:W-:Y:S02]  /*cee0*/  STS.U8 [R180+UR6+0xc00], R16 ;  /* 0x000c0010b4007988 */ /* 0x0001e40008000006 */
[----:B0-----:R-:W-:Y:S02]  /*cef0*/  PRMT R16, RZ, 0x7610, R16 ;  /* 0x00007610ff107816 */ /* 0x001fe40000000010 */
[----:B----4-:R-:W-:-:S05]  /*cf00*/  IADD3 R6, P1, R0, R139, RZ ;  /* 0x0000008b00067210 */ /* 0x010fca0007f3e0ff */
[----:B---3--:R-:W-:Y:S02]  /*cf10*/  IMAD.X R7, R179, 0x1, R138, P1 ;  /* 0x00000001b3077824 */ /* 0x008fe400008e068a */
[----:B------:R-:W3:Y:S04]  /*cf20*/  LDL R138, [R1+0x208] ;  /* 0x00020800018a7983 */ /* 0x000ee80000100800 */
[----:B------:R2:W4:Y:S04]  /*cf30*/  @!P0 LDG.E.U8 R18, desc[UR16][R6.64] ;  /* 0x0000001006128981 */ /* 0x000528000c1e1100 */
[----:B------:R-:W3:Y:S04]  /*cf40*/  LDL.LU R139, [R1+0x238] ;  /* 0x00023800018b7983 */ /* 0x000ee80000300800 */
[----:B------:R-:W4:Y:S01]  /*cf50*/  LDL.LU R147, [R1+0x224] ;  /* 0x0002240001937983 */ /* 0x000f220000300800 */
[----:B--2---:R-:W-:-:S05]  /*cf60*/  IADD3 R6, P1, R0, R150, RZ ;  /* 0x0000009600067210 */ /* 0x004fca0007f3e0ff */
[----:B------:R-:W-:-:S05]  /*cf70*/  IMAD.X R7, R179, 0x1, R137, P1 ;  /* 0x00000001b3077824 */ /* 0x000fca00008e0689 */
[----:B------:R0:W2:Y:S02]  /*cf80*/  @!P0 LDG.E.U8 R17, desc[UR16][R6.64] ;  /* 0x0000001006118981 */ /* 0x0000a4000c1e1100 */
[----:B0-----:R-:W-:-:S05]  /*cf90*/  IADD3 R6, P1, R0, R146, RZ ;  /* 0x0000009200067210 */ /* 0x001fca0007f3e0ff */
[----:B------:R-:W-:Y:S02]  /*cfa0*/  IMAD.X R7, R179, 0x1, R136, P1 ;  /* 0x00000001b3077824 */ /* 0x000fe400008e0688 */
[----:B------:R-:W2:Y:S04]  /*cfb0*/  LDL.LU R136, [R1+0x218] ;  /* 0x0002180001887983 */ /* 0x000ea80000300800 */
[----:B------:R-:W4:Y:S04]  /*cfc0*/  LDL.LU R137, [R1+0x228] ;  /* 0x0002280001897983 */ /* 0x000f280000300800 */
[----:B------:R-:W2:Y:S04]  /*cfd0*/  LDL.LU R143, [R1+0x214] ;  /* 0x00021400018f7983 */ /* 0x000ea80000300800 */
[----:B------:R0:W2:Y:S02]  /*cfe0*/  @!P0 LDG.E.U8 R16, desc[UR16][R6.64] ;  /* 0x0000001006108981 */ /* 0x0000a4000c1e1100 */
[----:B0-----:R-:W-:-:S05]  /*cff0*/  IADD3 R6, P1, R0, R142, RZ ;  /* 0x0000008e00067210 */ /* 0x001fca0007f3e0ff */
[----:B------:R-:W-:Y:S02]  /*d000*/  IMAD.X R7, R179, 0x1, R140, P1 ;  /* 0x00000001b3077824 */ /* 0x000fe400008e068c */
[----:B------:R-:W2:Y:S04]  /*d010*/  LDL.LU R140, [R1+0x204] ;  /* 0x00020400018c7983 */ /* 0x000ea80000300800 */
[----:B------:R0:W-:Y:S04]  /*d020*/  STS.U8 [R180+UR6+0xd00], R15 ;  /* 0x000d000fb4007988 */ /* 0x0001e80008000006 */
[----:B------:R1:W-:Y:S04]  /*d030*/  STS.U8 [R180+UR6+0xe00], R14 ;  /* 0x000e000eb4007988 */ /* 0x0003e80008000006 */
[----:B------:R1:W-:Y:S01]  /*d040*/  STS.U8 [R180+UR6+0xf00], R13 ;  /* 0x000f000db4007988 */ /* 0x0003e20008000006 */
[----:B0-----:R-:W-:-:S03]  /*d050*/  PRMT R15, RZ, 0x7610, R15 ;  /* 0x00007610ff0f7816 */ /* 0x001fc6000000000f */
[----:B------:R0:W-:Y:S04]  /*d060*/  STS.U8 [R180+UR6+0x1000], R12 ;  /* 0x0010000cb4007988 */ /* 0x0001e80008000006 */
[----:B------:R3:W2:Y:S01]  /*d070*/  @!P0 LDG.E.U8 R15, desc[UR16][R6.64] ;  /* 0x00000010060f8981 */ /* 0x0006a2000c1e1100 */
[----:B-1----:R-:W-:Y:S02]  /*d080*/  PRMT R14, RZ, 0x7610, R14 ;  /* 0x00007610ff0e7816 */ /* 0x002fe4000000000e */
[----:B------:R-:W-:Y:S01]  /*d090*/  PRMT R13, RZ, 0x7610, R13 ;  /* 0x00007610ff0d7816 */ /* 0x000fe2000000000d */
[----:B------:R1:W-:Y:S01]  /*d0a0*/  STS.U8 [R180+UR6+0x1100], R11 ;  /* 0x0011000bb4007988 */ /* 0x0003e20008000006 */
[----:B0-----:R-:W-:-:S03]  /*d0b0*/  PRMT R12, RZ, 0x7610, R12 ;  /* 0x00007610ff0c7816 */ /* 0x001fc6000000000c */
[----:B------:R0:W-:Y:S01]  /*d0c0*/  STS.U8 [R180+UR6+0x1200], R10 ;  /* 0x0012000ab4007988 */ /* 0x0001e20008000006 */
[----:B------:R-:W-:Y:S02]  /*d0d0*/  PRMT R172, RZ, 0x7610, R172 ;  /* 0x00007610ffac7816 */ /* 0x000fe400000000ac */
[----:B------:R-:W-:Y:S01]  /*d0e0*/  PRMT R171, RZ, 0x7610, R171 ;  /* 0x00007610ffab7816 */ /* 0x000fe200000000ab */
[----:B------:R0:W-:Y:S01]  /*d0f0*/  STS.U8 [R180+UR6+0x1400], R23 ;  /* 0x00140017b4007988 */ /* 0x0001e20008000006 */
[----:B-1----:R-:W-:Y:S02]  /*d100*/  PRMT R11, RZ, 0x7610, R11 ;  /* 0x00007610ff0b7816 */ /* 0x002fe4000000000b */
[----:B------:R-:W-:Y:S02]  /*d110*/  PRMT R170, RZ, 0x7610, R170 ;  /* 0x00007610ffaa7816 */ /* 0x000fe400000000aa */
[----:B------:R-:W-:Y:S01]  /*d120*/  PRMT R169, RZ, 0x7610, R169 ;  /* 0x00007610ffa97816 */ /* 0x000fe200000000a9 */
[----:B------:R1:W-:Y:S01]  /*d130*/  STS.U8 [R180+UR6+0x1300], R20 ;  /* 0x00130014b4007988 */ /* 0x0003e20008000006 */
[----:B0-----:R-:W-:-:S02]  /*d140*/  PRMT R10, RZ, 0x7610, R10 ;  /* 0x00007610ff0a7816 */ /* 0x001fc4000000000a */
[----:B------:R-:W-:Y:S02]  /*d150*/  PRMT R23, RZ, 0x7610, R23 ;  /* 0x00007610ff177816 */ /* 0x000fe40000000017 */
[----:B------:R-:W-:Y:S02]  /*d160*/  PRMT R168, RZ, 0x7610, R168 ;  /* 0x00007610ffa87816 */ /* 0x000fe400000000a8 */
[----:B------:R-:W-:Y:S01]  /*d170*/  PRMT R167, RZ, 0x7610, R167 ;  /* 0x00007610ffa77816 */ /* 0x000fe200000000a7 */
[----:B------:R0:W-:Y:S01]  /*d180*/  STS.U8 [R180+UR6+0x1900], R166 ;  /* 0x001900a6b4007988 */ /* 0x0001e20008000006 */
[----:B-1----:R-:W-:-:S03]  /*d190*/  PRMT R20, RZ, 0x7610, R20 ;  /* 0x00007610ff147816 */ /* 0x002fc60000000014 */
[----:B------:R1:W-:Y:S04]  /*d1a0*/  STS.U8 [R180+UR6+0x1a00], R165 ;  /* 0x001a00a5b4007988 */ /* 0x0003e80008000006 */
[----:B------:R1:W-:Y:S04]  /*d1b0*/  STS.U8 [R180+UR6+0x1800], R164 ;  /* 0x001800a4b4007988 */ /* 0x0003e80008000006 */
[----:B------:R1:W-:Y:S04]  /*d1c0*/  STS.U8 [R180+UR6+0x1b00], R163 ;  /* 0x001b00a3b4007988 */ /* 0x0003e80008000006 */
[----:B------:R1:W-:Y:S04]  /*d1d0*/  STS.U8 [R180+UR6+0x1700], R162 ;  /* 0x001700a2b4007988 */ /* 0x0003e80008000006 */
[----:B------:R1:W-:Y:S04]  /*d1e0*/  STS.U8 [R180+UR6+0x1c00], R161 ;  /* 0x001c00a1b4007988 */ /* 0x0003e80008000006 */
[----:B------:R1:W-:Y:S04]  /*d1f0*/  STS.U8 [R180+UR6+0x1d00], R160 ;  /* 0x001d00a0b4007988 */ /* 0x0003e80008000006 */
[----:B------:R1:W-:Y:S04]  /*d200*/  STS.U8 [R180+UR6+0x1e00], R159 ;  /* 0x001e009fb4007988 */ /* 0x0003e80008000006 */
[----:B------:R-:W2:Y:S01]  /*d210*/  LDL R141, [R1+0x4b0] ;  /* 0x0004b000018d7983 */ /* 0x000ea20000100800 */
[----:B---3--:R-:W-:-:S05]  /*d220*/  IADD3 R6, P1, R0, R139, RZ ;  /* 0x0000008b00067210 */ /* 0x008fca0007f3e0ff */
[----:B------:R-:W-:-:S05]  /*d230*/  IMAD.X R7, R179, 0x1, R151, P1 ;  /* 0x00000001b3077824 */ /* 0x000fca00008e0697 */
[----:B------:R4:W3:Y:S02]  /*d240*/  @!P0 LDG.E.U8 R14, desc[UR16][R6.64] ;  /* 0x00000010060e8981 */ /* 0x0008e4000c1e1100 */
[----:B----4-:R-:W-:-:S05]  /*d250*/  IADD3 R6, P1, R0, R137, RZ ;  /* 0x0000008900067210 */ /* 0x010fca0007f3e0ff */
[----:B------:R-:W-:-:S05]  /*d260*/  IMAD.X R7, R179, 0x1, R147, P1 ;  /* 0x00000001b3077824 */ /* 0x000fca00008e0693 */
[----:B------:R2:W4:Y:S02]  /*d270*/  @!P0 LDG.E.U8 R13, desc[UR16][R6.64] ;  /* 0x00000010060d8981 */ /* 0x000524000c1e1100 */
[----:B--2---:R-:W-:-:S05]  /*d280*/  IADD3 R6, P1, R0, R136, RZ ;  /* 0x0000008800067210 */ /* 0x004fca0007f3e0ff */
[----:B------:R-:W-:-:S05]  /*d290*/  IMAD.X R7, R179, 0x1, R143, P1 ;  /* 0x00000001b3077824 */ /* 0x000fca00008e068f */
[----:B------:R2:W4:Y:S02]  /*d2a0*/  @!P0 LDG.E.U8 R12, desc[UR16][R6.64] ;  /* 0x00000010060c8981 */ /* 0x000524000c1e1100 */
[----:B--2---:R-:W-:Y:S02]  /*d2b0*/  IADD3 R6, P1, R0, R138, RZ ;  /* 0x0000008a00067210 */ /* 0x004fe40007f3e0ff */
[----:B0-----:R-:W-:Y:S01]  /*d2c0*/  PRMT R166, RZ, 0x7610, R166 ;  /* 0x00007610ffa67816 */ /* 0x001fe200000000a6 */
[----:B------:R-:W2:Y:S02]  /*d2d0*/  LDL R138, [R1+0x4d0] ;  /* 0x0004d000018a7983 */ /* 0x000ea40000100800 */
[----:B------:R-:W-:-:S05]  /*d2e0*/  IMAD.X R7, R179, 0x1, R140, P1 ;  /* 0x00000001b3077824 */ /* 0x000fca00008e068c */
[----:B------:R0:W4:Y:S02]  /*d2f0*/  @!P0 LDG.E.U8 R11, desc[UR16][R6.64] ;  /* 0x00000010060b8981 */ /* 0x000124000c1e1100 */
[----:B0-----:R-:W-:-:S05]  /*d300*/  IADD3 R6, P1, R0, R251, RZ ;  /* 0x000000fb00067210 */ /* 0x001fca0007f3e0ff */
        /* <DEDUP_REMOVED lines=10> */
[----:B------:R0:W3:Y:S02]  /*d3b0*/  @!P0 LDG.E.U8 R23, desc[UR16][R6.64] ;  /* 0x0000001006178981 */ /* 0x0000e4000c1e1100 */
        /* <DEDUP_REMOVED lines=17> */
[----:B------:R0:W4:Y:S01]  /*d4d0*/  @!P0 LDG.E.U8 R166, desc[UR16][R6.64] ;  /* 0x0000001006a68981 */ /* 0x000122000c1e1100 */
[----:B-1----:R-:W-:Y:S02]  /*d4e0*/  PRMT R165, RZ, 0x7610, R165 ;  /* 0x00007610ffa57816 */ /* 0x002fe400000000a5 */
[----:B0-----:R-:W-:-:S05]  /*d4f0*/  IADD3 R6, P1, R0, R211, RZ ;  /* 0x000000d300067210 */ /* 0x001fca0007f3e0ff */
[----:B------:R-:W-:-:S05]  /*d500*/  IMAD.X R7, R179, 0x1, R210, P1 ;  /* 0x00000001b3077824 */ /* 0x000fca00008e06d2 */
[----:B------:R0:W4:Y:S01]  /*d510*/  @!P0 LDG.E.U8 R165, desc[UR16][R6.64] ;  /* 0x0000001006a58981 */ /* 0x000122000c1e1100 */
[----:B------:R-:W-:Y:S02]  /*d520*/  PRMT R164, RZ, 0x7610, R164 ;  /* 0x00007610ffa47816 */ /* 0x000fe400000000a4 */
        /* <DEDUP_REMOVED lines=21> */
[----:B------:R-:W-:Y:S01]  /*d680*/  IMAD.X R7, R179, 0x1, R186, P1 ;  /* 0x00000001b3077824 */ /* 0x000fe200008e06ba */
[----:B------:R-:W-:Y:S04]  /*d690*/  STL [R1+0x8b0], R250 ;  /* 0x0008b0fa01007387 */ /* 0x000fe80000100800 */
[----:B------:R0:W4:Y:S04]  /*d6a0*/  @!P0 LDG.E.U8 R159, desc[UR16][R6.64] ;  /* 0x00000010069f8981 */ /* 0x000128000c1e1100 */
[----:B------:R-:W-:Y:S01]  /*d6b0*/  STL [R1+0x590], R3 ;  /* 0x0005900301007387 */ /* 0x000fe20000100800 */
[----:B0-----:R-:W-:-:S03]  /*d6c0*/  IADD3 R6, P1, R0, R3, RZ ;  /* 0x0000000300067210 */ /* 0x001fc60007f3e0ff */
[----:B------:R0:W-:Y:S02]  /*d6d0*/  STL [R1+0x594], R4 ;  /* 0x0005940401007387 */ /* 0x0001e40000100800 */
[----:B------:R-:W-:Y:S02]  /*d6e0*/  IMAD.X R7, R179, 0x1, R4, P1 ;  /* 0x00000001b3077824 */ /* 0x000fe400008e0604 */
[----:B0-----:R-:W3:Y:S01]  /*d6f0*/  LDL.LU R4, [R1+0x4c0] ;  /* 0x0004c00001047983 */ /* 0x001ee20000300800 */
[----:B------:R-:W-:-:S06]  /*d700*/  PRMT R173, RZ, 0x7610, R173 ;  /* 0x00007610ffad7816 */ /* 0x000fcc00000000ad */
[----:B------:R2:W4:Y:S04]  /*d710*/  @!P0 LDG.E.U8 R173, desc[UR16][R6.64] ;  /* 0x0000001006ad8981 */ /* 0x000528000c1e1100 */
[----:B------:R0:W-:Y:S01]  /*d720*/  STS.U8 [R180+UR6+0x1f00], R158 ;  /* 0x001f009eb4007988 */ /* 0x0001e20008000006 */
[----:B--2---:R-:W-:-:S03]  /*d730*/  IADD3 R6, P1, R0, R138, RZ ;  /* 0x0000008a00067210 */ /* 0x004fc60007f3e0ff */
[----:B------:R-:W2:Y:S01]  /*d740*/  LDL R138, [R1+0x490] ;  /* 0x00049000018a7983 */ /* 0x000ea20000100800 */
[----:B0-----:R-:W-:Y:S01]  /*d750*/  PRMT R158, RZ, 0x7610, R158 ;  /* 0x00007610ff9e7816 */ /* 0x001fe2000000009e */
[----:B------:R-:W-:Y:S02]  /*d760*/  IMAD.X R7, R179, 0x1, R2, P1 ;  /* 0x00000001b3077824 */ /* 0x000fe400008e0602 */
[----:B------:R-:W4:Y:S04]  /*d770*/  LDL.LU R3, [R1+0x48c] ;  /* 0x00048c0001037983 */ /* 0x000f280000300800 */
[----:B------:R3:W4:Y:S04]  /*d780*/  @!P0 LDG.E.U8 R158, desc[UR16][R6.64] ;  /* 0x00000010069e8981 */ /* 0x000728000c1e1100 */
[----:B------:R0:W-:Y:S04]  /*d790*/  STL [R1+0x598], R2 ;  /* 0x0005980201007387 */ /* 0x0001e80000100800 */
[----:B0-----:R-:W4:Y:S01]  /*d7a0*/  LDL.LU R2, [R1+0x47c] ;  /* 0x00047c0001027983 */ /* 0x001f220000300800 */
[----:B---3--:R-:W-:-:S03]  /*d7b0*/  IADD3 R6, P1, R0, R4, RZ ;  /* 0x0000000400067210 */ /* 0x008fc60007f3e0ff */
[----:B------:R-:W-:Y:S02]  /*d7c0*/  STL [R1+0x59c], R4 ;  /* 0x00059c0401007387 */ /* 0x000fe40000100800 */
[----:B------:R-:W-:Y:S02]  /*d7d0*/  IMAD.X R7, R179, 0x1, R8, P1 ;  /* 0x00000001b3077824 */ /* 0x000fe400008e0608 */
[----:B------:R0:W-:Y:S04]  /*d7e0*/  STL [R1+0x5a0], R8 ;  /* 0x0005a00801007387 */ /* 0x0001e80000100800 */
[----:B0-----:R-:W3:Y:S04]  /*d7f0*/  LDL.LU R8, [R1+0x4a0] ;  /* 0x0004a00001087983 */ /* 0x001ee80000300800 */
[----:B------:R0:W-:Y:S02]  /*d800*/  STS.U8 [R180+UR6+0x1600], R157 ;  /* 0x0016009db4007988 */ /* 0x0001e40008000006 */
[----:B0-----:R-:W-:-:S02]  /*d810*/  PRMT R157, RZ, 0x7610, R157 ;  /* 0x00007610ff9d7816 */ /* 0x001fc4000000009d */
[----:B------:R0:W-:Y:S04]  /*d820*/  STS.U8 [R180+UR6+0x2000], R156 ;  /* 0x0020009cb4007988 */ /* 0x0001e80008000006 */
[----:B------:R1:W4:Y:S01]  /*d830*/  @!P0 LDG.E.U8 R157, desc[UR16][R6.64] ;  /* 0x00000010069d8981 */ /* 0x000322000c1e1100 */
[----:B0-----:R-:W-:Y:S02]  /*d840*/  PRMT R156, RZ, 0x7610, R156 ;  /* 0x00007610ff9c7816 */ /* 0x001fe4000000009c */
[C---:B-1----:R-:W-:Y:S02]  /*d850*/  IADD3 R6, P1, R0.reuse, R141, RZ ;  /* 0x0000008d00067210 */ /* 0x042fe40007f3e0ff */
[----:B------:R-:W4:Y:S03]  /*d860*/  LDL R141, [R1+0x470] ;  /* 0x00047000018d7983 */ /* 0x000f260000100800 */
[----:B------:R-:W-:Y:S01]  /*d870*/  IMAD.X R7, R179, 0x1, R182, P1 ;  /* 0x00000001b3077824 */ /* 0x000fe200008e06b6 */
        /* <DEDUP_REMOVED lines=12> */
[----:B------:R2:W3:Y:S01]  /*d940*/  @!P0 LDG.E.U8 R155, desc[UR16][R6.64] ;  /* 0x00000010069b8981 */ /* 0x0004e2000c1e1100 */
[----:B0-----:R-:W-:Y:S02]  /*d950*/  PRMT R154, RZ, 0x7610, R154 ;  /* 0x00007610ff9a7816 */ /* 0x001fe4000000009a */
[C---:B--2---:R-:W-:Y:S02]  /*d960*/  IADD3 R6, P1, R0.reuse, R138, RZ ;  /* 0x0000008a00067210 */ /* 0x044fe40007f3e0ff */
[----:B------:R-:W2:Y:S03]  /*d970*/  LDL R138, [R1+0x450] ;  /* 0x00045000018a7983 */ /* 0x000ea60000100800 */
[----:B----4-:R-:W-:Y:S01]  /*d980*/  IMAD.X R7, R179, 0x1, R3, P1 ;  /* 0x00000001b3077824 */ /* 0x010fe200008e0603 */
        /* <DEDUP_REMOVED lines=86> */
[----:B------:R0:W-:Y:S04]  /*def0*/  STL [R1+0x5ec], R182 ;  /* 0x0005ecb601007387 */ /* 0x0001e80000100800 */
[----:B------:R3:W4:Y:S04]  /*df00*/  @!P0 LDG.E.U8 R16, desc[UR16][R6.64] ;  /* 0x0000001006108981 */ /* 0x000728000c1e1100 */
[----:B0-----:R-:W4:Y:S01]  /*df10*/  LDL.LU R182, [R1+0x39c] ;  /* 0x00039c0001b67983 */ /* 0x001f220000300800 */
[----:B---3--:R-:W-:-:S03]  /*df20*/  IADD3 R6, P1, R0, R8, RZ ;  /* 0x0000000800067210 */ /* 0x008fc60007f3e0ff */
[----:B------:R0:W-:Y:S04]  /*df30*/  STL [R1+0x5f0], R8 ;  /* 0x0005f00801007387 */ /* 0x0001e80000100800 */
[----:B0-----:R-:W3:Y:S01]  /*df40*/  LDL.LU R8, [R1+0x3c0] ;  /* 0x0003c00001087983 */ /* 0x001ee20000300800 */
[----:B------:R-:W-:-:S03]  /*df50*/  IMAD.X R7, R179, 0x1, R5, P1 ;  /* 0x00000001b3077824 */ /* 0x000fc600008e0605 */
[----:B------:R0:W-:Y:S02]  /*df60*/  STS.U8 [R180+UR6+0x2a00], R15 ;  /* 0x002a000fb4007988 */ /* 0x0001e40008000006 */
[----:B0-----:R-:W-:Y:S02]  /*df70*/  PRMT R15, RZ, 0x7610, R15 ;  /* 0x00007610ff0f7816 */ /* 0x001fe4000000000f */
[----:B------:R0:W-:Y:S04]  /*df80*/  STS.U8 [R180+UR6+0x2b00], R14 ;  /* 0x002b000eb4007988 */ /* 0x0001e80008000006 */
[----:B------:R2:W3:Y:S01]  /*df90*/  @!P0 LDG.E.U8 R15, desc[UR16][R6.64] ;  /* 0x00000010060f8981 */ /* 0x0004e2000c1e1100 */
[----:B0-----:R-:W-:Y:S02]  /*dfa0*/  PRMT R14, RZ, 0x7610, R14 ;  /* 0x00007610ff0e7816 */ /* 0x001fe4000000000e */
[C---:B--2---:R-:W-:Y:S01]  /*dfb0*/  IADD3 R6, P1, R0.reuse, R138, RZ ;  /* 0x0000008a00067210 */ /* 0x044fe20007f3e0ff */
[----:B------:R0:W-:Y:S04]  /*dfc0*/  STL [R1+0x5f4], R5 ;  /* 0x0005f40501007387 */ /* 0x0001e80000100800 */
[----:B----4-:R-:W-:Y:S01]  /*dfd0*/  IMAD.X R7, R179, 0x1, R3, P1 ;  /* 0x00000001b3077824 */ /* 0x010fe200008e0603 */
[----:B------:R-:W2:Y:S04]  /*dfe0*/  LDL R138, [R1+0x390] ;  /* 0x00039000018a7983 */ /* 0x000ea80000100800 */
[----:B------:R3:W4:Y:S04]  /*dff0*/  @!P0 LDG.E.U8 R14, desc[UR16][R6.64] ;  /* 0x00000010060e8981 */ /* 0x000728000c1e1100 */
[----:B0-----:R-:W4:Y:S04]  /*e000*/  LDL.LU R5, [R1+0x37c] ;  /* 0x00037c0001057983 */ /* 0x001f280000300800 */
[----:B------:R-:W-:Y:S01]  /*e010*/  STL [R1+0x5f8], R3 ;  /* 0x0005f80301007387 */ /* 0x000fe20000100800 */
[----:B---3--:R-:W-:-:S03]  /*e020*/  IADD3 R6, P1, R0, R8, RZ ;  /* 0x0000000800067210 */ /* 0x008fc60007f3e0ff */
[----:B------:R0:W-:Y:S04]  /*e030*/  STL [R1+0x5fc], R8 ;  /* 0x0005fc0801007387 */ /* 0x0001e80000100800 */
[----:B0-----:R-:W3:Y:S01]  /*e040*/  LDL.LU R8, [R1+0x3a0] ;  /* 0x0003a00001087983 */ /* 0x001ee20000300800 */
[----:B------:R-:W-:-:S03]  /*e050*/  IMAD.X R7, R179, 0x1, R2, P1 ;  /* 0x00000001b3077824 */ /* 0x000fc600008e0602 */
[----:B------:R0:W-:Y:S02]  /*e060*/  STS.U8 [R180+UR6+0x2c00], R13 ;  /* 0x002c000db4007988 */ /* 0x0001e40008000006 */
[----:B0-----:R-:W-:Y:S02]  /*e070*/  PRMT R13, RZ, 0x7610, R13 ;  /* 0x00007610ff0d7816 */ /* 0x001fe4000000000d */
[----:B------:R0:W-:Y:S04]  /*e080*/  STS.U8 [R180+UR6+0x2d00], R12 ;  /* 0x002d000cb4007988 */ /* 0x0001e80008000006 */
[----:B------:R1:W4:Y:S01]  /*e090*/  @!P0 LDG.E.U8 R13, desc[UR16][R6.64] ;  /* 0x00000010060d8981 */ /* 0x000322000c1e1100 */
[----:B0-----:R-:W-:Y:S02]  /*e0a0*/  PRMT R12, RZ, 0x7610, R12 ;  /* 0x00007610ff0c7816 */ /* 0x001fe4000000000c */
[C---:B-1----:R-:W-:Y:S01]  /*e0b0*/  IADD3 R6, P1, R0.reuse, R141, RZ ;  /* 0x0000008d00067210 */ /* 0x042fe20007f3e0ff */
[----:B------:R0:W-:Y:S04]  /*e0c0*/  STL [R1+0x600], R2 ;  /* 0x0006000201007387 */ /* 0x0001e80000100800 */
[----:B------:R-:W-:Y:S01]  /*e0d0*/  IMAD.X R7, R179, 0x1, R4, P1 ;  /* 0x00000001b3077824 */ /* 0x000fe200008e0604 */
[----:B------:R-:W4:Y:S04]  /*e0e0*/  LDL R141, [R1+0x370] ;  /* 0x00037000018d7983 */ /* 0x000f280000100800 */
[----:B------:R3:W4:Y:S04]  /*e0f0*/  @!P0 LDG.E.U8 R12, desc[UR16][R6.64] ;  /* 0x00000010060c8981 */ /* 0x000728000c1e1100 */
[----:B0-----:R-:W4:Y:S04]  /*e100*/  LDL.LU R2, [R1+0x35c] ;  /* 0x00035c0001027983 */ /* 0x001f280000300800 */
[----:B------:R-:W4:Y:S04]  /*e110*/  LDL.LU R3, [R1+0x36c] ;  /* 0x00036c0001037983 */ /* 0x000f280000300800 */
[----:B------:R-:W-:Y:S04]  /*e120*/  STL [R1+0x604], R4 ;  /* 0x0006040401007387 */ /* 0x000fe80000100800 */
[----:B------:R-:W-:Y:S04]  /*e130*/  STS.U8 [R180+UR6+0x2e00], R11 ;  /* 0x002e000bb4007988 */ /* 0x000fe80008000006 */
        /* <DEDUP_REMOVED lines=14> */
[----:B------:R-:W-:Y:S01]  /*e220*/  STS.U8 [R180+UR6+0x3f00], R159 ;  /* 0x003f009fb4007988 */ /* 0x000fe20008000006 */
[----:B---3--:R-:W-:-:S03]  /*e230*/  IADD3 R6, P1, R0, R8, RZ ;  /* 0x0000000800067210 */ /* 0x008fc60007f3e0ff */
[----:B------:R0:W-:Y:S04]  /*e240*/  STL [R1+0x608], R8 ;  /* 0x0006080801007387 */ /* 0x0001e80000100800 */
[----:B0-----:R-:W3:Y:S04]  /*e250*/  LDL.LU R8, [R1+0x380] ;  /* 0x0003800001087983 */ /* 0x001ee80000300800 */
[----:B------:R0:W-:Y:S04]  /*e260*/  STL [R1+0x60c], R182 ;  /* 0x00060cb601007387 */ /* 0x0001e80000100800 */
[----:B------:R-:W4:Y:S01]  /*e270*/  LDL.LU R180, [R1+0x38c] ;  /* 0x00038c0001b47983 */ /* 0x000f220000300800 */
[----:B------:R-:W-:Y:S01]  /*e280*/  PRMT R11, RZ, 0x7610, R11 ;  /* 0x00007610ff0b7816 */ /* 0x000fe2000000000b */
[----:B------:R-:W-:-:S05]  /*e290*/  IMAD.X R7, R179, 0x1, R182, P1 ;  /* 0x00000001b3077824 */ /* 0x000fca00008e06b6 */
[----:B------:R2:W3:Y:S01]  /*e2a0*/  @!P0 LDG.E.U8 R11, desc[UR16][R6.64] ;  /* 0x00000010060b8981 */ /* 0x0004e2000c1e1100 */
[----:B------:R-:W-:Y:S02]  /*e2b0*/  PRMT R10, RZ, 0x7610, R10 ;  /* 0x00007610ff0a7816 */ /* 0x000fe4000000000a */
[----:B--2---:R-:W-:Y:S02]  /*e2c0*/  IADD3 R6, P1, R0, R138, RZ ;  /* 0x0000008a00067210 */ /* 0x004fe40007f3e0ff */
[----:B------:R-:W2:Y:S04]  /*e2d0*/  LDL R138, [R1+0x350] ;  /* 0x00035000018a7983 */ /* 0x000ea80000100800 */
[----:B0-----:R-:W2:Y:S04]  /*e2e0*/  LDL.LU R182, [R1+0x33c] ;  /* 0x00033c0001b67983 */ /* 0x001ea80000300800 */
[----:B------:R-:W2:Y:S01]  /*e2f0*/  LDL.LU R4, [R1+0x34c] ;  /* 0x00034c0001047983 */ /* 0x000ea20000300800 */
[----:B----4-:R-:W-:-:S03]  /*e300*/  IMAD.X R7, R179, 0x1, R180, P1 ;  /* 0x00000001b3077824 */ /* 0x010fc600008e06b4 */
[----:B------:R-:W-:Y:S04]  /*e310*/  STL [R1+0x610], R180 ;  /* 0x000610b401007387 */ /* 0x000fe80000100800 */
[----:B------:R0:W4:Y:S04]  /*e320*/  @!P0 LDG.E.U8 R10, desc[UR16][R6.64] ;  /* 0x00000010060a8981 */ /* 0x000128000c1e1100 */
[----:B---3--:R1:W-:Y:S01]  /*e330*/  STL [R1+0x614], R8 ;  /* 0x0006140801007387 */ /* 0x0083e20000100800 */
[----:B0-----:R-:W-:-:S03]  /*e340*/  IADD3 R6, P1, R0, R8, RZ ;  /* 0x0000000800067210 */ /* 0x001fc60007f3e0ff */
[----:B-1----:R-:W3:Y:S01]  /*e350*/  LDL.LU R8, [R1+0x360] ;  /* 0x0003600001087983 */ /* 0x002ee20000300800 */
[----:B------:R-:W-:Y:S01]  /*e360*/  PRMT R178, RZ, 0x7610, R178 ;  /* 0x00007610ffb27816 */ /* 0x000fe200000000b2 */
[----:B------:R-:W-:-:S05]  /*e370*/  IMAD.X R7, R179, 0x1, R5, P1 ;  /* 0x00000001b3077824 */ /* 0x000fca00008e0605 */
[----:B------:R0:W4:Y:S01]  /*e380*/  @!P0 LDG.E.U8 R178, desc[UR16][R6.64] ;  /* 0x0000001006b28981 */ /* 0x000122000c1e1100 */
[----:B------:R-:W-:-:S03]  /*e390*/  PRMT R177, RZ, 0x7610, R177 ;  /* 0x00007610ffb17816 */ /* 0x000fc600000000b1 */
[----:B------:R1:W-:Y:S01]  /*e3a0*/  STL [R1+0x618], R5 ;  /* 0x0006180501007387 */ /* 0x0003e20000100800 */
[----:B0-----:R-:W-:-:S03]  /*e3b0*/  IADD3 R6, P1, R0, R141, RZ ;  /* 0x0000008d00067210 */ /* 0x001fc60007f3e0ff */
[----:B------:R-:W4:Y:S02]  /*e3c0*/  LDL R141, [R1+0x330] ;  /* 0x00033000018d7983 */ /* 0x000f240000100800 */
[----:B------:R-:W-:Y:S02]  /*e3d0*/  IMAD.X R7, R179, 0x1, R3, P1 ;  /* 0x00000001b3077824 */ /* 0x000fe400008e0603 */
[----:B-1----:R-:W4:Y:S04]  /*e3e0*/  LDL.LU R5, [R1+0x31c] ;  /* 0x00031c0001057983 */ /* 0x002f280000300800 */
[----:B------:R-:W4:Y:S04]  /*e3f0*/  LDL.LU R180, [R1+0x32c] ;  /* 0x00032c0001b47983 */ /* 0x000f280000300800 */
[----:B------:R-:W-:Y:S04]  /*e400*/  STL [R1+0x61c], R3 ;  /* 0x00061c0301007387 */ /* 0x000fe80000100800 */
[----:B------:R3:W4:Y:S02]  /*e410*/  @!P0 LDG.E.U8 R177, desc[UR16][R6.64] ;  /* 0x0000001006b18981 */ /* 0x000724000c1e1100 */
[----:B---3--:R-:W-:-:S02]  /*e420*/  IADD3 R6, P1, R0, R8, RZ ;  /* 0x0000000800067210 */ /* 0x008fc40007f3e0ff */
[----:B------:R0:W-:Y:S04]  /*e430*/  STL [R1+0x620], R8 ;  /* 0x0006200801007387 */ /* 0x0001e80000100800 */
[----:B0-----:R-:W3:Y:S01]  /*e440*/  LDL.LU R8, [R1+0x340] ;  /* 0x0003400001087983 */ /* 0x001ee20000300800 */
[----:B------:R-:W-:Y:S01]  /*e450*/  PRMT R176, RZ, 0x7610, R176 ;  /* 0x00007610ffb07816 */ /* 0x000fe200000000b0 */
[----:B------:R-:W-:-:S05]  /*e460*/  IMAD.X R7, R179, 0x1, R2, P1 ;  /* 0x00000001b3077824 */ /* 0x000fca00008e0602 */
[----:B------:R2:W4:Y:S01]  /*e470*/  @!P0 LDG.E.U8 R176, desc[UR16][R6.64] ;  /* 0x0000001006b08981 */ /* 0x000522000c1e1100 */
[----:B------:R-:W-:-:S03]  /*e480*/  PRMT R175, RZ, 0x7610, R175 ;  /* 0x00007610ffaf7816 */ /* 0x000fc600000000af */
[----:B------:R0:W-:Y:S01]  /*e490*/  STL [R1+0x624], R2 ;  /* 0x0006240201007387 */ /* 0x0001e20000100800 */
[----:B--2---:R-:W-:-:S03]  /*e4a0*/  IADD3 R6, P1, R0, R138, RZ ;  /* 0x0000008a00067210 */ /* 0x004fc60007f3e0ff */
[----:B------:R-:W2:Y:S02]  /*e4b0*/  LDL R138, [R1+0x310] ;  /* 0x00031000018a7983 */ /* 0x000ea40000100800 */
[----:B------:R-:W-:Y:S02]  /*e4c0*/  IMAD.X R7, R179, 0x1, R4, P1 ;  /* 0x00000001b3077824 */ /* 0x000fe400008e0604 */
[----:B0-----:R-:W2:Y:S04]  /*e4d0*/  LDL.LU R2, [R1+0x2fc] ;  /* 0x0002fc0001027983 */ /* 0x001ea80000300800 */
[----:B------:R-:W2:Y:S04]  /*e4e0*/  LDL.LU R3, [R1+0x30c] ;  /* 0x00030c0001037983 */ /* 0x000ea80000300800 */
[----:B------:R-:W-:Y:S04]  /*e4f0*/  STL [R1+0x628], R4 ;  /* 0x0006280401007387 */ /* 0x000fe80000100800 */
[----:B------:R3:W2:Y:S02]  /*e500*/  @!P0 LDG.E.U8 R175, desc[UR16][R6.64] ;  /* 0x0000001006af8981 */ /* 0x0006a4000c1e1100 */
[----:B---3--:R-:W-:-:S02]  /*e510*/  IADD3 R6, P1, R0, R8, RZ ;  /* 0x0000000800067210 */ /* 0x008fc40007f3e0ff */
[----:B------:R0:W-:Y:S04]  /*e520*/  STL [R1+0x62c], R8 ;  /* 0x00062c0801007387 */ /* 0x0001e80000100800 */
[----:B0-----:R-:W3:Y:S01]  /*e530*/  LDL.LU R8, [R1+0x320] ;  /* 0x0003200001087983 */ /* 0x001ee20000300800 */
[----:B------:R-:W-:Y:S01]  /*e540*/  PRMT R174, RZ, 0x7610, R174 ;  /* 0x00007610ffae7816 */ /* 0x000fe200000000ae */
[----:B------:R-:W-:-:S05]  /*e550*/  IMAD.X R7, R179, 0x1, R182, P1 ;  /* 0x00000001b3077824 */ /* 0x000fca00008e06b6 */
[----:B------:R4:W2:Y:S04]  /*e560*/  @!P0 LDG.E.U8 R174, desc[UR16][R6.64] ;  /* 0x0000001006ae8981 */ /* 0x0008a8000c1e1100 */
[----:B------:R0:W-:Y:S01]  /*e570*/  STS.U8 [R9+UR6+0x80], R173 ;  /* 0x000080ad09007988 */ /* 0x0001e20008000006 */
[----:B----4-:R-:W-:-:S03]  /*e580*/  IADD3 R6, P1, R0, R141, RZ ;  /* 0x0000008d00067210 */ /* 0x010fc60007f3e0ff */
[----:B------:R1:W-:Y:S01]  /*e590*/  STL [R1+0x630], R182 ;  /* 0x000630b601007387 */ /* 0x0003e20000100800 */
[----:B0-----:R-:W-:Y:S01]  /*e5a0*/  PRMT R173, RZ, 0x7610, R173 ;  /* 0x00007610ffad7816 */ /* 0x001fe200000000ad */
[----:B------:R-:W-:Y:S02]  /*e5b0*/  IMAD.X R7, R179, 0x1, R180, P1 ;  /* 0x00000001b3077824 */ /* 0x000fe400008e06b4 */
[----:B------:R-:W4:Y:S04]  /*e5c0*/  LDL R141, [R1+0x2f0] ;  /* 0x0002f000018d7983 */ /* 0x000f280000100800 */
[----:B------:R3:W4:Y:S04]  /*e5d0*/  @!P0 LDG.E.U8 R173, desc[UR16][R6.64] ;  /* 0x0000001006ad8981 */ /* 0x000728000c1e1100 */
[----:B-1----:R-:W4:Y:S04]  /*e5e0*/  LDL.LU R182, [R1+0x2dc] ;  /* 0x0002dc0001b67983 */ /* 0x002f280000300800 */
[----:B------:R-:W4:Y:S04]  /*e5f0*/  LDL.LU R4, [R1+0x2ec] ;  /* 0x0002ec0001047983 */ /* 0x000f280000300800 */
[----:B------:R-:W-:Y:S01]  /*e600*/  STL [R1+0x634], R180 ;  /* 0x000634b401007387 */ /* 0x000fe20000100800 */
[----:B---3--:R-:W-:-:S03]  /*e610*/  IADD3 R6, P1, R0, R8, RZ ;  /* 0x0000000800067210 */ /* 0x008fc60007f3e0ff */
        /* <DEDUP_REMOVED lines=19> */
[----:B------:R4:W2:Y:S01]  /*e750*/  @!P0 LDG.E.U8 R170, desc[UR16][R6.64] ;  /* 0x0000001006aa8981 */ /* 0x0008a2000c1e1100 */
[----:B------:R-:W-:-:S03]  /*e760*/  PRMT R169, RZ, 0x7610, R169 ;  /* 0x00007610ffa97816 */ /* 0x000fc600000000a9 */
[----:B------:R0:W-:Y:S04]  /*e770*/  STL [R1+0x648], R2 ;  /* 0x0006480201007387 */ /* 0x0001e80000100800 */
[----:B------:R-:W2:Y:S01]  /*e780*/  LDL R144, [R1+0x2b0] ;  /* 0x0002b00001907983 */ /* 0x000ea20000100800 */
[----:B----4-:R-:W-:-:S03]  /*e790*/  IADD3 R6, P1, R0, R141, RZ ;  /* 0x0000008d00067210 */ /* 0x010fc60007f3e0ff */
[----:B0-----:R-:W4:Y:S02]  /*e7a0*/  LDL.LU R2, [R1+0x29c] ;  /* 0x00029c0001027983 */ /* 0x001f240000300800 */
[----:B------:R-:W-:Y:S02]  /*e7b0*/  IMAD.X R7, R179, 0x1, R4, P1 ;  /* 0x00000001b3077824 */ /* 0x000fe400008e0604 */
        /* <DEDUP_REMOVED lines=10> */
[----:B------:R0:W-:Y:S04]  /*e860*/  STL [R1+0x654], R182 ;  /* 0x000654b601007387 */ /* 0x0001e80000100800 */
[----:B------:R-:W4:Y:S01]  /*e870*/  LDL R141, [R1+0x290] ;  /* 0x00029000018d7983 */ /* 0x000f220000100800 */
        /* <DEDUP_REMOVED lines=13> */
[----:B------:R-:W-:Y:S02]  /*e950*/  PRMT R165, RZ, 0x7610, R165 ;  /* 0x00007610ffa57816 */ /* 0x000fe400000000a5 */
[----:B0-----:R-:W-:Y:S01]  /*e960*/  IADD3 R6, P1, R0, R144, RZ ;  /* 0x0000009000067210 */ /* 0x001fe20007f3e0ff */
[----:B------:R0:W-:Y:S04]  /*e970*/  STL [R1+0x660], R5 ;  /* 0x0006600501007387 */ /* 0x0001e80000100800 */
[----:B----4-:R-:W-:-:S05]  /*e980*/  IMAD.X R7, R179, 0x1, R3, P1 ;  /* 0x00000001b3077824 */ /* 0x010fca00008e0603 */
[----:B------:R3:W4:Y:S04]  /*e990*/  @!P0 LDG.E.U8 R165, desc[UR16][R6.64] ;  /* 0x0000001006a58981 */ /* 0x000728000c1e1100 */
[----:B0-----:R-:W4:Y:S04]  /*e9a0*/  LDL.LU R5, [R1+0x25c] ;  /* 0x00025c0001057983 */ /* 0x001f280000300800 */
        /* <DEDUP_REMOVED lines=8> */
[----:B------:R-:W-:Y:S02]  /*ea30*/  PRMT R163, RZ, 0x7610, R163 ;  /* 0x00007610ffa37816 */ /* 0x000fe400000000a3 */
[----:B0-----:R-:W-:-:S05]  /*ea40*/  IADD3 R6, P1, R0, R141, RZ ;  /* 0x0000008d00067210 */ /* 0x001fca0007f3e0ff */
[----:B--2---:R-:W-:-:S05]  /*ea50*/  IMAD.X R7, R179, 0x1, R4, P1 ;  /* 0x00000001b3077824 */ /* 0x004fca00008e0604 */
[----:B------:R3:W2:Y:S01]  /*ea60*/  @!P0 LDG.E.U8 R163, desc[UR16][R6.64] ;  /* 0x0000001006a38981 */ /* 0x0006a2000c1e1100 */
[----:B------:R-:W-:-:S03]  /*ea70*/  PRMT R162, RZ, 0x7610, R162 ;  /* 0x00007610ffa27816 */ /* 0x000fc600000000a2 */
[----:B------:R0:W-:Y:S04]  /*ea80*/  STL [R1+0x66c], R2 ;  /* 0x00066c0201007387 */ /* 0x0001e80000100800 */
[----:B------:R-:W4:Y:S04]  /*ea90*/  LDL.LU R144, [R1+0x250] ;  /* 0x0002500001907983 */ /* 0x000f280000300800 */
[----:B------:R-:W2:Y:S04]  /*eaa0*/  LDL.LU R148, [R1+0x260] ;  /* 0x0002600001947983 */ /* 0x000ea80000300800 */
[----:B0-----:R-:W4:Y:S04]  /*eab0*/  LDL.LU R2, [R1+0x23c] ;  /* 0x00023c0001027983 */ /* 0x001f280000300800 */
[----:B------:R-:W4:Y:S04]  /*eac0*/  LDL.LU R3, [R1+0x24c] ;  /* 0x00024c0001037983 */ /* 0x000f280000300800 */
[----:B------:R-:W4:Y:S01]  /*ead0*/  LDL.LU R250, [R1+0x20c] ;  /* 0x00020c0001fa7983 */ /* 0x000f220000300800 */
[----:B---3--:R-:W-:-:S05]  /*eae0*/  IADD3 R6, P1, R0, R8, RZ ;  /* 0x0000000800067210 */ /* 0x008fca0007f3e0ff */
[----:B------:R-:W-:-:S05]  /*eaf0*/  IMAD.X R7, R179, 0x1, R182, P1 ;  /* 0x00000001b3077824 */ /* 0x000fca00008e06b6 */
[----:B------:R0:W3:Y:S02]  /*eb00*/  @!P0 LDG.E.U8 R162, desc[UR16][R6.64] ;  /* 0x0000001006a28981 */ /* 0x0000e4000c1e1100 */
[----:B0-----:R-:W-:Y:S02]  /*eb10*/  IADD3 R6, P1, R0, R138, RZ ;  /* 0x0000008a00067210 */ /* 0x001fe40007f3e0ff */
[----:B------:R-:W3:Y:S04]  /*eb20*/  LDL.LU R138, [R1+0x230] ;  /* 0x00023000018a7983 */ /* 0x000ee80000300800 */
[----:B------:R-:W3:Y:S04]  /*eb30*/  LDL.LU R141, [R1+0x240] ;  /* 0x00024000018d7983 */ /* 0x000ee80000300800 */
[----:B------:R-:W4:Y:S04]  /*eb40*/  LDL.LU R145, [R1+0x21c] ;  /* 0x00021c0001917983 */ /* 0x000f280000300800 */
[----:B------:R-:W2:Y:S04]  /*eb50*/  LDL.LU R149, [R1+0x22c] ;  /* 0x00022c0001957983 */ /* 0x000ea80000300800 */
[----:B------:R0:W-:Y:S04]  /*eb60*/  STS.U8 [R9+UR6+0x1680], R178 ;  /* 0x001680b209007988 */ /* 0x0001e80008000006 */
[----:B0-----:R-:W3:Y:S04]  /*eb70*/  LDL.LU R178, [R1+0x220] ;  /* 0x0002200001b27983 */ /* 0x001ee80000300800 */
[----:B------:R-:W-:Y:S04]  /*eb80*/  STL.64 [R1+0x8a8], R150 ;  /* 0x0008a89601007387 */ /* 0x000fe80000100a00 */
[----:B------:R0:W-:Y:S04]  /*eb90*/  STS.U8 [R9+UR6+0x1780], R177 ;  /* 0x001780b109007988 */ /* 0x0001e80008000006 */
[----:B--2---:R-:W-:Y:S04]  /*eba0*/  STL.64 [R1+0x8a0], R148 ;  /* 0x0008a09401007387 */ /* 0x004fe80000100a00 */
[----:B------:R-:W-:Y:S04]  /*ebb0*/  STL.64 [R1+0x898], R146 ;  /* 0x0008989201007387 */ /* 0x000fe80000100a00 */
[----:B----4-:R-:W-:Y:S04]  /*ebc0*/  STL.64 [R1+0x890], R144 ;  /* 0x0008909001007387 */ /* 0x010fe80000100a00 */
[----:B------:R-:W-:Y:S04]  /*ebd0*/  STL.64 [R1+0x888], R142 ;  /* 0x0008888e01007387 */ /* 0x000fe80000100a00 */
[----:B---3--:R-:W-:Y:S04]  /*ebe0*/  STL.64 [R1+0x880], R140 ;  /* 0x0008808c01007387 */ /* 0x008fe80000100a00 */
[----:B------:R-:W-:Y:S04]  /*ebf0*/  STL.64 [R1+0x878], R138 ;  /* 0x0008788a01007387 */ /* 0x000fe80000100a00 */
        /* <DEDUP_REMOVED lines=57> */
[----:B0-----:R-:W2:Y:S01]  /*ef90*/  LDL.LU R177, [R1+0x210] ;  /* 0x0002100001b17983 */ /* 0x001ea20000300800 */
[----:B------:R-:W-:Y:S01]  /*efa0*/  PRMT R161, RZ, 0x7610, R161 ;  /* 0x00007610ffa17816 */ /* 0x000fe200000000a1 */
[----:B------:R-:W-:-:S05]  /*efb0*/  IMAD.X R7, R179, 0x1, R180, P1 ;  /* 0x00000001b3077824 */ /* 0x000fca00008e06b4 */
[----:B------:R0:W3:Y:S01]  /*efc0*/  @!P0 LDG.E.U8 R161, desc[UR16][R6.64] ;  /* 0x0000001006a18981 */ /* 0x0000e2000c1e1100 */
[----:B------:R-:W-:Y:S02]  /*efd0*/  PRMT R160, RZ, 0x7610, R160 ;  /* 0x00007610ffa07816 */ /* 0x000fe400000000a0 */
[----:B0-----:R-:W-:-:S05]  /*efe0*/  IADD3 R6, P1, R0, R148, RZ ;  /* 0x0000009400067210 */ /* 0x001fca0007f3e0ff */
[----:B------:R-:W-:-:S05]  /*eff0*/  IMAD.X R7, R179, 0x1, R5, P1 ;  /* 0x00000001b3077824 */ /* 0x000fca00008e0605 */
[----:B------:R0:W4:Y:S01]  /*f000*/  @!P0 LDG.E.U8 R160, desc[UR16][R6.64] ;  /* 0x0000001006a08981 */ /* 0x000122000c1e1100 */
[----:B------:R-:W-:Y:S02]  /*f010*/  PRMT R159, RZ, 0x7610, R159 ;  /* 0x00007610ff9f7816 */ /* 0x000fe4000000009f */
[----:B0-----:R-:W-:-:S05]  /*f020*/  IADD3 R6, P1, R0, R144, RZ ;  /* 0x0000009000067210 */ /* 0x001fca0007f3e0ff */
[----:B------:R-:W-:Y:S01]  /*f030*/  IMAD.X R7, R179, 0x1, R3, P1 ;  /* 0x00000001b3077824 */ /* 0x000fe200008e0603 */
[----:B------:R0:W-:Y:S04]  /*f040*/  STS.U8 [R9+UR6+0x180], R158 ;  /* 0x0001809e09007988 */ /* 0x0001e80008000006 */
[----:B------:R1:W4:Y:S01]  /*f050*/  @!P0 LDG.E.U8 R159, desc[UR16][R6.64] ;  /* 0x00000010069f8981 */ /* 0x000322000c1e1100 */
[----:B0-----:R-:W-:Y:S02]  /*f060*/  PRMT R158, RZ, 0x7610, R158 ;  /* 0x00007610ff9e7816 */ /* 0x001fe4000000009e */
[----:B-1----:R-:W-:-:S05]  /*f070*/  IADD3 R6, P1, R0, R141, RZ ;  /* 0x0000008d00067210 */ /* 0x002fca0007f3e0ff */
        /* <DEDUP_REMOVED lines=10> */
[----:B------:R-:W-:-:S05]  /*f120*/  IMAD.X R7, R179, 0x1, R145, P1 ;  /* 0x00000001b3077824 */ /* 0x000fca00008e0691 */
[----:B------:R2:W4:Y:S04]  /*f130*/  @!P0 LDG.E.U8 R156, desc[UR16][R6.64] ;  /* 0x00000010069c8981 */ /* 0x000528000c1e1100 */
[----:B------:R0:W-:Y:S02]  /*f140*/  STS.U8 [R9+UR6+0x1880], R176 ;  /* 0x001880b009007988 */ /* 0x0001e40008000006 */
[----:B0-----:R-:W-:Y:S01]  /*f150*/  IMAD.MOV.U32 R176, RZ, RZ, R250 ;  /* 0x000000ffffb07224 */ /* 0x001fe200078e00fa */
[----:B--2---:R-:W-:-:S05]  /*f160*/  IADD3 R6, P1, R0, R177, RZ ;  /* 0x000000b100067210 */ /* 0x004fca0007f3e0ff */
[----:B------:R-:W-:Y:S02]  /*f170*/  IMAD.X R7, R179, 0x1, R250, P1 ;  /* 0x00000001b3077824 */ /* 0x000fe400008e06fa */
[----:B------:R-:W2:Y:S04]  /*f180*/  LDL.LU R250, [R1+0x200] ;  /* 0x0002000001fa7983 */ /* 0x000ea80000300800 */
[----:B------:R0:W-:Y:S04]  /*f190*/  STS.U8 [R9+UR6+0x480], R155 ;  /* 0x0004809b09007988 */ /* 0x0001e80008000006 */
[----:B------:R1:W-:Y:S04]  /*f1a0*/  STS.U8 [R9+UR6+0x580], R154 ;  /* 0x0005809a09007988 */ /* 0x0003e80008000006 */
[----:B------:R3:W-:Y:S01]  /*f1b0*/  STS.U8 [R9+UR6+0x680], R153 ;  /* 0x0006809909007988 */ /* 0x0007e20008000006 */
[----:B0-----:R-:W-:-:S03]  /*f1c0*/  PRMT R155, RZ, 0x7610, R155 ;  /* 0x00007610ff9b7816 */ /* 0x001fc6000000009b */
[----:B------:R0:W-:Y:S04]  /*f1d0*/  STS.U8 [R9+UR6+0x780], R152 ;  /* 0x0007809809007988 */ /* 0x0001e80008000006 */
[----:B------:R2:W4:Y:S01]  /*f1e0*/  @!P0 LDG.E.U8 R155, desc[UR16][R6.64] ;  /* 0x00000010069b8981 */ /* 0x000522000c1e1100 */
[----:B-1----:R-:W-:Y:S02]  /*f1f0*/  PRMT R154, RZ, 0x7610, R154 ;  /* 0x00007610ff9a7816 */ /* 0x002fe4000000009a */
[----:B---3--:R-:W-:Y:S01]  /*f200*/  PRMT R153, RZ, 0x7610, R153 ;  /* 0x00007610ff997816 */ /* 0x008fe20000000099 */
[----:B------:R1:W-:Y:S01]  /*f210*/  STS.U8 [R9+UR6+0x880], R23 ;  /* 0x0008801709007988 */ /* 0x0003e20008000006 */
[----:B0-----:R-:W-:-:S03]  /*f220*/  PRMT R152, RZ, 0x7610, R152 ;  /* 0x00007610ff987816 */ /* 0x001fc60000000098 */
[----:B------:R0:W-:Y:S04]  /*f230*/  STS.U8 [R9+UR6+0x980], R22 ;  /* 0x0009801609007988 */ /* 0x0001e80008000006 */
[----:B------:R3:W-:Y:S01]  /*f240*/  STS.U8 [R9+UR6+0xa80], R21 ;  /* 0x000a801509007988 */ /* 0x0007e20008000006 */
[----:B-1----:R-:W-:-:S03]  /*f250*/  PRMT R23, RZ, 0x7610, R23 ;  /* 0x00007610ff177816 */ /* 0x002fc60000000017 */
[----:B------:R1:W-:Y:S01]  /*f260*/  STS.U8 [R9+UR6+0xb80], R20 ;  /* 0x000b801409007988 */ /* 0x0003e20008000006 */
[----:B0-----:R-:W-:-:S03]  /*f270*/  PRMT R22, RZ, 0x7610, R22 ;  /* 0x00007610ff167816 */ /* 0x001fc60000000016 */
[----:B------:R0:W-:Y:S01]  /*f280*/  STS.U8 [R9+UR6+0xc80], R19 ;  /* 0x000c801309007988 */ /* 0x0001e20008000006 */
[----:B---3--:R-:W-:-:S03]  /*f290*/  PRMT R21, RZ, 0x7610, R21 ;  /* 0x00007610ff157816 */ /* 0x008fc60000000015 */
        /* <DEDUP_REMOVED lines=16> */
[----:B------:R-:W4:Y:S01]  /*f3a0*/  LDL.LU.64 R24, [R1] ;  /* 0x0000000001187983 */ /* 0x000f220000300a00 */
[----:B---3--:R-:W-:-:S03]  /*f3b0*/  PRMT R12, RZ, 0x7610, R12 ;  /* 0x00007610ff0c7816 */ /* 0x008fc6000000000c */
[----:B------:R-:W3:Y:S01]  /*f3c0*/  LDL.LU.64 R26, [R1+0x8] ;  /* 0x00000800011a7983 */ /* 0x000ee20000300a00 */
[----:B-1----:R-:W-:-:S03]  /*f3d0*/  PRMT R11, RZ, 0x7610, R11 ;  /* 0x00007610ff0b7816 */ /* 0x002fc6000000000b */
[----:B------:R-:W3:Y:S04]  /*f3e0*/  LDL.LU.64 R28, [R1+0x10] ;  /* 0x00001000011c7983 */ /* 0x000ee80000300a00 */
[----:B------:R-:W3:Y:S04]  /*f3f0*/  LDL.LU.64 R30, [R1+0x18] ;  /* 0x00001800011e7983 */ /* 0x000ee80000300a00 */
[----:B------:R-:W3:Y:S04]  /*f400*/  LDL.LU.64 R32, [R1+0x20] ;  /* 0x0000200001207983 */ /* 0x000ee80000300a00 */
[----:B------:R-:W3:Y:S04]  /*f410*/  LDL.LU.64 R34, [R1+0x28] ;  /* 0x0000280001227983 */ /* 0x000ee80000300a00 */
[----:B------:R-:W3:Y:S04]  /*f420*/  LDL.LU.64 R36, [R1+0x30] ;  /* 0x0000300001247983 */ /* 0x000ee80000300a00 */
[----:B------:R0:W-:Y:S04]  /*f430*/  STS.U8 [R9+UR6+0x1580], R10 ;  /* 0x0015800a09007988 */ /* 0x0001e80008000006 */
[----:B------:R-:W3:Y:S04]  /*f440*/  LDL.LU.64 R38, [R1+0x38] ;  /* 0x0000380001267983 */ /* 0x000ee80000300a00 */
[----:B------:R-:W3:Y:S01]  /*f450*/  LDL.LU.64 R40, [R1+0x40] ;  /* 0x0000400001287983 */ /* 0x000ee20000300a00 */
[----:B0-----:R-:W-:-:S03]  /*f460*/  PRMT R10, RZ, 0x7610, R10 ;  /* 0x00007610ff0a7816 */ /* 0x001fc6000000000a */
[----:B------:R-:W3:Y:S04]  /*f470*/  LDL.LU.64 R42, [R1+0x48] ;  /* 0x00004800012a7983 */ /* 0x000ee80000300a00 */
        /* <DEDUP_REMOVED lines=44> */
[----:B------:R-:W3:Y:S01]  /*f740*/  LDL.LU.64 R132, [R1+0x1b0] ;  /* 0x0001b00001847983 */ /* 0x000ee20000300a00 */
[----:B--2---:R-:W-:-:S03]  /*f750*/  IADD3 R6, P1, R0, R250, RZ ;  /* 0x000000fa00067210 */ /* 0x004fc60007f3e0ff */
[----:B------:R-:W3:Y:S02]  /*f760*/  LDL.LU.64 R134, [R1+0x1b8] ;  /* 0x0001b80001867983 */ /* 0x000ee40000300a00 */
[----:B------:R-:W-:Y:S02]  /*f770*/  IMAD.X R7, R179, 0x1, R252, P1 ;  /* 0x00000001b3077824 */ /* 0x000fe400008e06fc */
[----:B------:R-:W3:Y:S04]  /*f780*/  LDL.LU.64 R136, [R1+0x1c0] ;  /* 0x0001c00001887983 */ /* 0x000ee80000300a00 */
[----:B------:R0:W2:Y:S04]  /*f790*/  @!P0 LDG.E.U8 R154, desc[UR16][R6.64] ;  /* 0x00000010069a8981 */ /* 0x0000a8000c1e1100 */
[----:B------:R-:W3:Y:S04]  /*f7a0*/  LDL.LU.64 R138, [R1+0x1c8] ;  /* 0x0001c800018a7983 */ /* 0x000ee80000300a00 */
[----:B------:R-:W3:Y:S01]  /*f7b0*/  LDL.LU.64 R140, [R1+0x1d0] ;  /* 0x0001d000018c7983 */ /* 0x000ee20000300a00 */
[----:B0-----:R-:W-:-:S03]  /*f7c0*/  IADD3 R6, P1, R0, R249, RZ ;  /* 0x000000f900067210 */ /* 0x001fc60007f3e0ff */
[----:B------:R-:W3:Y:S02]  /*f7d0*/  LDL.LU.64 R142, [R1+0x1d8] ;  /* 0x0001d800018e7983 */ /* 0x000ee40000300a00 */
[----:B------:R-:W-:Y:S02]  /*f7e0*/  IMAD.X R7, R179, 0x1, R248, P1 ;  /* 0x00000001b3077824 */ /* 0x000fe400008e06f8 */
[----:B------:R-:W3:Y:S04]  /*f7f0*/  LDL.LU.64 R144, [R1+0x1e0] ;  /* 0x0001e00001907983 */ /* 0x000ee80000300a00 */
[----:B------:R0:W3:Y:S04]  /*f800*/  @!P0 LDG.E.U8 R153, desc[UR16][R6.64] ;  /* 0x0000001006998981 */ /* 0x0000e8000c1e1100 */
[----:B------:R-:W3:Y:S04]  /*f810*/  LDL.LU.64 R146, [R1+0x1e8] ;  /* 0x0001e80001927983 */ /* 0x000ee80000300a00 */
[----:B------:R-:W3:Y:S01]  /*f820*/  LDL.LU.64 R148, [R1+0x1f0] ;  /* 0x0001f00001947983 */ /* 0x000ee20000300a00 */
[----:B0-----:R-:W-:-:S03]  /*f830*/  IADD3 R6, P1, R0, R245, RZ ;  /* 0x000000f500067210 */ /* 0x001fc60007f3e0ff */
[----:B------:R-:W3:Y:S02]  /*f840*/  LDL.LU.64 R150, [R1+0x1f8] ;  /* 0x0001f80001967983 */ /* 0x000ee40000300a00 */
[----:B------:R-:W-:-:S05]  /*f850*/  IMAD.X R7, R179, 0x1, R244, P1 ;  /* 0x00000001b3077824 */ /* 0x000fca00008e06f4 */
[----:B------:R0:W3:Y:S02]  /*f860*/  @!P0 LDG.E.U8 R152, desc[UR16][R6.64] ;  /* 0x0000001006988981 */ /* 0x0000e4000c1e1100 */
[----:B0-----:R-:W-:-:S05]  /*f870*/  IADD3 R6, P1, R0, R241, RZ ;  /* 0x000000f100067210 */ /* 0x001fca0007f3e0ff */
        /* <DEDUP_REMOVED lines=40> */
[----:B------:R0:W3:Y:S04]  /*fb00*/  @!P0 LDG.E.U8 R10, desc[UR16][R6.64] ;  /* 0x00000010060a8981 */ /* 0x0000e8000c1e1100 */
[----:B------:R1:W-:Y:S04]  /*fb10*/  STS.U8 [R9+UR6+0x1980], R175 ;  /* 0x001980af09007988 */ /* 0x0003e80008000006 */
        /* <DEDUP_REMOVED lines=14> */
[----:B----4-:R-:W-:Y:S04]  /*fc00*/  STS.U8 [R9+UR6+0x2880], R160 ;  /* 0x002880a009007988 */ /* 0x010fe80008000006 */
[----:B------:R-:W-:Y:S04]  /*fc10*/  STS.U8 [R9+UR6+0x3f80], R181 ;  /* 0x003f80b509007988 */ /* 0x000fe80008000006 */
[----:B------:R-:W-:Y:S04]  /*fc20*/  STS.U8 [R9+UR6+0x2980], R159 ;  /* 0x0029809f09007988 */ /* 0x000fe80008000006 */
[----:B------:R-:W-:Y:S04]  /*fc30*/  STS.U8 [R9+UR6+0x2a80], R158 ;  /* 0x002a809e09007988 */ /* 0x000fe80008000006 */
[----:B------:R-:W-:Y:S04]  /*fc40*/  STS.U8 [R9+UR6+0x2b80], R157 ;  /* 0x002b809d09007988 */ /* 0x000fe80008000006 */
[----:B------:R-:W-:Y:S04]  /*fc50*/  STS.U8 [R9+UR6+0x2c80], R156 ;  /* 0x002c809c09007988 */ /* 0x000fe80008000006 */
[----:B------:R-:W-:Y:S04]  /*fc60*/  STS.U8 [R9+UR6+0x2d80], R155 ;  /* 0x002d809b09007988 */ /* 0x000fe80008000006 */
[----:B--2---:R-:W-:Y:S04]  /*fc70*/  STS.U8 [R9+UR6+0x2e80], R154 ;  /* 0x002e809a09007988 */ /* 0x004fe80008000006 */
[----:B---3--:R-:W-:Y:S04]  /*fc80*/  STS.U8 [R9+UR6+0x2f80], R153 ;  /* 0x002f809909007988 */ /* 0x008fe80008000006 */
        /* <DEDUP_REMOVED lines=14> */
[----:B------:R-:W-:Y:S01]  /*fd70*/  UMOV UR14, UR4 ;  /* 0x00000004000e7c82 */ /* 0x000fe20008000000 */
[----:B------:R-:W-:Y:S01]  /*fd80*/  UMOV UR15, 0xc0000010 ;  /* 0xc0000010000f7882 */ /* 0x000fe20000000000 */
[----:B------:R-:W-:Y:S01]  /*fd90*/  IADD3 R185, P1, R185, UR18, RZ ;  /* 0x00000012b9b97c10 */ /* 0x000fe2000ff3e0ff */
[----:B-1----:R-:W2:Y:S01]  /*fda0*/  LDL.LU R175, [R1+0x208] ;  /* 0x0002080001af7983 */ /* 0x002ea20000300800 */
[----:B------:R-:W-:Y:S01]  /*fdb0*/  IADD3 R187, P2, R187, UR18, RZ ;  /* 0x00000012bbbb7c10 */ /* 0x000fe2000ff5e0ff */
[----:B------:R-:W-:Y:S01]  /*fdc0*/  UMOV UR8, UR12 ;  /* 0x0000000c00087c82 */ /* 0x000fe20008000000 */
[----:B------:R-:W-:Y:S01]  /*fdd0*/  IADD3 R189, P3, R189, UR18, RZ ;  /* 0x00000012bdbd7c10 */ /* 0x000fe2000ff7e0ff */
[----:B------:R-:W-:Y:S01]  /*fde0*/  UMOV UR9, UR13 ;  /* 0x0000000d00097c82 */ /* 0x000fe20008000000 */
[----:B------:R-:W-:Y:S01]  /*fdf0*/  IADD3 R191, P4, R191, UR18, RZ ;  /* 0x00000012bfbf7c10 */ /* 0x000fe2000ff9e0ff */
[----:B0-----:R-:W0:Y:S01]  /*fe00*/  LDC R6, c[0x0][0x238] ;  /* 0x00008e00ff067b82 */ /* 0x001e220000000800 */
[----:B------:R-:W-:Y:S01]  /*fe10*/  STS.U8 [R9+UR6+0x3e80], R10 ;  /* 0x003e800a09007988 */ /* 0x000fe20008000006 */
[----:B------:R1:W-:Y:S06]  /*fe20*/  MEMBAR.ALL.CTA ;  /* 0x0000000000007992 */ /* 0x0003ec0000008000 */
[----:B-1----:R-:W1:Y:S02]  /*fe30*/  FENCE.VIEW.ASYNC.S ;  /* 0x00000000000073c6 */ /* 0x002e640000000000 */
[----:B-1----:R-:W-:Y:S06]  /*fe40*/  BAR.SYNC.DEFER_BLOCKING 0x0 ;  /* 0x0000000000007b1d */ /* 0x002fec0000010000 */
[----:B------:R-:W-:-:S06]  /*fe50*/  WARPGROUP.ARRIVE ;  /* 0x00000000000079c5 */ /* 0x000fcc0000000000 */
[----:B------:R-:W-:Y:S01]  /*fe60*/  QGMMA.64x256x32.F32.E5M2.E5M2 R24, gdesc[UR12], R24, gsb0 ;  /* 0x03e000000c1879f3 */ /* 0x000fe20008003818 */
[----:B------:R-:W-:Y:S02]  /*fe70*/  IADD3 R197, P0, R197, UR18, RZ ;  /* 0x00000012c5c57c10 */ /* 0x000fe4000ff1e0ff */
[----:B------:R-:W-:Y:S02]  /*fe80*/  IADD3.X R184, R184, UR19, RZ, P1, !PT ;  /* 0x00000013b8b87c10 */ /* 0x000fe40008ffe4ff */
[----:B------:R-:W-:Y:S02]  /*fe90*/  IADD3 R199, P1, R199, UR18, RZ ;  /* 0x00000012c7c77c10 */ /* 0x000fe4000ff3e0ff */
[----:B------:R-:W-:Y:S02]  /*fea0*/  IADD3.X R186, R186, UR19, RZ, P2, !PT ;  /* 0x00000013baba7c10 */ /* 0x000fe400097fe4ff */
[----:B------:R-:W-:Y:S02]  /*feb0*/  IADD3 R201, P2, R201, UR18, RZ ;  /* 0x00000012c9c97c10 */ /* 0x000fe4000ff5e0ff */
[----:B------:R-:W-:-:S02]  /*fec0*/  IADD3.X R196, R196, UR19, RZ, P0, !PT ;  /* 0x00000013c4c47c10 */ /* 0x000fc400087fe4ff */
        /* <DEDUP_REMOVED lines=20> */
[----:B------:R-:W-:Y:S02]  /*10010*/  IADD3.X R242, R242, UR19, RZ, P2, !PT ;  /* 0x00000013f2f27c10 */ /* 0x000fe400097fe4ff */
[----:B------:R-:W-:Y:S01]  /*10020*/  IADD3 R177, P2, R177, UR18, RZ ;  /* 0x00000012b1b17c10 */ /* 0x000fe2000ff5e0ff */
[----:B------:R1:W-:Y:S04]  /*10030*/  STL [R1+0x200], R250 ;  /* 0x000200fa01007387 */ /* 0x0003e80000100800 */
[----:B-1----:R-:W3:Y:S01]  /*10040*/  LDL.LU R250, [R1+0x8b0] ;  /* 0x0008b00001fa7983 */ /* 0x002ee20000300800 */
[----:B--2---:R-:W-:-:S05]  /*10050*/  IADD3 R175, P1, R175, UR18, RZ ;  /* 0x00000012afaf7c10 */ /* 0x004fca000ff3e0ff */
[----:B------:R-:W-:Y:S04]  /*10060*/  STL [R1+0x208], R175 ;  /* 0x000208af01007387 */ /* 0x000fe80000100800 */
[----:B------:R-:W-:Y:S01]  /*10070*/  STL [R1+0x210], R177 ;  /* 0x000210b101007387 */ /* 0x000fe20000100800 */
[----:B------:R-:W-:-:S03]  /*10080*/  WARPGROUP.DEPBAR.LE gsb0, 0x0 ;  /* 0x00008000000079c5 */ /* 0x000fc60000010000 */
[----:B------:R-:W-:Y:S04]  /*10090*/  STL.64 [R1], R24 ;  /* 0x0000001801007387 */ /* 0x000fe80000100a00 */
        /* <DEDUP_REMOVED lines=62> */
[----:B------:R1:W-:Y:S04]  /*10480*/  STL.64 [R1+0x1f8], R150 ;  /* 0x0001f89601007387 */ /* 0x0003e80000100a00 */
[----:B-1----:R-:W2:Y:S04]  /*10490*/  LDL.LU.64 R150, [R1+0x8a8] ;  /* 0x0008a80001967983 */ /* 0x002ea80000300a00 */
[----:B------:R-:W4:Y:S04]  /*104a0*/  LDL.LU.64 R148, [R1+0x8a0] ;  /* 0x0008a00001947983 */ /* 0x000f280000300a00 */
[----:B------:R-:W2:Y:S04]  /*104b0*/  LDL.LU.64 R146, [R1+0x898] ;  /* 0x0008980001927983 */ /* 0x000ea80000300a00 */
[----:B------:R-:W4:Y:S04]  /*104c0*/  LDL.LU.64 R144, [R1+0x890] ;  /* 0x0008900001907983 */ /* 0x000f280000300a00 */
[----:B------:R-:W2:Y:S04]  /*104d0*/  LDL.LU.64 R142, [R1+0x888] ;  /* 0x00088800018e7983 */ /* 0x000ea80000300a00 */
[----:B------:R-:W4:Y:S04]  /*104e0*/  LDL.LU.64 R140, [R1+0x880] ;  /* 0x00088000018c7983 */ /* 0x000f280000300a00 */
[----:B------:R-:W2:Y:S04]  /*104f0*/  LDL.LU.64 R138, [R1+0x878] ;  /* 0x00087800018a7983 */ /* 0x000ea80000300a00 */
[----:B------:R-:W3:Y:S04]  /*10500*/  LDL.LU.64 R136, [R1+0x870] ;  /* 0x0008700001887983 */ /* 0x000ee80000300a00 */
[----:B------:R-:W4:Y:S04]  /*10510*/  LDL.LU.64 R134, [R1+0x868] ;  /* 0x0008680001867983 */ /* 0x000f280000300a00 */
        /* <DEDUP_REMOVED lines=25> */
[----:B------:R-:W4:Y:S01]  /*106b0*/  LDL.LU.64 R82, [R1+0x798] ;  /* 0x0007980001527983 */ /* 0x000f220000300a00 */
[----:B------:R-:W-:-:S03]  /*106c0*/  IADD3 R193, P5, R193, UR18, RZ ;  /* 0x00000012c1c17c10 */ /* 0x000fc6000ffbe0ff */
[----:B------:R-:W4:Y:S01]  /*106d0*/  LDL.LU.64 R80, [R1+0x790] ;  /* 0x0007900001507983 */ /* 0x000f220000300a00 */
[----:B------:R-:W-:-:S03]  /*106e0*/  IADD3.X R188, R188, UR19, RZ, P3, !PT ;  /* 0x00000013bcbc7c10 */ /* 0x000fc60009ffe4ff */
        /* <DEDUP_REMOVED lines=21> */
[----:B------:R-:W-:Y:S02]  /*10840*/  IADD3 R221, P5, R221, UR18, RZ ;  /* 0x00000012dddd7c10 */ /* 0x000fe4000ffbe0ff */
[----:B------:R-:W-:Y:S01]  /*10850*/  IADD3.X R216, R216, UR19, RZ, P3, !PT ;  /* 0x00000013d8d87c10 */ /* 0x000fe20009ffe4ff */
        /* <DEDUP_REMOVED lines=23> */
[----:B------:R-:W-:-:S03]  /*109d0*/  IADD3.X R246, R246, UR19, RZ, P4, !PT ;  /* 0x00000013f6f67c10 */ /* 0x000fc6000a7fe4ff */
[----:B------:R-:W4:Y:S01]  /*109e0*/  LDL.LU.64 R34, [R1+0x6d8] ;  /* 0x0006d80001227983 */ /* 0x000f220000300a00 */
[----:B------:R-:W-:-:S03]  /*109f0*/  IADD3 R178, P4, R178, UR18, RZ ;  /* 0x00000012b2b27c10 */ /* 0x000fc6000ff9e0ff */
[----:B------:R-:W4:Y:S01]  /*10a00*/  LDL.LU.64 R32, [R1+0x6d0] ;  /* 0x0006d00001207983 */ /* 0x000f220000300a00 */
[----:B------:R-:W-:-:S03]  /*10a10*/  IADD3.X R248, R248, UR19, RZ, P5, !PT ;  /* 0x00000013f8f87c10 */ /* 0x000fc6000affe4ff */
[----:B------:R-:W4:Y:S04]  /*10a20*/  LDL.LU.64 R30, [R1+0x6c8] ;  /* 0x0006c800011e7983 */ /* 0x000f280000300a00 */
[----:B------:R-:W4:Y:S04]  /*10a30*/  LDL.LU.64 R28, [R1+0x6c0] ;  /* 0x0006c000011c7983 */ /* 0x000f280000300a00 */
[----:B------:R-:W4:Y:S04]  /*10a40*/  LDL.LU.64 R26, [R1+0x6b8] ;  /* 0x0006b800011a7983 */ /* 0x000f280000300a00 */
[----:B------:R-:W4:Y:S01]  /*10a50*/  LDL.LU.64 R24, [R1+0x6b0] ;  /* 0x0006b00001187983 */ /* 0x000f220000300a00 */
[----:B---3--:R-:W-:-:S02]  /*10a60*/  IADD3 R136, P3, R136, UR18, RZ ;  /* 0x0000001288887c10 */ /* 0x008fc4000ff7e0ff */
[----:B------:R-:W-:-:S03]  /*10a70*/  IADD3 R137, P5, R137, UR18, RZ ;  /* 0x0000001289897c10 */ /* 0x000fc6000ffbe0ff */
[----:B------:R1:W-:Y:S04]  /*10a80*/  STL [R1+0x218], R136 ;  /* 0x0002188801007387 */ /* 0x0003e80000100800 */
[----:B-1----:R-:W3:Y:S04]  /*10a90*/  LDL.LU R136, [R1+0x6ac] ;  /* 0x0006ac0001887983 */ /* 0x002ee80000300800 */
[----:B------:R-:W3:Y:S04]  /*10aa0*/  LDL.LU R167, [R1+0x270] ;  /* 0x0002700001a77983 */ /* 0x000ee80000300800 */
[----:B------:R-:W-:Y:S04]  /*10ab0*/  STL [R1+0x220], R178 ;  /* 0x000220b201007387 */ /* 0x000fe80000100800 */
[----:B------:R1:W-:Y:S04]  /*10ac0*/  STL [R1+0x228], R137 ;  /* 0x0002288901007387 */ /* 0x0003e80000100800 */
[----:B-1----:R-:W3:Y:S04]  /*10ad0*/  LDL.LU R137, [R1+0x6a8] ;  /* 0x0006a80001897983 */ /* 0x002ee80000300800 */
[----:B------:R-:W3:Y:S04]  /*10ae0*/  LDL.LU R168, [R1+0x278] ;  /* 0x0002780001a87983 */ /* 0x000ee80000300800 */
[----:B------:R-:W3:Y:S01]  /*10af0*/  LDL.LU R177, [R1+0x244] ;  /* 0x0002440001b17983 */ /* 0x000ee20000300800 */
[----:B------:R-:W-:-:S04]  /*10b00*/  IADD3 R195, P6, R195, UR18, RZ ;  /* 0x00000012c3c37c10 */ /* 0x000fc8000ffde0ff */
[----:B------:R-:W-:Y:S02]  /*10b10*/  IADD3.X R194, R194, UR19, RZ, P6, !PT ;  /* 0x00000013c2c27c10 */ /* 0x000fe4000b7fe4ff */
[----:B------:R-:W-:-:S04]  /*10b20*/  IADD3 R209, P6, R209, UR18, RZ ;  /* 0x00000012d1d17c10 */ /* 0x000fc8000ffde0ff */
[----:B------:R-:W-:Y:S02]  /*10b30*/  IADD3.X R208, R208, UR19, RZ, P6, !PT ;  /* 0x00000013d0d07c10 */ /* 0x000fe4000b7fe4ff */
[----:B------:R-:W-:-:S04]  /*10b40*/  IADD3 R223, P6, R223, UR18, RZ ;  /* 0x00000012dfdf7c10 */ /* 0x000fc8000ffde0ff */
[----:B------:R-:W-:Y:S02]  /*10b50*/  IADD3.X R222, R222, UR19, RZ, P6, !PT ;  /* 0x00000013dede7c10 */ /* 0x000fe4000b7fe4ff */
[----:B------:R-:W-:-:S04]  /*10b60*/  IADD3 R237, P6, R237, UR18, RZ ;  /* 0x00000012eded7c10 */ /* 0x000fc8000ffde0ff */
[----:B------:R-:W-:Y:S02]  /*10b70*/  IADD3.X R236, R236, UR19, RZ, P6, !PT ;  /* 0x00000013ecec7c10 */ /* 0x000fe4000b7fe4ff */
[----:B------:R-:W-:Y:S02]  /*10b80*/  IADD3 R251, P6, R251, UR18, RZ ;  /* 0x00000012fbfb7c10 */ /* 0x000fe4000ffde0ff */
[----:B------:R-:W-:Y:S02]  /*10b90*/  IADD3.X R252, R252, UR19, RZ, P0, !PT ;  /* 0x00000013fcfc7c10 */ /* 0x000fe400087fe4ff */
[----:B------:R-:W-:Y:S02]  /*10ba0*/  IADD3.X R250, R250, UR19, RZ, P6, !PT ;  /* 0x00000013fafa7c10 */ /* 0x000fe4000b7fe4ff */
[----:B--2---:R-:W-:Y:S02]  /*10bb0*/  IADD3 R138, P6, R138, UR18, RZ ;  /* 0x000000128a8a7c10 */ /* 0x004fe4000ffde0ff */
[----:B------:R-:W-:-:S02]  /*10bc0*/  IADD3 R139, P0, R139, UR18, RZ ;  /* 0x000000128b8b7c10 */ /* 0x000fc4000ff1e0ff */
[----:B----4-:R-:W-:Y:S01]  /*10bd0*/  IADD3.X R140, R140, UR19, RZ, P1, !PT ;  /* 0x000000138c8c7c10 */ /* 0x010fe20008ffe4ff */
[----:B------:R1:W-:Y:S01]  /*10be0*/  STL [R1+0x230], R138 ;  /* 0x0002308a01007387 */ /* 0x0003e20000100800 */
[----:B------:R-:W-:Y:S02]  /*10bf0*/  IADD3 R141, P1, R141, UR18, RZ ;  /* 0x000000128d8d7c10 */ /* 0x000fe4000ff3e0ff */
[----:B------:R-:W-:Y:S02]  /*10c00*/  IADD3.X R176, R176, UR19, RZ, P2, !PT ;  /* 0x00000013b0b07c10 */ /* 0x000fe400097fe4ff */
[----:B------:R-:W-:Y:S01]  /*10c10*/  IADD3 R142, P2, R142, UR18, RZ ;  /* 0x000000128e8e7c10 */ /* 0x000fe2000ff5e0ff */
[----:B-1----:R-:W2:Y:S04]  /*10c20*/  LDL.LU R138, [R1+0x6a4] ;  /* 0x0006a400018a7983 */ /* 0x002ea80000300800 */
[----:B------:R1:W-:Y:S01]  /*10c30*/  STL [R1+0x238], R139 ;  /* 0x0002388b01007387 */ /* 0x0003e20000100800 */
[----:B------:R-:W-:-:S03]  /*10c40*/  IADD3.X R143, R143, UR19, RZ, P3, !PT ;  /* 0x000000138f8f7c10 */ /* 0x000fc60009ffe4ff */
[----:B-1----:R-:W2:Y:S04]  /*10c50*/  LDL.LU R139, [R1+0x6a0] ;  /* 0x0006a000018b7983 */ /* 0x002ea80000300800 */
[----:B------:R1:W-:Y:S01]  /*10c60*/  STL [R1+0x204], R140 ;  /* 0x0002048c01007387 */ /* 0x0003e20000100800 */
[----:B------:R-:W-:-:S03]  /*10c70*/  IADD3 R144, P3, R144, UR18, RZ ;  /* 0x0000001290907c10 */ /* 0x000fc6000ff7e0ff */
[----:B-1----:R-:W2:Y:S04]  /*10c80*/  LDL.LU R140, [R1+0x69c] ;  /* 0x00069c00018c7983 */ /* 0x002ea80000300800 */
[----:B------:R1:W-:Y:S01]  /*10c90*/  STL [R1+0x240], R141 ;  /* 0x0002408d01007387 */ /* 0x0003e20000100800 */
[----:B------:R-:W-:-:S03]  /*10ca0*/  IADD3.X R145, R145, UR19, RZ, P4, !PT ;  /* 0x0000001391917c10 */ /* 0x000fc6000a7fe4ff */
[----:B-1----:R-:W2:Y:S04]  /*10cb0*/  LDL.LU R141, [R1+0x698] ;  /* 0x00069800018d7983 */ /* 0x002ea80000300800 */
[----:B------:R-:W4:Y:S04]  /*10cc0*/  LDL.LU R178, [R1+0x288] ;  /* 0x0002880001b27983 */ /* 0x000f280000300800 */
[----:B------:R1:W-:Y:S01]  /*10cd0*/  STL [R1+0x248], R142 ;  /* 0x0002488e01007387 */ /* 0x0003e20000100800 */
[----:B------:R-:W-:-:S03]  /*10ce0*/  IADD3 R146, P4, R146, UR18, RZ ;  /* 0x0000001292927c10 */ /* 0x000fc6000ff9e0ff */
[----:B-1----:R-:W2:Y:S04]  /*10cf0*/  LDL.LU R142, [R1+0x694] ;  /* 0x00069400018e7983 */ /* 0x002ea80000300800 */
[----:B------:R-:W-:Y:S04]  /*10d00*/  STL [R1+0x20c], R176 ;  /* 0x00020cb001007387 */ /* 0x000fe80000100800 */
[----:B------:R-:W2:Y:S04]  /*10d10*/  LDL.LU R169, [R1+0x254] ;  /* 0x0002540001a97983 */ /* 0x000ea80000300800 */
[----:B------:R-:W2:Y:S04]  /*10d20*/  LDL.LU R172, [R1+0x290] ;  /* 0x0002900001ac7983 */ /* 0x000ea80000300800 */
[----:B------:R1:W-:Y:S01]  /*10d30*/  STL [R1+0x214], R143 ;  /* 0x0002148f01007387 */ /* 0x0003e20000100800 */
[----:B------:R-:W-:-:S02]  /*10d40*/  IADD3.X R147, R147, UR19, RZ, P5, !PT ;  /* 0x0000001393937c10 */ /* 0x000fc4000affe4ff */
[----:B------:R-:W-:Y:S01]  /*10d50*/  IADD3 R148, P5, R148, UR18, RZ ;  /* 0x0000001294947c10 */ /* 0x000fe2000ffbe0ff */
[----:B-1----:R-:W2:Y:S04]  /*10d60*/  LDL.LU R143, [R1+0x690] ;  /* 0x00069000018f7983 */ /* 0x002ea80000300800 */
[----:B------:R-:W2:Y:S04]  /*10d70*/  LDL.LU R173, [R1+0x298] ;  /* 0x0002980001ad7983 */ /* 0x000ea80000300800 */
[----:B------:R-:W2:Y:S04]  /*10d80*/  LDL.LU R174, [R1+0x264] ;  /* 0x0002640001ae7983 */ /* 0x000ea80000300800 */
[----:B------:R1:W-:Y:S01]  /*10d90*/  STL [R1+0x250], R144 ;  /* 0x0002509001007387 */ /* 0x0003e20000100800 */
[----:B------:R-:W-:-:S02]  /*10da0*/  IADD3.X R149, R149, UR19, RZ, P6, !PT ;  /* 0x0000001395957c10 */ /* 0x000fc4000b7fe4ff */
[----:B------:R-:W-:Y:S01]  /*10db0*/  IADD3 R150, P6, R150, UR18, RZ ;  /* 0x0000001296967c10 */ /* 0x000fe2000ffde0ff */
[----:B-1----:R-:W2:Y:S04]  /*10dc0*/  LDL.LU R144, [R1+0x68c] ;  /* 0x00068c0001907983 */ /* 0x002ea80000300800 */
[----:B------:R1:W-:Y:S01]  /*10dd0*/  STL [R1+0x21c], R145 ;  /* 0x00021c9101007387 */ /* 0x0003e20000100800 */
[----:B------:R-:W-:-:S03]  /*10de0*/  IADD3.X R151, R151, UR19, RZ, P0, !PT ;  /* 0x0000001397977c10 */ /* 0x000fc600087fe4ff */
[----:B-1----:R-:W2:Y:S04]  /*10df0*/  LDL.LU R145, [R1+0x688] ;  /* 0x0006880001917983 */ /* 0x002ea80000300800 */
[----:B------:R1:W-:Y:S04]  /*10e00*/  STL [R1+0x258], R146 ;  /* 0x0002589201007387 */ /* 0x0003e80000100800 */
[----:B-1----:R-:W2:Y:S04]  /*10e10*/  LDL.LU R146, [R1+0x684] ;  /* 0x0006840001927983 */ /* 0x002ea80000300800 */
[----:B------:R1:W-:Y:S01]  /*10e20*/  STL [R1+0x224], R147 ;  /* 0x0002249301007387 */ /* 0x0003e20000100800 */
[----:B------:R-:W-:-:S03]  /*10e30*/  IADD3.X R2, R2, UR19, RZ, P1, !PT ;  /* 0x0000001302027c10 */ /* 0x000fc60008ffe4ff */
[----:B-1----:R-:W2:Y:S04]  /*10e40*/  LDL.LU R147, [R1+0x680] ;  /* 0x0006800001937983 */ /* 0x002ea80000300800 */
[----:B------:R1:W-:Y:S04]  /*10e50*/  STL [R1+0x260], R148 ;  /* 0x0002609401007387 */ /* 0x0003e80000100800 */
[----:B-1----:R-:W2:Y:S04]  /*10e60*/  LDL.LU R148, [R1+0x67c] ;  /* 0x00067c0001947983 */ /* 0x002ea80000300800 */
[----:B------:R-:W2:Y:S04]  /*10e70*/  LDL.LU R175, [R1+0x2a8] ;  /* 0x0002a80001af7983 */ /* 0x000ea80000300800 */
[----:B------:R1:W-:Y:S04]  /*10e80*/  STL [R1+0x22c], R149 ;  /* 0x00022c9501007387 */ /* 0x0003e80000100800 */
[----:B-1----:R-:W2:Y:S04]  /*10e90*/  LDL.LU R149, [R1+0x678] ;  /* 0x0006780001957983 */ /* 0x002ea80000300800 */
[----:B------:R1:W-:Y:S04]  /*10ea0*/  STL [R1+0x268], R150 ;  /* 0x0002689601007387 */ /* 0x0003e80000100800 */
[----:B-1----:R-:W2:Y:S04]  /*10eb0*/  LDL.LU R150, [R1+0x674] ;  /* 0x0006740001967983 */ /* 0x002ea80000300800 */
[----:B------:R-:W2:Y:S04]  /*10ec0*/  LDL.LU R165, [R1+0x274] ;  /* 0x0002740001a57983 */ /* 0x000ea80000300800 */
[----:B------:R-:W2:Y:S04]  /*10ed0*/  LDL.LU R170, [R1+0x2b0] ;  /* 0x0002b00001aa7983 */ /* 0x000ea80000300800 */
[----:B------:R1:W-:Y:S04]  /*10ee0*/  STL [R1+0x234], R151 ;  /* 0x0002349701007387 */ /* 0x0003e80000100800 */
[----:B-1----:R-:W2:Y:S04]  /*10ef0*/  LDL.LU R151, [R1+0x670] ;  /* 0x0006700001977983 */ /* 0x002ea80000300800 */
[----:B------:R-:W2:Y:S04]  /*10f00*/  LDL.LU R171, [R1+0x2b8] ;  /* 0x0002b80001ab7983 */ /* 0x000ea80000300800 */
[----:B------:R-:W2:Y:S01]  /*10f10*/  LDL.LU R176, [R1+0x284] ;  /* 0x0002840001b07983 */ /* 0x000ea20000300800 */
[----:B---3--:R-:W-:-:S03]  /*10f20*/  IADD3 R167, P0, R167, UR18, RZ ;  /* 0x00000012a7a77c10 */ /* 0x008fc6000ff1e0ff */
[----:B------:R1:W-:Y:S04]  /*10f30*/  STL [R1+0x23c], R2 ;  /* 0x00023c0201007387 */ /* 0x0003e80000100800 */
[----:B-1----:R-:W3:Y:S04]  /*10f40*/  LDL.LU R2, [R1+0x66c] ;  /* 0x00066c0001027983 */ /* 0x002ee80000300800 */
[----:B------:R-:W-:Y:S01]  /*10f50*/  STL [R1+0x270], R167 ;  /* 0x000270a701007387 */ /* 0x000fe20000100800 */
[----:B------:R-:W-:Y:S02]  /*10f60*/  IADD3 R168, P1, R168, UR18, RZ ;  /* 0x00000012a8a87c10 */ /* 0x000fe4000ff3e0ff */
[----:B------:R-:W-:-:S02]  /*10f70*/  IADD3.X R177, R177, UR19, RZ, P2, !PT ;  /* 0x00000013b1b17c10 */ /* 0x000fc400097fe4ff */
[----:B------:R-:W-:-:S03]  /*10f80*/  IADD3 R8, P2, R8, UR18, RZ ;  /* 0x0000001208087c10 */ /* 0x000fc6000ff5e0ff */
[----:B------:R1:W-:Y:S04]  /*10f90*/  STL [R1+0x244], R177 ;  /* 0x000244b101007387 */ /* 0x0003e80000100800 */
[----:B-1----:R-:W3:Y:S04]  /*10fa0*/  LDL.LU R177, [R1+0x2c8] ;  /* 0x0002c80001b17983 */ /* 0x002ee80000300800 */
[----:B------:R-:W-:Y:S04]  /*10fb0*/  STL [R1+0x278], R168 ;  /* 0x000278a801007387 */ /* 0x000fe80000100800 */
[----:B------:R1:W-:Y:S04]  /*10fc0*/  STL [R1+0x280], R8 ;  /* 0x0002800801007387 */ /* 0x0003e80000100800 */
[----:B-1----:R-:W3:Y:S01]  /*10fd0*/  LDL.LU R8, [R1+0x668] ;  /* 0x0006680001087983 */ /* 0x002ee20000300800 */
[----:B------:R-:W-:-:S02]  /*10fe0*/  IADD3.X R3, R3, UR19, RZ, P3, !PT ;  /* 0x0000001303037c10 */ /* 0x000fc40009ffe4ff */
[----:B------:R-:W-:-:S03]  /*10ff0*/  IADD3.X R5, R5, UR19, RZ, P5, !PT ;  /* 0x0000001305057c10 */ /* 0x000fc6000affe4ff */
[----:B------:R1:W-:Y:S04]  /*11000*/  STL [R1+0x24c], R3 ;  /* 0x00024c0301007387 */ /* 0x0003e80000100800 */
[----:B-1----:R-:W3:Y:S04]  /*11010*/  LDL.LU R3, [R1+0x664] ;  /* 0x0006640001037983 */ /* 0x002ee80000300800 */
[----:B------:R-:W3:Y:S04]  /*11020*/  LDL.LU R166, [R1+0x294] ;  /* 0x0002940001a67983 */ /* 0x000ee80000300800 */
[----:B------:R-:W3:Y:S04]  /*11030*/  LDL.LU R167, [R1+0x2d0] ;  /* 0x0002d00001a77983 */ /* 0x000ee80000300800 */
[----:B------:R-:W3:Y:S01]  /*11040*/  LDL.LU R168, [R1+0x2d8] ;  /* 0x0002d80001a87983 */ /* 0x000ee20000300800 */
[----:B----4-:R-:W-:-:S05]  /*11050*/  IADD3 R178, P3, R178, UR18, RZ ;  /* 0x00000012b2b27c10 */ /* 0x010fca000ff7e0ff */
[----:B------:R1:W-:Y:S04]  /*11060*/  STL [R1+0x288], R178 ;  /* 0x000288b201007387 */ /* 0x0003e80000100800 */
[----:B-1----:R-:W4:Y:S01]  /*11070*/  LDL.LU R178, [R1+0x2a4] ;  /* 0x0002a40001b27983 */ /* 0x002f220000300800 */
[----:B--2---:R-:W-:-:S03]  /*11080*/  IADD3.X R169, R169, UR19, RZ, P4, !PT ;  /* 0x00000013a9a97c10 */ /* 0x004fc6000a7fe4ff */
[----:B------:R1:W-:Y:S01]  /*11090*/  STL [R1+0x25c], R5 ;  /* 0x00025c0501007387 */ /* 0x0003e20000100800 */
[----:B------:R-:W-:-:S03]  /*110a0*/  IADD3 R172, P4, R172, UR18, RZ ;  /* 0x00000012acac7c10 */ /* 0x000fc6000ff9e0ff */
[----:B------:R-:W-:Y:S04]  /*110b0*/  STL [R1+0x254], R169 ;  /* 0x000254a901007387 */ /* 0x000fe80000100800 */
[----:B-1----:R-:W2:Y:S04]  /*110c0*/  LDL.LU R5, [R1+0x660] ;  /* 0x0006600001057983 */ /* 0x002ea80000300800 */
[----:B------:R1:W-:Y:S01]  /*110d0*/  STL [R1+0x290], R172 ;  /* 0x000290ac01007387 */ /* 0x0003e20000100800 */
[----:B------:R-:W-:-:S03]  /*110e0*/  IADD3 R173, P5, R173, UR18, RZ ;  /* 0x00000012adad7c10 */ /* 0x000fc6000ffbe0ff */
[----:B-1----:R-:W2:Y:S01]  /*110f0*/  LDL.LU R172, [R1+0x2e8] ;  /* 0x0002e80001ac7983 */ /* 0x002ea20000300800 */
[----:B------:R-:W-:-:S03]  /*11100*/  IADD3.X R174, R174, UR19, RZ, P6, !PT ;  /* 0x00000013aeae7c10 */ /* 0x000fc6000b7fe4ff */
[----:B------:R-:W-:Y:S01]  /*11110*/  STL [R1+0x298], R173 ;  /* 0x000298ad01007387 */ /* 0x000fe20000100800 */
[----:B---3--:R-:W-:-:S05]  /*11120*/  IADD3 R8, P6, R8, UR18, RZ ;  /* 0x0000001208087c10 */ /* 0x008fca000ffde0ff */
[----:B------:R1:W-:Y:S04]  /*11130*/  STL [R1+0x2a0], R8 ;  /* 0x0002a00801007387 */ /* 0x0003e80000100800 */
[----:B------:R-:W-:Y:S04]  /*11140*/  STL [R1+0x264], R174 ;  /* 0x000264ae01007387 */ /* 0x000fe80000100800 */
[----:B-1----:R-:W3:Y:S01]  /*11150*/  LDL.LU R8, [R1+0x65c] ;  /* 0x00065c0001087983 */ /* 0x002ee20000300800 */
[----:B------:R-:W-:Y:S02]  /*11160*/  IADD3.X R180, R180, UR19, RZ, P0, !PT ;  /* 0x00000013b4b47c10 */ /* 0x000fe400087fe4ff */
[----:B------:R-:W-:-:S03]  /*11170*/  IADD3 R175, P0, R175, UR18, RZ ;  /* 0x00000012afaf7c10 */ /* 0x000fc6000ff1e0ff */
[----:B------:R1:W-:Y:S01]  /*11180*/  STL [R1+0x26c], R180 ;  /* 0x00026cb401007387 */ /* 0x0003e20000100800 */
[----:B------:R-:W-:Y:S02]  /*11190*/  IADD3.X R182, R182, UR19, RZ, P2, !PT ;  /* 0x00000013b6b67c10 */ /* 0x000fe400097fe4ff */
[----:B------:R-:W-:Y:S02]  /*111a0*/  IADD3.X R165, R165, UR19, RZ, P1, !PT ;  /* 0x00000013a5a57c10 */ /* 0x000fe40008ffe4ff */
[----:B------:R-:W-:Y:S01]  /*111b0*/  IADD3 R170, P1, R170, UR18, RZ ;  /* 0x00000012aaaa7c10 */ /* 0x000fe2000ff3e0ff */
[----:B-1----:R-:W2:Y:S04]  /*111c0*/  LDL.LU R180, [R1+0x658] ;  /* 0x0006580001b47983 */ /* 0x002ea80000300800 */
[----:B------:R-:W2:Y:S01]  /*111d0*/  LDL.LU R169, [R1+0x2b4] ;  /* 0x0002b40001a97983 */ /* 0x000ea20000300800 */
[----:B------:R-:W-:-:S03]  /*111e0*/  IADD3.X R176, R176, UR19, RZ, P3, !PT ;  /* 0x00000013b0b07c10 */ /* 0x000fc60009ffe4ff */
[----:B------:R-:W2:Y:S04]  /*111f0*/  LDL.LU R173, [R1+0x2f0] ;  /* 0x0002f00001ad7983 */ /* 0x000ea80000300800 */
[----:B------:R-:W2:Y:S01]  /*11200*/  LDL.LU R174, [R1+0x2f8] ;  /* 0x0002f80001ae7983 */ /* 0x000ea20000300800 */
[----:B------:R-:W-:-:S03]  /*11210*/  IADD3 R171, P2, R171, UR18, RZ ;  /* 0x00000012abab7c10 */ /* 0x000fc6000ff5e0ff */
[----:B------:R1:W-:Y:S04]  /*11220*/  STL [R1+0x2a8], R175 ;  /* 0x0002a8af01007387 */ /* 0x0003e80000100800 */
[----:B-1----:R-:W2:Y:S04]  /*11230*/  LDL.LU R175, [R1+0x2c4] ;  /* 0x0002c40001af7983 */ /* 0x002ea80000300800 */
[----:B------:R1:W-:Y:S04]  /*11240*/  STL [R1+0x27c], R182 ;  /* 0x00027cb601007387 */ /* 0x0003e80000100800 */
[----:B------:R-:W-:Y:S04]  /*11250*/  STL [R1+0x274], R165 ;  /* 0x000274a501007387 */ /* 0x000fe80000100800 */
[----:B-1----:R-:W2:Y:S04]  /*11260*/  LDL.LU R182, [R1+0x654] ;  /* 0x0006540001b67983 */ /* 0x002ea80000300800 */
[----:B------:R-:W-:Y:S04]  /*11270*/  STL [R1+0x2b0], R170 ;  /* 0x0002b0aa01007387 */ /* 0x000fe80000100800 */
[----:B------:R1:W-:Y:S04]  /*11280*/  STL [R1+0x284], R176 ;  /* 0x000284b001007387 */ /* 0x0003e80000100800 */
[----:B-1----:R-:W2:Y:S04]  /*11290*/  LDL.LU R176, [R1+0x308] ;  /* 0x0003080001b07983 */ /* 0x002ea80000300800 */
[----:B------:R-:W-:Y:S01]  /*112a0*/  STL [R1+0x2b8], R171 ;  /* 0x0002b8ab01007387 */ /* 0x000fe20000100800 */
[----:B---3--:R-:W-:-:S05]  /*112b0*/  IADD3 R8, P3, R8, UR18, RZ ;  /* 0x0000001208087c10 */ /* 0x008fca000ff7e0ff */
[----:B------:R1:W-:Y:S04]  /*112c0*/  STL [R1+0x2c0], R8 ;  /* 0x0002c00801007387 */ /* 0x0003e80000100800 */
        /* <DEDUP_REMOVED lines=9> */
[----:B----4-:R-:W-:-:S03]  /*11360*/  IADD3.X R178, R178, UR19, RZ, P0, !PT ;  /* 0x00000013b2b27c10 */ /* 0x010fc600087fe4ff */
[----:B------:R-:W4:Y:S04]  /*11370*/  LDL.LU R170, [R1+0x310] ;  /* 0x0003100001aa7983 */ /* 0x000f280000300800 */
[----:B------:R-:W4:Y:S01]  /*11380*/  LDL.LU R171, [R1+0x318] ;  /* 0x0003180001ab7983 */ /* 0x000f220000300800 */
[----:B------:R-:W-:-:S03]  /*11390*/  IADD3 R168, P6, R168, UR18, RZ ;  /* 0x00000012a8a87c10 */ /* 0x000fc6000ffde0ff */
[----:B------:R1:W-:Y:S04]  /*113a0*/  STL [R1+0x2c8], R177 ;  /* 0x0002c8b101007387 */ /* 0x0003e80000100800 */
[----:B-1----:R-:W4:Y:S04]  /*113b0*/  LDL.LU R177, [R1+0x2e4] ;  /* 0x0002e40001b17983 */ /* 0x002f280000300800 */
[----:B------:R1:W-:Y:S04]  /*113c0*/  STL [R1+0x29c], R2 ;  /* 0x00029c0201007387 */ /* 0x0003e80000100800 */
[----:B------:R-:W-:Y:S04]  /*113d0*/  STL [R1+0x294], R166 ;  /* 0x000294a601007387 */ /* 0x000fe80000100800 */
[----:B-1----:R-:W4:Y:S04]  /*113e0*/  LDL.LU R2, [R1+0x648] ;  /* 0x0006480001027983 */ /* 0x002f280000300800 */
[----:B------:R-:W-:Y:S04]  /*113f0*/  STL [R1+0x2d0], R167 ;  /* 0x0002d0a701007387 */ /* 0x000fe80000100800 */
[----:B------:R1:W-:Y:S04]  /*11400*/  STL [R1+0x2a4], R178 ;  /* 0x0002a4b201007387 */ /* 0x0003e80000100800 */
[----:B-1----:R-:W4:Y:S04]  /*11410*/  LDL.LU R178, [R1+0x328] ;  /* 0x0003280001b27983 */ /* 0x002f280000300800 */
[----:B------:R-:W-:Y:S01]  /*11420*/  STL [R1+0x2d8], R168 ;  /* 0x0002d8a801007387 */ /* 0x000fe20000100800 */
[----:B---3--:R-:W-:-:S05]  /*11430*/  IADD3 R8, P0, R8, UR18, RZ ;  /* 0x0000001208087c10 */ /* 0x008fca000ff1e0ff */
[----:B------:R1:W-:Y:S04]  /*11440*/  STL [R1+0x2e0], R8 ;  /* 0x0002e00801007387 */ /* 0x0003e80000100800 */
[----:B-1----:R-:W3:Y:S01]  /*11450*/  LDL.LU R8, [R1+0x644] ;  /* 0x0006440001087983 */ /* 0x002ee20000300800 */
[----:B------:R-:W-:Y:S02]  /*11460*/  IADD3.X R3, R3, UR19, RZ, P1, !PT ;  /* 0x0000001303037c10 */ /* 0x000fe40008ffe4ff */
[----:B--2---:R-:W-:-:S03]  /*11470*/  IADD3 R172, P1, R172, UR18, RZ ;  /* 0x00000012acac7c10 */ /* 0x004fc6000ff3e0ff */
[----:B------:R1:W-:Y:S01]  /*11480*/  STL [R1+0x2ac], R3 ;  /* 0x0002ac0301007387 */ /* 0x0003e20000100800 */
[----:B------:R-:W-:Y:S02]  /*11490*/  IADD3.X R5, R5, UR19, RZ, P3, !PT ;  /* 0x0000001305057c10 */ /* 0x000fe40009ffe4ff */
[----:B------:R-:W-:Y:S02]  /*114a0*/  IADD3.X R169, R169, UR19, RZ, P2, !PT ;  /* 0x00000013a9a97c10 */ /* 0x000fe400097fe4ff */
[----:B------:R-:W-:Y:S01]  /*114b0*/  IADD3 R173, P2, R173, UR18, RZ ;  /* 0x00000012adad7c10 */ /* 0x000fe2000ff5e0ff */
[----:B-1----:R-:W2:Y:S01]  /*114c0*/  LDL.LU R3, [R1+0x640] ;  /* 0x0006400001037983 */ /* 0x002ea20000300800 */
[----:B------:R-:W-:-:S03]  /*114d0*/  IADD3.X R175, R175, UR19, RZ, P4, !PT ;  /* 0x00000013afaf7c10 */ /* 0x000fc6000a7fe4ff */
[----:B------:R-:W2:Y:S04]  /*114e0*/  LDL.LU R166, [R1+0x2f4] ;  /* 0x0002f40001a67983 */ /* 0x000ea80000300800 */
[----:B------:R-:W2:Y:S01]  /*114f0*/  LDL.LU R167, [R1+0x330] ;  /* 0x0003300001a77983 */ /* 0x000ea20000300800 */
[----:B------:R-:W-:-:S03]  /*11500*/  IADD3 R174, P3, R174, UR18, RZ ;  /* 0x00000012aeae7c10 */ /* 0x000fc6000ff7e0ff */
[----:B------:R-:W2:Y:S04]  /*11510*/  LDL.LU R168, [R1+0x338] ;  /* 0x0003380001a87983 */ /* 0x000ea80000300800 */
[----:B------:R1:W-:Y:S04]  /*11520*/  STL [R1+0x2e8], R172 ;  /* 0x0002e8ac01007387 */ /* 0x0003e80000100800 */
[----:B-1----:R-:W2:Y:S04]  /*11530*/  LDL.LU R172, [R1+0x304] ;  /* 0x0003040001ac7983 */ /* 0x002ea80000300800 */
[----:B------:R1:W-:Y:S04]  /*11540*/  STL [R1+0x2bc], R5 ;  /* 0x0002bc0501007387 */ /* 0x0003e80000100800 */
[----:B------:R-:W-:Y:S04]  /*11550*/  STL [R1+0x2b4], R169 ;  /* 0x0002b4a901007387 */ /* 0x000fe80000100800 */
[----:B-1----:R-:W2:Y:S04]  /*11560*/  LDL.LU R5, [R1+0x63c] ;  /* 0x00063c0001057983 */ /* 0x002ea80000300800 */
[----:B------:R-:W-:Y:S01]  /*11570*/  STL [R1+0x2f0], R173 ;  /* 0x0002f0ad01007387 */ /* 0x000fe20000100800 */
[----:B---3--:R-:W-:-:S05]  /*11580*/  IADD3 R8, P4, R8, UR18, RZ ;  /* 0x0000001208087c10 */ /* 0x008fca000ff9e0ff */
[----:B------:R1:W-:Y:S04]  /*11590*/  STL [R1+0x300], R8 ;  /* 0x0003000801007387 */ /* 0x0003e80000100800 */
[----:B------:R-:W-:Y:S04]  /*115a0*/  STL [R1+0x2f8], R174 ;  /* 0x0002f8ae01007387 */ /* 0x000fe80000100800 */
[----:B-1----:R-:W3:Y:S01]  /*115b0*/  LDL.LU R8, [R1+0x638] ;  /* 0x0006380001087983 */ /* 0x002ee20000300800 */
[----:B------:R-:W-:-:S03]  /*115c0*/  IADD3.X R180, R180, UR19, RZ, P5, !PT ;  /* 0x00000013b4b47c10 */ /* 0x000fc6000affe4ff */
[----:B------:R-:W-:Y:S01]  /*115d0*/  STL [R1+0x2c4], R175 ;  /* 0x0002c4af01007387 */ /* 0x000fe20000100800 */
[----:B------:R-:W-:-:S03]  /*115e0*/  IADD3 R176, P5, R176, UR18, RZ ;  /* 0x00000012b0b07c10 */ /* 0x000fc6000ffbe0ff */
[----:B------:R-:W2:Y:S01]  /*115f0*/  LDL.LU R173, [R1+0x348] ;  /* 0x0003480001ad7983 */ /* 0x000ea20000300800 */
[----:B------:R-:W-:-:S03]  /*11600*/  IADD3.X R182, R182, UR19, RZ, P0, !PT ;  /* 0x00000013b6b67c10 */ /* 0x000fc600087fe4ff */
[----:B------:R1:W-:Y:S01]  /*11610*/  STL [R1+0x2cc], R180 ;  /* 0x0002ccb401007387 */ /* 0x0003e20000100800 */
[----:B------:R-:W-:Y:S02]  /*11620*/  IADD3.X R165, R165, UR19, RZ, P6, !PT ;  /* 0x00000013a5a57c10 */ /* 0x000fe4000b7fe4ff */
[----:B----4-:R-:W-:Y:S02]  /*11630*/  IADD3 R170, P6, R170, UR18, RZ ;  /* 0x00000012aaaa7c10 */ /* 0x010fe4000ffde0ff */
[----:B------:R-:W-:Y:S01]  /*11640*/  IADD3.X R177, R177, UR19, RZ, P1, !PT ;  /* 0x00000013b1b17c10 */ /* 0x000fe20008ffe4ff */
[----:B-1----:R-:W4:Y:S04]  /*11650*/  LDL.LU R180, [R1+0x634] ;  /* 0x0006340001b47983 */ /* 0x002f280000300800 */
[----:B------:R-:W4:Y:S04]  /*11660*/  LDL.LU R169, [R1+0x314] ;  /* 0x0003140001a97983 */ /* 0x000f280000300800 */
        /* <DEDUP_REMOVED lines=19> */
[----:B--2---:R-:W-:Y:S02]  /*117a0*/  IADD3.X R166, R166, UR19, RZ, P3, !PT ;  /* 0x00000013a6a67c10 */ /* 0x004fe40009ffe4ff */
[----:B------:R-:W-:Y:S01]  /*117b0*/  IADD3 R167, P3, R167, UR18, RZ ;  /* 0x00000012a7a77c10 */ /* 0x000fe2000ff7e0ff */
[----:B-1----:R-:W2:Y:S04]  /*117c0*/  LDL.LU R4, [R1+0x628] ;  /* 0x0006280001047983 */ /* 0x002ea80000300800 */
[----:B------:R-:W2:Y:S04]  /*117d0*/  LDL.LU R165, [R1+0x334] ;  /* 0x0003340001a57983 */ /* 0x000ea80000300800 */
[----:B------:R-:W2:Y:S04]  /*117e0*/  LDL.LU R170, [R1+0x370] ;  /* 0x0003700001aa7983 */ /* 0x000ea80000300800 */
[----:B------:R-:W2:Y:S01]  /*117f0*/  LDL.LU R171, [R1+0x378] ;  /* 0x0003780001ab7983 */ /* 0x000ea20000300800 */
[----:B------:R-:W-:-:S03]  /*11800*/  IADD3 R168, P4, R168, UR18, RZ ;  /* 0x00000012a8a87c10 */ /* 0x000fc6000ff9e0ff */
[----:B------:R1:W-:Y:S01]  /*11810*/  STL [R1+0x328], R178 ;  /* 0x000328b201007387 */ /* 0x0003e20000100800 */
[----:B------:R-:W-:-:S03]  /*11820*/  IADD3.X R172, R172, UR19, RZ, P5, !PT ;  /* 0x00000013acac7c10 */ /* 0x000fc6000affe4ff */
[----:B-1----:R-:W2:Y:S04]  /*11830*/  LDL.LU R178, [R1+0x344] ;  /* 0x0003440001b27983 */ /* 0x002ea80000300800 */
[----:B------:R1:W-:Y:S04]  /*11840*/  STL [R1+0x2fc], R2 ;  /* 0x0002fc0201007387 */ /* 0x0003e80000100800 */
[----:B------:R0:W-:Y:S04]  /*11850*/  STL [R1+0x2f4], R166 ;  /* 0x0002f4a601007387 */ /* 0x0001e80000100800 */
[----:B-1----:R-:W2:Y:S04]  /*11860*/  LDL.LU R2, [R1+0x624] ;  /* 0x0006240001027983 */ /* 0x002ea80000300800 */
[----:B------:R1:W-:Y:S04]  /*11870*/  STL [R1+0x330], R167 ;  /* 0x000330a701007387 */ /* 0x0003e80000100800 */
[----:B0-----:R-:W2:Y:S04]  /*11880*/  LDL.LU R166, [R1+0x388] ;  /* 0x0003880001a67983 */ /* 0x001ea80000300800 */
[----:B-1----:R-:W2:Y:S04]  /*11890*/  LDL.LU R167, [R1+0x354] ;  /* 0x0003540001a77983 */ /* 0x002ea80000300800 */
[----:B------:R0:W-:Y:S04]  /*118a0*/  STL [R1+0x338], R168 ;  /* 0x000338a801007387 */ /* 0x0001e80000100800 */
[----:B0-----:R-:W2:Y:S04]  /*118b0*/  LDL.LU R168, [R1+0x390] ;  /* 0x0003900001a87983 */ /* 0x001ea80000300800 */
[----:B------:R-:W-:Y:S01]  /*118c0*/  STL [R1+0x304], R172 ;  /* 0x000304ac01007387 */ /* 0x000fe20000100800 */
[----:B---3--:R-:W-:-:S05]  /*118d0*/  IADD3 R8, P5, R8, UR18, RZ ;  /* 0x0000001208087c10 */ /* 0x008fca000ffbe0ff */
[----:B------:R0:W-:Y:S04]  /*118e0*/  STL [R1+0x340], R8 ;  /* 0x0003400801007387 */ /* 0x0001e80000100800 */
[----:B0-----:R-:W3:Y:S01]  /*118f0*/  LDL.LU R8, [R1+0x620] ;  /* 0x0006200001087983 */ /* 0x001ee20000300800 */
[----:B------:R-:W-:Y:S02]  /*11900*/  IADD3.X R3, R3, UR19, RZ, P6, !PT ;  /* 0x0000001303037c10 */ /* 0x000fe4000b7fe4ff */
[----:B------:R-:W-:Y:S01]  /*11910*/  IADD3 R173, P6, R173, UR18, RZ ;  /* 0x00000012adad7c10 */ /* 0x000fe2000ffde0ff */
[----:B------:R-:W2:Y:S01]  /*11920*/  LDL.LU R172, [R1+0x398] ;  /* 0x0003980001ac7983 */ /* 0x000ea20000300800 */
[----:B------:R-:W-:Y:S02]  /*11930*/  IADD3.X R5, R5, UR19, RZ, P1, !PT ;  /* 0x0000001305057c10 */ /* 0x000fe40008ffe4ff */
[----:B----4-:R-:W-:Y:S01]  /*11940*/  IADD3.X R169, R169, UR19, RZ, P0, !PT ;  /* 0x00000013a9a97c10 */ /* 0x010fe200087fe4ff */
[----:B------:R0:W-:Y:S01]  /*11950*/  STL [R1+0x30c], R3 ;  /* 0x00030c0301007387 */ /* 0x0001e20000100800 */
[----:B------:R-:W-:-:S02]  /*11960*/  IADD3 R174, P0, R174, UR18, RZ ;  /* 0x00000012aeae7c10 */ /* 0x000fc4000ff1e0ff */
[----:B------:R-:W-:Y:S02]  /*11970*/  IADD3 R175, P1, R175, UR18, RZ ;  /* 0x00000012afaf7c10 */ /* 0x000fe4000ff3e0ff */
[----:B------:R-:W-:Y:S01]  /*11980*/  IADD3.X R176, R176, UR19, RZ, P2, !PT ;  /* 0x00000013b0b07c10 */ /* 0x000fe200097fe4ff */
[----:B0-----:R-:W4:Y:S04]  /*11990*/  LDL.LU R3, [R1+0x61c] ;  /* 0x00061c0001037983 */ /* 0x001f280000300800 */
[----:B------:R0:W-:Y:S04]  /*119a0*/  STL [R1+0x348], R173 ;  /* 0x000348ad01007387 */ /* 0x0001e80000100800 */
[----:B0-----:R-:W4:Y:S04]  /*119b0*/  LDL.LU R173, [R1+0x364] ;  /* 0x0003640001ad7983 */ /* 0x001f280000300800 */
[----:B------:R0:W-:Y:S04]  /*119c0*/  STL [R1+0x31c], R5 ;  /* 0x00031c0501007387 */ /* 0x0001e80000100800 */
[----:B------:R-:W-:Y:S04]  /*119d0*/  STL [R1+0x314], R169 ;  /* 0x000314a901007387 */ /* 0x000fe80000100800 */
[----:B0-----:R-:W4:Y:S04]  /*119e0*/  LDL.LU R5, [R1+0x618] ;  /* 0x0006180001057983 */ /* 0x001f280000300800 */
[----:B------:R0:W-:Y:S04]  /*119f0*/  STL [R1+0x350], R174 ;  /* 0x000350ae01007387 */ /* 0x0001e80000100800 */
[----:B0-----:R-:W4:Y:S04]  /*11a00*/  LDL.LU R174, [R1+0x3a8] ;  /* 0x0003a80001ae7983 */ /* 0x001f280000300800 */
[----:B------:R0:W-:Y:S04]  /*11a10*/  STL [R1+0x358], R175 ;  /* 0x000358af01007387 */ /* 0x0001e80000100800 */
[----:B0-----:R-:W4:Y:S04]  /*11a20*/  LDL.LU R175, [R1+0x374] ;  /* 0x0003740001af7983 */ /* 0x001f280000300800 */
[----:B------:R-:W-:Y:S01]  /*11a30*/  STL [R1+0x324], R176 ;  /* 0x000324b001007387 */ /* 0x000fe20000100800 */
[----:B---3--:R-:W-:-:S05]  /*11a40*/  IADD3 R8, P2, R8, UR18, RZ ;  /* 0x0000001208087c10 */ /* 0x008fca000ff5e0ff */
[----:B------:R0:W-:Y:S04]  /*11a50*/  STL [R1+0x360], R8 ;  /* 0x0003600801007387 */ /* 0x0001e80000100800 */
[----:B0-----:R-:W3:Y:S01]  /*11a60*/  LDL.LU R8, [R1+0x614] ;  /* 0x0006140001087983 */ /* 0x001ee20000300800 */
[----:B------:R-:W-:Y:S02]  /*11a70*/  IADD3.X R180, R180, UR19, RZ, P3, !PT ;  /* 0x00000013b4b47c10 */ /* 0x000fe40009ffe4ff */
[----:B------:R-:W-:Y:S02]  /*11a80*/  IADD3 R177, P3, R177, UR18, RZ ;  /* 0x00000012b1b17c10 */ /* 0x000fe4000ff7e0ff */
[----:B------:R-:W-:Y:S01]  /*11a90*/  IADD3.X R182, R182, UR19, RZ, P5, !PT ;  /* 0x00000013b6b67c10 */ /* 0x000fe2000affe4ff */
[----:B------:R0:W-:Y:S01]  /*11aa0*/  STL [R1+0x32c], R180 ;  /* 0x00032cb401007387 */ /* 0x0001e20000100800 */
[----:B--2---:R-:W-:-:S02]  /*11ab0*/  IADD3.X R165, R165, UR19, RZ, P4, !PT ;  /* 0x00000013a5a57c10 */ /* 0x004fc4000a7fe4ff */
[----:B------:R-:W-:Y:S02]  /*11ac0*/  IADD3 R170, P4, R170, UR18, RZ ;  /* 0x00000012aaaa7c10 */ /* 0x000fe4000ff9e0ff */
[----:B------:R-:W-:Y:S01]  /*11ad0*/  IADD3.X R178, R178, UR19, RZ, P6, !PT ;  /* 0x00000013b2b27c10 */ /* 0x000fe2000b7fe4ff */
[----:B0-----:R-:W2:Y:S04]  /*11ae0*/  LDL.LU R180, [R1+0x610] ;  /* 0x0006100001b47983 */ /* 0x001ea80000300800 */
[----:B------:R-:W2:Y:S01]  /*11af0*/  LDL.LU R169, [R1+0x3b0] ;  /* 0x0003b00001a97983 */ /* 0x000ea20000300800 */
[----:B------:R-:W-:-:S03]  /*11b00*/  IADD3 R171, P5, R171, UR18, RZ ;  /* 0x00000012abab7c10 */ /* 0x000fc6000ffbe0ff */
[----:B------:R-:W2:Y:S04]  /*11b10*/  LDL.LU R176, [R1+0x3b8] ;  /* 0x0003b80001b07983 */ /* 0x000ea80000300800 */
[----:B------:R0:W-:Y:S04]  /*11b20*/  STL [R1+0x368], R177 ;  /* 0x000368b101007387 */ /* 0x0001e80000100800 */
[----:B0-----:R-:W2:Y:S04]  /*11b30*/  LDL.LU R177, [R1+0x384] ;  /* 0x0003840001b17983 */ /* 0x001ea80000300800 */
[----:B------:R0:W-:Y:S04]  /*11b40*/  STL [R1+0x33c], R182 ;  /* 0x00033cb601007387 */ /* 0x0001e80000100800 */
[----:B------:R-:W-:Y:S04]  /*11b50*/  STL [R1+0x334], R165 ;  /* 0x000334a501007387 */ /* 0x000fe80000100800 */
[----:B0-----:R-:W2:Y:S04]  /*11b60*/  LDL.LU R182, [R1+0x60c] ;  /* 0x00060c0001b67983 */ /* 0x001ea80000300800 */
[----:B------:R-:W-:Y:S01]  /*11b70*/  STL [R1+0x370], R170 ;  /* 0x000370aa01007387 */ /* 0x000fe20000100800 */
[----:B---3--:R-:W-:-:S05]  /*11b80*/  IADD3 R8, P6, R8, UR18, RZ ;  /* 0x0000001208087c10 */ /* 0x008fca000ffde0ff */
[----:B------:R0:W-:Y:S04]  /*11b90*/  STL [R1+0x380], R8 ;  /* 0x0003800801007387 */ /* 0x0001e80000100800 */
[----:B------:R-:W-:Y:S04]  /*11ba0*/  STL [R1+0x378], R171 ;  /* 0x000378ab01007387 */ /* 0x000fe80000100800 */
[----:B0-----:R-:W3:Y:S01]  /*11bb0*/  LDL.LU R8, [R1+0x608] ;  /* 0x0006080001087983 */ /* 0x001ee20000300800 */
[----:B------:R-:W-:Y:S02]  /*11bc0*/  IADD3.X R4, R4, UR19, RZ, P0, !PT ;  /* 0x0000001304047c10 */ /* 0x000fe400087fe4ff */
[----:B------:R-:W-:Y:S01]  /*11bd0*/  IADD3 R166, P0, R166, UR18, RZ ;  /* 0x00000012a6a67c10 */ /* 0x000fe2000ff1e0ff */
[----:B------:R-:W-:Y:S01]  /*11be0*/  STL [R1+0x344], R178 ;  /* 0x000344b201007387 */ /* 0x000fe20000100800 */
[----:B------:R-:W-:-:S03]  /*11bf0*/  IADD3.X R2, R2, UR19, RZ, P2, !PT ;  /* 0x0000001302027c10 */ /* 0x000fc600097fe4ff */
[----:B------:R0:W-:Y:S01]  /*11c00*/  STL [R1+0x34c], R4 ;  /* 0x00034c0401007387 */ /* 0x0001e20000100800 */
[----:B------:R-:W-:Y:S02]  /*11c10*/  IADD3.X R167, R167, UR19, RZ, P1, !PT ;  /* 0x00000013a7a77c10 */ /* 0x000fe40008ffe4ff */
[----:B------:R-:W-:Y:S02]  /*11c20*/  IADD3 R168, P1, R168, UR18, RZ ;  /* 0x00000012a8a87c10 */ /* 0x000fe4000ff3e0ff */
[----:B------:R-:W-:Y:S01]  /*11c30*/  IADD3 R172, P2, R172, UR18, RZ ;  /* 0x00000012acac7c10 */ /* 0x000fe2000ff5e0ff */
[----:B0-----:R-:W2:Y:S04]  /*11c40*/  LDL.LU R4, [R1+0x604] ;  /* 0x0006040001047983 */ /* 0x001ea80000300800 */
[----:B------:R-:W2:Y:S04]  /*11c50*/  LDL.LU R170, [R1+0x3c8] ;  /* 0x0003c80001aa7983 */ /* 0x000ea80000300800 */
[----:B------:R-:W2:Y:S01]  /*11c60*/  LDL.LU R171, [R1+0x394] ;  /* 0x0003940001ab7983 */ /* 0x000ea20000300800 */
[----:B----4-:R-:W-:-:S03]  /*11c70*/  IADD3.X R173, R173, UR19, RZ, P3, !PT ;  /* 0x00000013adad7c10 */ /* 0x010fc60009ffe4ff */
[----:B------:R-:W4:Y:S04]  /*11c80*/  LDL.LU R178, [R1+0x3d0] ;  /* 0x0003d00001b27983 */ /* 0x000f280000300800 */
[----:B------:R-:W-:Y:S04]  /*11c90*/  STL [R1+0x388], R166 ;  /* 0x000388a601007387 */ /* 0x000fe80000100800 */
[----:B------:R0:W-:Y:S04]  /*11ca0*/  STL [R1+0x35c], R2 ;  /* 0x00035c0201007387 */ /* 0x0001e80000100800 */
[----:B------:R-:W-:Y:S04]  /*11cb0*/  STL [R1+0x354], R167 ;  /* 0x000354a701007387 */ /* 0x000fe80000100800 */
[----:B0-----:R-:W4:Y:S04]  /*11cc0*/  LDL.LU R2, [R1+0x600] ;  /* 0x0006000001027983 */ /* 0x001f280000300800 */
[----:B------:R-:W-:Y:S04]  /*11cd0*/  STL [R1+0x390], R168 ;  /* 0x000390a801007387 */ /* 0x000fe80000100800 */
[----:B------:R-:W4:Y:S04]  /*11ce0*/  LDL.LU R163, [R1+0x3d8] ;  /* 0x0003d80001a37983 */ /* 0x000f280000300800 */
[----:B------:R0:W-:Y:S04]  /*11cf0*/  STL [R1+0x398], R172 ;  /* 0x000398ac01007387 */ /* 0x0001e80000100800 */
[----:B0-----:R-:W4:Y:S01]  /*11d00*/  LDL.LU R172, [R1+0x3a4] ;  /* 0x0003a40001ac7983 */ /* 0x001f220000300800 */
[----:B---3--:R-:W-:-:S05]  /*11d10*/  IADD3 R8, P3, R8, UR18, RZ ;  /* 0x0000001208087c10 */ /* 0x008fca000ff7e0ff */
[----:B------:R0:W-:Y:S04]  /*11d20*/  STL [R1+0x3a0], R8 ;  /* 0x0003a00801007387 */ /* 0x0001e80000100800 */
[----:B0-----:R-:W3:Y:S01]  /*11d30*/  LDL.LU R8, [R1+0x5fc] ;  /* 0x0005fc0001087983 */ /* 0x001ee20000300800 */
[----:B------:R-:W-:Y:S02]  /*11d40*/  IADD3.X R3, R3, UR19, RZ, P4, !PT ;  /* 0x0000001303037c10 */ /* 0x000fe4000a7fe4ff */
[----:B------:R-:W-:Y:S01]  /*11d50*/  IADD3 R174, P4, R174, UR18, RZ ;  /* 0x00000012aeae7c10 */ /* 0x000fe2000ff9e0ff */
[----:B------:R-:W-:Y:S01]  /*11d60*/  STL [R1+0x364], R173 ;  /* 0x000364ad01007387 */ /* 0x000fe20000100800 */
[----:B------:R-:W-:-:S03]  /*11d70*/  IADD3.X R175, R175, UR19, RZ, P5, !PT ;  /* 0x00000013afaf7c10 */ /* 0x000fc6000affe4ff */
[----:B------:R0:W-:Y:S01]  /*11d80*/  STL [R1+0x36c], R3 ;  /* 0x00036c0301007387 */ /* 0x0001e20000100800 */
[----:B------:R-:W-:Y:S02]  /*11d90*/  IADD3.X R5, R5, UR19, RZ, P6, !PT ;  /* 0x0000001305057c10 */ /* 0x000fe4000b7fe4ff */
[----:B--2---:R-:W-:Y:S01]  /*11da0*/  IADD3 R169, P5, R169, UR18, RZ ;  /* 0x00000012a9a97c10 */ /* 0x004fe2000ffbe0ff */
[----:B0-----:R-:W2:Y:S04]  /*11db0*/  LDL.LU R3, [R1+0x5f8] ;  /* 0x0005f80001037983 */ /* 0x001ea80000300800 */
[----:B------:R-:W2:Y:S04]  /*11dc0*/  LDL.LU R164, [R1+0x3e8] ;  /* 0x0003e80001a47983 */ /* 0x000ea80000300800 */
[----:B------:R-:W2:Y:S04]  /*11dd0*/  LDL.LU R165, [R1+0x3b4] ;  /* 0x0003b40001a57983 */ /* 0x000ea80000300800 */
[----:B------:R-:W2:Y:S04]  /*11de0*/  LDL.LU R173, [R1+0x3f0] ;  /* 0x0003f00001ad7983 */ /* 0x000ea80000300800 */
[----:B------:R0:W-:Y:S01]  /*11df0*/  STL [R1+0x3a8], R174 ;  /* 0x0003a8ae01007387 */ /* 0x0001e20000100800 */
[----:B------:R-:W-:-:S02]  /*11e00*/  IADD3 R176, P6, R176, UR18, RZ ;  /* 0x00000012b0b07c10 */ /* 0x000fc4000ffde0ff */
[----:B------:R-:W-:Y:S01]  /*11e10*/  IADD3.X R177, R177, UR19, RZ, P0, !PT ;  /* 0x00000013b1b17c10 */ /* 0x000fe200087fe4ff */
[----:B0-----:R-:W2:Y:S04]  /*11e20*/  LDL.LU R174, [R1+0x3f8] ;  /* 0x0003f80001ae7983 */ /* 0x001ea80000300800 */
[----:B------:R0:W-:Y:S04]  /*11e30*/  STL [R1+0x374], R175 ;  /* 0x000374af01007387 */ /* 0x0001e80000100800 */
[----:B0-----:R-:W2:Y:S04]  /*11e40*/  LDL.LU R175, [R1+0x3c4] ;  /* 0x0003c40001af7983 */ /* 0x001ea80000300800 */
[----:B------:R0:W-:Y:S04]  /*11e50*/  STL [R1+0x37c], R5 ;  /* 0x00037c0501007387 */ /* 0x0001e80000100800 */
[----:B0-----:R-:W2:Y:S04]  /*11e60*/  LDL.LU R5, [R1+0x5f4] ;  /* 0x0005f40001057983 */ /* 0x001ea80000300800 */
[----:B------:R-:W-:Y:S04]  /*11e70*/  STL [R1+0x3b0], R169 ;  /* 0x0003b0a901007387 */ /* 0x000fe80000100800 */
[----:B------:R-:W2:Y:S04]  /*11e80*/  LDL.LU R166, [R1+0x408] ;  /* 0x0004080001a67983 */ /* 0x000ea80000300800 */
[----:B------:R-:W2:Y:S04]  /*11e90*/  LDL.LU R167, [R1+0x3d4] ;  /* 0x0003d40001a77983 */ /* 0x000ea80000300800 */
[----:B------:R0:W-:Y:S04]  /*11ea0*/  STL [R1+0x3b8], R176 ;  /* 0x0003b8b001007387 */ /* 0x0001e80000100800 */
[----:B0-----:R-:W2:Y:S04]  /*11eb0*/  LDL.LU R176, [R1+0x410] ;  /* 0x0004100001b07983 */ /* 0x001ea80000300800 */
[----:B------:R-:W-:Y:S01]  /*11ec0*/  STL [R1+0x384], R177 ;  /* 0x000384b101007387 */ /* 0x000fe20000100800 */
[----:B---3--:R-:W-:-:S05]  /*11ed0*/  IADD3 R8, P0, R8, UR18, RZ ;  /* 0x0000001208087c10 */ /* 0x008fca000ff1e0ff */
[----:B------:R0:W-:Y:S04]  /*11ee0*/  STL [R1+0x3c0], R8 ;  /* 0x0003c00801007387 */ /* 0x0001e80000100800 */
[----:B0-----:R-:W3:Y:S01]  /*11ef0*/  LDL.LU R8, [R1+0x5f0] ;  /* 0x0005f00001087983 */ /* 0x001ee20000300800 */
[----:B------:R-:W-:Y:S02]  /*11f00*/  IADD3.X R180, R180, UR19, RZ, P1, !PT ;  /* 0x00000013b4b47c10 */ /* 0x000fe40008ffe4ff */
[----:B------:R-:W-:Y:S02]  /*11f10*/  IADD3 R170, P1, R170, UR18, RZ ;  /* 0x00000012aaaa7c10 */ /* 0x000fe4000ff3e0ff */
[----:B------:R-:W-:Y:S01]  /*11f20*/  IADD3.X R171, R171, UR19, RZ, P2, !PT ;  /* 0x00000013abab7c10 */ /* 0x000fe200097fe4ff */
[----:B------:R-:W-:Y:S01]  /*11f30*/  STL [R1+0x38c], R180 ;  /* 0x00038cb401007387 */ /* 0x000fe20000100800 */
[----:B----4-:R-:W-:-:S03]  /*11f40*/  IADD3 R178, P2, R178, UR18, RZ ;  /* 0x00000012b2b27c10 */ /* 0x010fc6000ff5e0ff */
[----:B------:R-:W4:Y:S01]  /*11f50*/  LDL.LU R168, [R1+0x418] ;  /* 0x0004180001a87983 */ /* 0x000f220000300800 */
[----:B------:R-:W-:-:S03]  /*11f60*/  IADD3.X R182, R182, UR19, RZ, P3, !PT ;  /* 0x00000013b6b67c10 */ /* 0x000fc60009ffe4ff */
[----:B------:R-:W4:Y:S01]  /*11f70*/  LDL.LU R177, [R1+0x3e4] ;  /* 0x0003e40001b17983 */ /* 0x000f220000300800 */
[----:B------:R-:W-:-:S03]  /*11f80*/  IADD3.X R172, R172, UR19, RZ, P4, !PT ;  /* 0x00000013acac7c10 */ /* 0x000fc6000a7fe4ff */
[----:B------:R-:W4:Y:S04]  /*11f90*/  LDL.LU R169, [R1+0x428] ;  /* 0x0004280001a97983 */ /* 0x000f280000300800 */
[----:B------:R0:W-:Y:S01]  /*11fa0*/  STL [R1+0x3c8], R170 ;  /* 0x0003c8aa01007387 */ /* 0x0001e20000100800 */
[----:B------:R-:W-:Y:S02]  /*11fb0*/  IADD3 R163, P3, R163, UR18, RZ ;  /* 0x00000012a3a37c10 */ /* 0x000fe4000ff7e0ff */
[----:B------:R-:W-:Y:S01]  /*11fc0*/  IADD3.X R4, R4, UR19, RZ, P5, !PT ;  /* 0x0000001304047c10 */ /* 0x000fe2000affe4ff */
[----:B0-----:R-:W4:Y:S04]  /*11fd0*/  LDL.LU R170, [R1+0x3f4] ;  /* 0x0003f40001aa7983 */ /* 0x001f280000300800 */
[----:B------:R0:W-:Y:S04]  /*11fe0*/  STL [R1+0x394], R171 ;  /* 0x000394ab01007387 */ /* 0x0001e80000100800 */
[----:B0-----:R-:W4:Y:S04]  /*11ff0*/  LDL.LU R171, [R1+0x430] ;  /* 0x0004300001ab7983 */ /* 0x001f280000300800 */
[----:B------:R-:W-:Y:S04]  /*12000*/  STL [R1+0x3d0], R178 ;  /* 0x0003d0b201007387 */ /* 0x000fe80000100800 */
[----:B------:R0:W-:Y:S04]  /*12010*/  STL [R1+0x39c], R182 ;  /* 0x00039cb601007387 */ /* 0x0001e80000100800 */
[----:B0-----:R-:W4:Y:S04]  /*12020*/  LDL.LU R182, [R1+0x5ec] ;  /* 0x0005ec0001b67983 */ /* 0x001f280000300800 */
[----:B------:R-:W4:Y:S01]  /*12030*/  LDL.LU R178, [R1+0x438] ;  /* 0x0004380001b27983 */ /* 0x000f220000300800 */
[----:B---3--:R-:W-:-:S05]  /*12040*/  IADD3 R8, P4, R8, UR18, RZ ;  /* 0x0000001208087c10 */ /* 0x008fca000ff9e0ff */
[----:B------:R0:W-:Y:S04]  /*12050*/  STL [R1+0x3e0], R8 ;  /* 0x0003e00801007387 */ /* 0x0001e80000100800 */
[----:B------:R-:W-:Y:S04]  /*12060*/  STL [R1+0x3d8], R163 ;  /* 0x0003d8a301007387 */ /* 0x000fe80000100800 */
[----:B0-----:R-:W3:Y:S04]  /*12070*/  LDL.LU R8, [R1+0x5e8] ;  /* 0x0005e80001087983 */ /* 0x001ee80000300800 */
[----:B------:R0:W-:Y:S04]  /*12080*/  STL [R1+0x3a4], R172 ;  /* 0x0003a4ac01007387 */ /* 0x0001e80000100800 */
[----:B0-----:R-:W3:Y:S04]  /*12090*/  LDL.LU R172, [R1+0x404] ;  /* 0x0004040001ac7983 */ /* 0x001ee80000300800 */
[----:B------:R0:W-:Y:S04]  /*120a0*/  STL [R1+0x3ac], R4 ;  /* 0x0003ac0401007387 */ /* 0x0001e80000100800 */
[----:B0-----:R-:W4:Y:S01]  /*120b0*/  LDL.LU R4, [R1+0x5e4] ;  /* 0x0005e40001047983 */ /* 0x001f220000300800 */
[----:B--2---:R-:W-:-:S02]  /*120c0*/  IADD3.X R165, R165, UR19, RZ, P6, !PT ;  /* 0x00000013a5a57c10 */ /* 0x004fc4000b7fe4ff */
[----:B------:R-:W-:Y:S02]  /*120d0*/  IADD3 R173, P6, R173, UR18, RZ ;  /* 0x00000012adad7c10 */ /* 0x000fe4000ffde0ff */
[----:B------:R-:W-:Y:S02]  /*120e0*/  IADD3 R164, P5, R164, UR18, RZ ;  /* 0x00000012a4a47c10 */ /* 0x000fe4000ffbe0ff */
[----:B------:R-:W-:Y:S01]  /*120f0*/  IADD3.X R2, R2, UR19, RZ, P0, !PT ;  /* 0x0000001302027c10 */ /* 0x000fe200087fe4ff */
[----:B------:R0:W-:Y:S01]  /*12100*/  STL [R1+0x3f0], R173 ;  /* 0x0003f0ad01007387 */ /* 0x0001e20000100800 */
[----:B------:R-:W-:Y:S02]  /*12110*/  IADD3 R174, P0, R174, UR18, RZ ;  /* 0x00000012aeae7c10 */ /* 0x000fe4000ff1e0ff */
[----:B------:R-:W-:Y:S01]  /*12120*/  IADD3.X R175, R175, UR19, RZ, P1, !PT ;  /* 0x00000013afaf7c10 */ /* 0x000fe20008ffe4ff */
[----:B------:R-:W-:Y:S01]  /*12130*/  STL [R1+0x3e8], R164 ;  /* 0x0003e8a401007387 */ /* 0x000fe20000100800 */
[----:B------:R-:W-:-:S03]  /*12140*/  IADD3.X R3, R3, UR19, RZ, P2, !PT ;  /* 0x0000001303037c10 */ /* 0x000fc600097fe4ff */
[----:B0-----:R-:W2:Y:S04]  /*12150*/  LDL.LU R173, [R1+0x448] ;  /* 0x0004480001ad7983 */ /* 0x001ea80000300800 */
[----:B------:R-:W-:Y:S04]  /*12160*/  STL [R1+0x3b4], R165 ;  /* 0x0003b4a501007387 */ /* 0x000fe80000100800 */
[----:B------:R0:W-:Y:S04]  /*12170*/  STL [R1+0x3bc], R2 ;  /* 0x0003bc0201007387 */ /* 0x0001e80000100800 */
[----:B0-----:R-:W2:Y:S04]  /*12180*/  LDL.LU R2, [R1+0x5e0] ;  /* 0x0005e00001027983 */ /* 0x001ea80000300800 */
[----:B------:R0:W-:Y:S04]  /*12190*/  STL [R1+0x3f8], R174 ;  /* 0x0003f8ae01007387 */ /* 0x0001e80000100800 */
[----:B0-----:R-:W2:Y:S01]  /*121a0*/  LDL.LU R174, [R1+0x414] ;  /* 0x0004140001ae7983 */ /* 0x001ea20000300800 */
[----:B----4-:R-:W-:-:S05]  /*121b0*/  IADD3 R4, P1, R4, UR18, RZ ;  /* 0x0000001204047c10 */ /* 0x010fca000ff3e0ff */
[----:B------:R0:W-:Y:S04]  /*121c0*/  STL [R1+0x400], R4 ;  /* 0x0004000401007387 */ /* 0x0001e80000100800 */
[----:B------:R-:W-:Y:S04]  /*121d0*/  STL [R1+0x3c4], R175 ;  /* 0x0003c4af01007387 */ /* 0x000fe80000100800 */
[----:B0-----:R-:W4:Y:S04]  /*121e0*/  LDL.LU R4, [R1+0x5dc] ;  /* 0x0005dc0001047983 */ /* 0x001f280000300800 */
[----:B------:R0:W-:Y:S04]  /*121f0*/  STL [R1+0x3cc], R3 ;  /* 0x0003cc0301007387 */ /* 0x0001e80000100800 */
[----:B0-----:R-:W3:Y:S01]  /*12200*/  LDL.LU R3, [R1+0x5d8] ;  /* 0x0005d80001037983 */ /* 0x001ee20000300800 */
[----:B------:R-:W-:-:S02]  /*12210*/  IADD3 R166, P2, R166, UR18, RZ ;  /* 0x00000012a6a67c10 */ /* 0x000fc4000ff5e0ff */
[----:B------:R-:W-:Y:S01]  /*12220*/  IADD3.X R5, R5, UR19, RZ, P4, !PT ;  /* 0x0000001305057c10 */ /* 0x000fe2000a7fe4ff */
[----:B------:R-:W4:Y:S01]  /*12230*/  LDL.LU R175, [R1+0x450] ;  /* 0x0004500001af7983 */ /* 0x000f220000300800 */
[----:B------:R-:W-:Y:S02]  /*12240*/  IADD3.X R167, R167, UR19, RZ, P3, !PT ;  /* 0x00000013a7a77c10 */ /* 0x000fe40009ffe4ff */
[----:B------:R-:W-:Y:S01]  /*12250*/  IADD3 R176, P3, R176, UR18, RZ ;  /* 0x00000012b0b07c10 */ /* 0x000fe2000ff7e0ff */
[----:B------:R-:W-:Y:S01]  /*12260*/  STL [R1+0x408], R166 ;  /* 0x000408a601007387 */ /* 0x000fe20000100800 */
[----:B------:R-:W-:-:S03]  /*12270*/  IADD3.X R177, R177, UR19, RZ, P5, !PT ;  /* 0x00000013b1b17c10 */ /* 0x000fc6000affe4ff */
[----:B------:R0:W-:Y:S01]  /*12280*/  STL [R1+0x3dc], R5 ;  /* 0x0003dc0501007387 */ /* 0x0001e20000100800 */
[----:B------:R-:W-:-:S03]  /*12290*/  IADD3 R168, P4, R168, UR18, RZ ;  /* 0x00000012a8a87c10 */ /* 0x000fc6000ff9e0ff */
[----:B------:R-:W-:Y:S01]  /*122a0*/  STL [R1+0x3d4], R167 ;  /* 0x0003d4a701007387 */ /* 0x000fe20000100800 */
[----:B------:R-:W-:-:S03]  /*122b0*/  IADD3.X R182, R182, UR19, RZ, P6, !PT ;  /* 0x00000013b6b67c10 */ /* 0x000fc6000b7fe4ff */
        /* <DEDUP_REMOVED lines=8> */
[----:B0-----:R-:W3:Y:S04]  /*12340*/  LDL.LU R3, [R1+0x5d0] ;  /* 0x0005d00001037983 */ /* 0x001ee80000300800 */
[----:B------:R0:W-:Y:S04]  /*12350*/  STL [R1+0x3ec], R182 ;  /* 0x0003ecb601007387 */ /* 0x0001e80000100800 */
[----:B0-----:R-:W4:Y:S01]  /*12360*/  LDL.LU R182, [R1+0x5cc] ;  /* 0x0005cc0001b67983 */ /* 0x001f220000300800 */
[----:B------:R-:W-:-:S02]  /*12370*/  IADD3 R169, P6, R169, UR18, RZ ;  /* 0x00000012a9a97c10 */ /* 0x000fc4000ffde0ff */
[----:B------:R-:W-:Y:S02]  /*12380*/  IADD3.X R8, R8, UR19, RZ, P1, !PT ;  /* 0x0000001308087c10 */ /* 0x000fe40008ffe4ff */
[----:B------:R-:W-:Y:S01]  /*12390*/  IADD3.X R170, R170, UR19, RZ, P0, !PT ;  /* 0x00000013aaaa7c10 */ /* 0x000fe200087fe4ff */
[----:B------:R-:W-:Y:S01]  /*123a0*/  STL [R1+0x428], R169 ;  /* 0x000428a901007387 */ /* 0x000fe20000100800 */
[----:B------:R-:W-:Y:S02]  /*123b0*/  IADD3 R171, P0, R171, UR18, RZ ;  /* 0x00000012abab7c10 */ /* 0x000fe4000ff1e0ff */
[----:B------:R-:W-:Y:S01]  /*123c0*/  IADD3 R178, P1, R178, UR18, RZ ;  /* 0x00000012b2b27c10 */ /* 0x000fe2000ff3e0ff */
[----:B------:R0:W-:Y:S01]  /*123d0*/  STL [R1+0x3fc], R8 ;  /* 0x0003fc0801007387 */ /* 0x0001e20000100800 */
[----:B------:R-:W-:-:S03]  /*123e0*/  IADD3.X R172, R172, UR19, RZ, P2, !PT ;  /* 0x00000013acac7c10 */ /* 0x000fc600097fe4ff */
[----:B------:R-:W-:Y:S04]  /*123f0*/  STL [R1+0x3f4], R170 ;  /* 0x0003f4aa01007387 */ /* 0x000fe80000100800 */
[----:B0-----:R-:W3:Y:S04]  /*12400*/  LDL.LU R8, [R1+0x5c8] ;  /* 0x0005c80001087983 */ /* 0x001ee80000300800 */
[----:B------:R-:W-:Y:S04]  /*12410*/  STL [R1+0x430], R171 ;  /* 0x000430ab01007387 */ /* 0x000fe80000100800 */
[----:B------:R-:W3:Y:S01]  /*12420*/  LDL.LU R7, [R1+0x468] ;  /* 0x0004680001077983 */ /* 0x000ee20000300800 */
[----:B--2---:R-:W-:-:S03]  /*12430*/  IADD3.X R2, R2, UR19, RZ, P3, !PT ;  /* 0x0000001302027c10 */ /* 0x004fc60009ffe4ff */
[----:B------:R-:W2:Y:S04]  /*12440*/  LDL.LU R160, [R1+0x434] ;  /* 0x0004340001a07983 */ /* 0x000ea80000300800 */
[----:B------:R0:W-:Y:S04]  /*12450*/  STL [R1+0x438], R178 ;  /* 0x000438b201007387 */ /* 0x0001e80000100800 */
[----:B0-----:R-:W2:Y:S01]  /*12460*/  LDL.LU R178, [R1+0x470] ;  /* 0x0004700001b27983 */ /* 0x001ea20000300800 */
[----:B----4-:R-:W-:-:S05]  /*12470*/  IADD3 R182, P2, R182, UR18, RZ ;  /* 0x00000012b6b67c10 */ /* 0x010fca000ff5e0ff */
[----:B------:R0:W-:Y:S04]  /*12480*/  STL [R1+0x440], R182 ;  /* 0x000440b601007387 */ /* 0x0001e80000100800 */
[----:B0-----:R-:W4:Y:S04]  /*12490*/  LDL.LU R182, [R1+0x5c4] ;  /* 0x0005c40001b67983 */ /* 0x001f280000300800 */
[----:B------:R-:W-:Y:S04]  /*124a0*/  STL [R1+0x404], R172 ;  /* 0x000404ac01007387 */ /* 0x000fe80000100800 */
[----:B------:R-:W4:Y:S04]  /*124b0*/  LDL.LU R161, [R1+0x478] ;  /* 0x0004780001a17983 */ /* 0x000f280000300800 */
[----:B------:R-:W4:Y:S04]  /*124c0*/  LDL.LU R162, [R1+0x444] ;  /* 0x0004440001a27983 */ /* 0x000f280000300800 */
[----:B------:R0:W-:Y:S04]  /*124d0*/  STL [R1+0x40c], R2 ;  /* 0x00040c0201007387 */ /* 0x0001e80000100800 */
[----:B0-----:R-:W3:Y:S01]  /*124e0*/  LDL.LU R2, [R1+0x5c0] ;  /* 0x0005c00001027983 */ /* 0x001ee20000300800 */
[----:B------:R-:W-:-:S02]  /*124f0*/  IADD3 R173, P3, R173, UR18, RZ ;  /* 0x00000012adad7c10 */ /* 0x000fc4000ff7e0ff */
[----:B------:R-:W-:Y:S01]  /*12500*/  IADD3.X R174, R174, UR19, RZ, P4, !PT ;  /* 0x00000013aeae7c10 */ /* 0x000fe2000a7fe4ff */
[----:B------:R-:W4:Y:S01]  /*12510*/  LDL.LU R163, [R1+0x488] ;  /* 0x0004880001a37983 */ /* 0x000f220000300800 */
[----:B------:R-:W-:-:S03]  /*12520*/  IADD3.X R4, R4, UR19, RZ, P5, !PT ;  /* 0x0000001304047c10 */ /* 0x000fc6000affe4ff */
[----:B------:R-:W4:Y:S01]  /*12530*/  LDL.LU R164, [R1+0x454] ;  /* 0x0004540001a47983 */ /* 0x000f220000300800 */
[----:B------:R-:W-:-:S03]  /*12540*/  IADD3 R175, P4, R175, UR18, RZ ;  /* 0x00000012afaf7c10 */ /* 0x000fc6000ff9e0ff */
[----:B------:R-:W4:Y:S04]  /*12550*/  LDL.LU R165, [R1+0x490] ;  /* 0x0004900001a57983 */ /* 0x000f280000300800 */
[----:B------:R-:W-:Y:S04]  /*12560*/  STL [R1+0x448], R173 ;  /* 0x000448ad01007387 */ /* 0x000fe80000100800 */
[----:B------:R-:W4:Y:S04]  /*12570*/  LDL.LU R166, [R1+0x498] ;  /* 0x0004980001a67983 */ /* 0x000f280000300800 */
[----:B------:R-:W4:Y:S04]  /*12580*/  LDL.LU R167, [R1+0x464] ;  /* 0x0004640001a77983 */ /* 0x000f280000300800 */
[----:B------:R-:W-:Y:S01]  /*12590*/  STL [R1+0x414], R174 ;  /* 0x000414ae01007387 */ /* 0x000fe20000100800 */
[----:B------:R-:W-:-:S03]  /*125a0*/  IADD3 R176, P5, R176, UR18, RZ ;  /* 0x00000012b0b07c10 */ /* 0x000fc6000ffbe0ff */
[----:B------:R0:W-:Y:S01]  /*125b0*/  STL [R1+0x41c], R4 ;  /* 0x00041c0401007387 */ /* 0x0001e20000100800 */
[----:B------:R-:W-:-:S03]  /*125c0*/  IADD3.X R177, R177, UR19, RZ, P6, !PT ;  /* 0x00000013b1b17c10 */ /* 0x000fc6000b7fe4ff */
[----:B0-----:R-:W4:Y:S04]  /*125d0*/  LDL.LU R4, [R1+0x5bc] ;  /* 0x0005bc0001047983 */ /* 0x001f280000300800 */
[----:B------:R-:W-:Y:S04]  /*125e0*/  STL [R1+0x450], R175 ;  /* 0x000450af01007387 */ /* 0x000fe80000100800 */
[----:B------:R-:W4:Y:S04]  /*125f0*/  LDL.LU R168, [R1+0x4a8] ;  /* 0x0004a80001a87983 */ /* 0x000f280000300800 */
[----:B------:R-:W4:Y:S04]  /*12600*/  LDL.LU R169, [R1+0x474] ;  /* 0x0004740001a97983 */ /* 0x000f280000300800 */
[----:B------:R-:W4:Y:S04]  /*12610*/  LDL.LU R170, [R1+0x4b0] ;  /* 0x0004b00001aa7983 */ /* 0x000f280000300800 */
[----:B------:R-:W4:Y:S01]  /*12620*/  LDL.LU R171, [R1+0x4b8] ;  /* 0x0004b80001ab7983 */ /* 0x000f220000300800 */
[----:B------:R-:W-:-:S03]  /*12630*/  IADD3.X R5, R5, UR19, RZ, P0, !PT ;  /* 0x0000001305057c10 */ /* 0x000fc600087fe4ff */
[----:B------:R-:W4:Y:S04]  /*12640*/  LDL.LU R172, [R1+0x484] ;  /* 0x0004840001ac7983 */ /* 0x000f280000300800 */
[----:B------:R-:W-:Y:S01]  /*12650*/  STL [R1+0x458], R176 ;  /* 0x000458b001007387 */ /* 0x000fe20000100800 */
[----:B---3--:R-:W-:-:S05]  /*12660*/  IADD3 R2, P6, R2, UR18, RZ ;  /* 0x0000001202027c10 */ /* 0x008fca000ffde0ff */
[----:B------:R0:W-:Y:S04]  /*12670*/  STL [R1+0x460], R2 ;  /* 0x0004600201007387 */ /* 0x0001e80000100800 */
[----:B0-----:R-:W3:Y:S04]  /*12680*/  LDL.LU R2, [R1+0x5b8] ;  /* 0x0005b80001027983 */ /* 0x001ee80000300800 */
[----:B------:R-:W-:Y:S04]  /*12690*/  STL [R1+0x424], R177 ;  /* 0x000424b101007387 */ /* 0x000fe80000100800 */
[----:B------:R-:W3:Y:S04]  /*126a0*/  LDL.LU R173, [R1+0x4c8] ;  /* 0x0004c80001ad7983 */ /* 0x000ee80000300800 */
[----:B------:R-:W3:Y:S04]  /*126b0*/  LDL.LU R174, [R1+0x494] ;  /* 0x0004940001ae7983 */ /* 0x000ee80000300800 */
[----:B------:R-:W3:Y:S04]  /*126c0*/  LDL.LU R175, [R1+0x4d0] ;  /* 0x0004d00001af7983 */ /* 0x000ee80000300800 */
[----:B------:R0:W-:Y:S04]  /*126d0*/  STL [R1+0x42c], R5 ;  /* 0x00042c0501007387 */ /* 0x0001e80000100800 */
[----:B0-----:R-:W3:Y:S01]  /*126e0*/  LDL.LU R5, [R1+0x5b4] ;  /* 0x0005b40001057983 */ /* 0x001ee20000300800 */
[----:B------:R-:W-:-:S02]  /*126f0*/  IADD3 R7, P0, R7, UR18, RZ ;  /* 0x0000001207077c10 */ /* 0x000fc4000ff1e0ff */
[----:B------:R-:W-:Y:S01]  /*12700*/  IADD3.X R3, R3, UR19, RZ, P2, !PT ;  /* 0x0000001303037c10 */ /* 0x000fe200097fe4ff */
[----:B------:R-:W3:Y:S01]  /*12710*/  LDL.LU R176, [R1+0x4d8] ;  /* 0x0004d80001b07983 */ /* 0x000ee20000300800 */
[----:B--2---:R-:W-:Y:S02]  /*12720*/  IADD3.X R160, R160, UR19, RZ, P1, !PT ;  /* 0x00000013a0a07c10 */ /* 0x004fe40008ffe4ff */
[----:B------:R-:W-:Y:S01]  /*12730*/  IADD3 R178, P1, R178, UR18, RZ ;  /* 0x00000012b2b27c10 */ /* 0x000fe2000ff3e0ff */
[----:B------:R-:W2:Y:S01]  /*12740*/  LDL.LU R177, [R1+0x4a4] ;  /* 0x0004a40001b17983 */ /* 0x000ea20000300800 */
[----:B----4-:R-:W-:-:S03]  /*12750*/  IADD3.X R162, R162, UR19, RZ, P3, !PT ;  /* 0x00000013a2a27c10 */ /* 0x010fc60009ffe4ff */
[----:B------:R-:W-:Y:S01]  /*12760*/  STL [R1+0x468], R7 ;  /* 0x0004680701007387 */ /* 0x000fe20000100800 */
[----:B------:R-:W-:-:S03]  /*12770*/  IADD3 R161, P2, R161, UR18, RZ ;  /* 0x00000012a1a17c10 */ /* 0x000fc6000ff5e0ff */
[----:B------:R0:W-:Y:S01]  /*12780*/  STL [R1+0x43c], R3 ;  /* 0x00043c0301007387 */ /* 0x0001e20000100800 */
[----:B------:R-:W-:-:S03]  /*12790*/  IADD3.X R8, R8, UR19, RZ, P4, !PT ;  /* 0x0000001308087c10 */ /* 0x000fc6000a7fe4ff */
[----:B------:R-:W-:Y:S04]  /*127a0*/  STL [R1+0x434], R160 ;  /* 0x000434a001007387 */ /* 0x000fe80000100800 */
[----:B0-----:R-:W4:Y:S04]  /*127b0*/  LDL.LU R3, [R1+0x5b0] ;  /* 0x0005b00001037983 */ /* 0x001f280000300800 */
[----:B------:R0:W-:Y:S04]  /*127c0*/  STL [R1+0x470], R178 ;  /* 0x000470b201007387 */ /* 0x0001e80000100800 */
[----:B0-----:R-:W2:Y:S01]  /*127d0*/  LDL.LU R178, [R1+0x4e8] ;  /* 0x0004e80001b27983 */ /* 0x001ea20000300800 */
[----:B---3--:R-:W-:-:S05]  /*127e0*/  IADD3 R5, P3, R5, UR18, RZ ;  /* 0x0000001205057c10 */ /* 0x008fca000ff7e0ff */
[----:B------:R0:W-:Y:S04]  /*127f0*/  STL [R1+0x480], R5 ;  /* 0x0004800501007387 */ /* 0x0001e80000100800 */
[----:B------:R-:W-:Y:S04]  /*12800*/  STL [R1+0x478], R161 ;  /* 0x000478a101007387 */ /* 0x000fe80000100800 */
[----:B0-----:R-:W3:Y:S04]  /*12810*/  LDL.LU R5, [R1+0x5ac] ;  /* 0x0005ac0001057983 */ /* 0x001ee80000300800 */
[----:B------:R-:W-:Y:S04]  /*12820*/  STL [R1+0x444], R162 ;  /* 0x000444a201007387 */ /* 0x000fe80000100800 */
[----:B------:R0:W-:Y:S04]  /*12830*/  STL [R1+0x44c], R8 ;  /* 0x00044c0801007387 */ /* 0x0001e80000100800 */
[----:B0-----:R-:W4:Y:S01]  /*12840*/  LDL.LU R8, [R1+0x5a8] ;  /* 0x0005a80001087983 */ /* 0x001f220000300800 */
[----:B------:R-:W-:-:S02]  /*12850*/  IADD3 R163, P4, R163, UR18, RZ ;  /* 0x00000012a3a37c10 */ /* 0x000fc4000ff9e0ff */
[----:B------:R-:W-:Y:S02]  /*12860*/  IADD3.X R182, R182, UR19, RZ, P6, !PT ;  /* 0x00000013b6b67c10 */ /* 0x000fe4000b7fe4ff */
[----:B------:R-:W-:Y:S01]  /*12870*/  IADD3.X R164, R164, UR19, RZ, P5, !PT ;  /* 0x00000013a4a47c10 */ /* 0x000fe2000affe4ff */
[----:B------:R-:W-:Y:S01]  /*12880*/  STL [R1+0x488], R163 ;  /* 0x000488a301007387 */ /* 0x000fe20000100800 */
[----:B------:R-:W-:Y:S02]  /*12890*/  IADD3 R165, P5, R165, UR18, RZ ;  /* 0x00000012a5a57c10 */ /* 0x000fe4000ffbe0ff */
[----:B------:R-:W-:Y:S01]  /*128a0*/  IADD3.X R167, R167, UR19, RZ, P0, !PT ;  /* 0x00000013a7a77c10 */ /* 0x000fe200087fe4ff */
[----:B------:R0:W-:Y:S01]  /*128b0*/  STL [R1+0x45c], R182 ;  /* 0x00045cb601007387 */ /* 0x0001e20000100800 */
[----:B------:R-:W-:-:S03]  /*128c0*/  IADD3 R166, P6, R166, UR18, RZ ;  /* 0x00000012a6a67c10 */ /* 0x000fc6000ffde0ff */
[----:B------:R-:W-:Y:S01]  /*128d0*/  STL [R1+0x454], R164 ;  /* 0x000454a401007387 */ /* 0x000fe20000100800 */
[----:B------:R-:W-:-:S03]  /*128e0*/  IADD3.X R4, R4, UR19, RZ, P1, !PT ;  /* 0x0000001304047c10 */ /* 0x000fc60008ffe4ff */
[----:B0-----:R-:W2:Y:S04]  /*128f0*/  LDL.LU R182, [R1+0x5a4] ;  /* 0x0005a40001b67983 */ /* 0x001ea80000300800 */
[----:B------:R-:W-:Y:S01]  /*12900*/  STL [R1+0x490], R165 ;  /* 0x000490a501007387 */ /* 0x000fe20000100800 */
[----:B----4-:R-:W-:-:S05]  /*12910*/  IADD3 R8, P0, R8, UR18, RZ ;  /* 0x0000001208087c10 */ /* 0x010fca000ff1e0ff */
[----:B------:R0:W-:Y:S04]  /*12920*/  STL [R1+0x4a0], R8 ;  /* 0x0004a00801007387 */ /* 0x0001e80000100800 */
[----:B------:R-:W-:Y:S04]  /*12930*/  STL [R1+0x498], R166 ;  /* 0x000498a601007387 */ /* 0x000fe80000100800 */
[----:B0-----:R-:W4:Y:S04]  /*12940*/  LDL.LU R8, [R1+0x5a0] ;  /* 0x0005a00001087983 */ /* 0x001f280000300800 */
[----:B------:R-:W-:Y:S04]  /*12950*/  STL [R1+0x464], R167 ;  /* 0x000464a701007387 */ /* 0x000fe80000100800 */
[----:B------:R0:W-:Y:S04]  /*12960*/  STL [R1+0x46c], R4 ;  /* 0x00046c0401007387 */ /* 0x0001e80000100800 */
[----:B0-----:R-:W3:Y:S01]  /*12970*/  LDL.LU R4, [R1+0x59c] ;  /* 0x00059c0001047983 */ /* 0x001ee20000300800 */
        /* <DEDUP_REMOVED lines=10> */
[----:B0-----:R-:W4:Y:S04]  /*12a20*/  LDL.LU R2, [R1+0x598] ;  /* 0x0005980001027983 */ /* 0x001f280000300800 */
[----:B------:R-:W-:Y:S01]  /*12a30*/  STL [R1+0x4b0], R170 ;  /* 0x0004b0aa01007387 */ /* 0x000fe20000100800 */
        /* <DEDUP_REMOVED lines=12> */
[----:B--2---:R-:W-:Y:S01]  /*12b00*/  IADD3.X R177, R177, UR19, RZ, P1, !PT ;  /* 0x00000013b1b17c10 */ /* 0x004fe20008ffe4ff */
        /* <DEDUP_REMOVED lines=13> */
[----:B--2---:R-:W-:-:S02]  /*12be0*/  IADD3.X R5, R5, UR19, RZ, P3, !PT ;  /* 0x0000001305057c10 */ /* 0x004fc40009ffe4ff */
[----:B------:R-:W-:Y:S02]  /*12bf0*/  IADD3 R178, P2, R178, UR18, RZ ;  /* 0x00000012b2b27c10 */ /* 0x000fe4000ff5e0ff */
[----:B------:R-:W-:Y:S01]  /*12c00*/  IADD3.X R8, R8, UR19, RZ, P4, !PT ;  /* 0x0000001308087c10 */ /* 0x000fe2000a7fe4ff */
[----:B------:R0:W-:Y:S04]  /*12c10*/  STL [R1+0x4b4], R5 ;  /* 0x0004b40501007387 */ /* 0x0001e80000100800 */
[----:B0-----:R-:W2:Y:S04]  /*12c20*/  LDL.LU R5, [R1+0x580] ;  /* 0x0005800001057983 */ /* 0x001ea80000300800 */
[----:B------:R-:W-:Y:S04]  /*12c30*/  STL [R1+0x4e8], R178 ;  /* 0x0004e8b201007387 */ /* 0x000fe80000100800 */
[----:B------:R0:W-:Y:S04]  /*12c40*/  STL [R1+0x4bc], R8 ;  /* 0x0004bc0801007387 */ /* 0x0001e80000100800 */
[----:B0-----:R1:W5:Y:S01]  /*12c50*/  LDL.LU R8, [R1+0x57c] ;  /* 0x00057c0001087983 */ /* 0x0013620000300800 */
[----:B------:R-:W-:Y:S01]  /*12c60*/  IADD3.X R2, R2, UR19, RZ, P6, !PT ;  /* 0x0000001302027c10 */ /* 0x000fe2000b7fe4ff */
[----:B------:R-:W-:-:S06]  /*12c70*/  WARPGROUP.ARRIVE ;  /* 0x00000000000079c5 */ /* 0x000fcc0000000000 */
[----:B------:R-:W-:Y:S01]  /*12c80*/  QGMMA.64x256x32.F32.E5M2.E5M2 R24, gdesc[UR8], R24, gsb0 ;  /* 0x03e00000081879f3 */ /* 0x000fe20008003818 */
[----:B---3--:R-:W-:-:S05]  /*12c90*/  IADD3.X R182, R182, UR19, RZ, P5, !PT ;  /* 0x00000013b6b67c10 */ /* 0x008fca000affe4ff */
[----:B------:R0:W-:Y:S04]  /*12ca0*/  STL [R1+0x4c4], R182 ;  /* 0x0004c4b601007387 */ /* 0x0001e80000100800 */
[----:B0-----:R-:W3:Y:S04]  /*12cb0*/  LDL.LU R182, [R1+0x578] ;  /* 0x0005780001b67983 */ /* 0x001ee80000300800 */
[----:B------:R0:W-:Y:S04]  /*12cc0*/  STL [R1+0x4cc], R2 ;  /* 0x0004cc0201007387 */ /* 0x0001e80000100800 */
[----:B0-----:R-:W3:Y:S01]  /*12cd0*/  LDL.LU R2, [R1+0x574] ;  /* 0x0005740001027983 */ /* 0x001ee20000300800 */
[----:B--2---:R-:W-:-:S02]  /*12ce0*/  IADD3.X R5, R5, UR19, RZ, P0, !PT ;  /* 0x0000001305057c10 */ /* 0x004fc400087fe4ff */
[----:B------:R-:W-:-:S03]  /*12cf0*/  IADD3.X R4, R4, UR19, RZ, P1, !PT ;  /* 0x0000001304047c10 */ /* 0x000fc60008ffe4ff */
[----:B------:R0:W-:Y:S04]  /*12d00*/  STL [R1+0x4d4], R5 ;  /* 0x0004d40501007387 */ /* 0x0001e80000100800 */
[----:B0-----:R1:W5:Y:S04]  /*12d10*/  LDL.LU R5, [R1+0x570] ;  /* 0x0005700001057983 */ /* 0x0013680000300800 */
[----:B------:R0:W-:Y:S01]  /*12d20*/  STL [R1+0x4dc], R4 ;  /* 0x0004dc0401007387 */ /* 0x0001e20000100800 */
[----:B------:R-:W2:Y:S01]  /*12d30*/  S2R R180, SR_TID.X ;  /* 0x0000000000b47919 */ /* 0x000ea20000002100 */
[----:B0-----:R-:W0:Y:S01]  /*12d40*/  S2R R4, SR_TID.X ;  /* 0x0000000000047919 */ /* 0x001e220000002100 */
[----:B------:R-:W-:-:S05]  /*12d50*/  VIADD R183, R183, 0xffffffff ;  /* 0xffffffffb7b77836 */ /* 0x000fca0000000000 */
[----:B------:R-:W-:Y:S01]  /*12d60*/  ISETP.NE.U32.AND P4, PT, R183, RZ, PT ;  /* 0x000000ffb700720c */ /* 0x000fe20003f85070 */
[----:B------:R-:W-:Y:S01]  /*12d70*/  IMAD.SHL.U32 R6, R6, 0x20, RZ ;  /* 0x0000002006067824 */ /* 0x000fe200078e00ff */
[----:B------:R-:W-:Y:S01]  /*12d80*/  UIADD3 UR7, UR7, -0x20, URZ ;  /* 0xffffffe007077890 */ /* 0x000fe2000fffe03f */
[----:B------:R-:W-:-:S03]  /*12d90*/  WARPGROUP.DEPBAR.LE gsb0, 0x0 ;  /* 0x00008000000079c5 */ /* 0x000fc60000010000 */
[----:B----4-:R-:W-:Y:S02]  /*12da0*/  IADD3 R3, P3, R6, R3, RZ ;  /* 0x0000000306037210 */ /* 0x010fe40007f7e0ff */
[----:B--2---:R-:W-:Y:S02]  /*12db0*/  LOP3.LUT R180, R180, 0x7f, RZ, 0xc0, !PT ;  /* 0x0000007fb4b47812 */ /* 0x004fe400078ec0ff */
[----:B0-----:R-:W-:Y:S02]  /*12dc0*/  LOP3.LUT R4, R4, 0x1f, RZ, 0xc0, !PT ;  /* 0x0000001f04047812 */ /* 0x001fe400078ec0ff */
[----:B---3--:R-:W-:-:S05]  /*12dd0*/  IADD3.X R182, R182, UR19, RZ, P2, !PT ;  /* 0x00000013b6b67c10 */ /* 0x008fca00097fe4ff */
[----:B------:R0:W-:Y:S02]  /*12de0*/  STL [R1+0x4e4], R182 ;  /* 0x0004e4b601007387 */ /* 0x0001e40000100800 */
[----:B0-----:R-:W0:Y:S01]  /*12df0*/  S2R R182, SR_TID.X ;  /* 0x0000000000b67919 */ /* 0x001e220000002100 */
[----:B------:R-:W-:Y:S02]  /*12e00*/  LEA.HI.X.SX32 R2, R6, R2, 0x1, P3 ;  /* 0x0000000206027211 */ /* 0x000fe400018f0eff */
[----:B0-----:R-:W-:-:S04]  /*12e10*/  SHF.R.U32.HI R182, RZ, 0x6, R182 ;  /* 0x00000006ffb67819 */ /* 0x001fc800000116b6 */
[----:B------:R-:W-:Y:S01]  /*12e20*/  SGXT.U32 R182, R182, 0x1 ;  /* 0x00000001b6b6781a */ /* 0x000fe20000000000 */
[----:B-1----:R-:W-:Y:S06]  /*12e30*/  @P4 BRA `(.L_x_1) ;  /* 0xffffff8000e44947 */ /* 0x002fec000383ffff */
.L_x_0:
[----:B------:R0:W-:Y:S01]  /*12e40*/  STL [R1+0x590], R149 ;  /* 0x0005909501007387 */ /* 0x0001e20000100800 */
[----:B------:R-:W-:Y:S01]  /*12e50*/  F2FP.SATFINITE.E5M2.F32.PACK_AB_MERGE_C R27, R27, R26, RZ ;  /* 0x0000001a1b1b723e */ /* 0x000fe200048060ff */
[----:B------:R-:W-:Y:S01]  /*12e60*/  ULDC UR4, c[0x0][0x244] ;  /* 0x0000910000047ab9 */ /* 0x000fe20000000800 */
[----:B------:R-:W-:Y:S01]  /*12e70*/  F2FP.SATFINITE.E5M2.F32.PACK_AB_MERGE_C R40, R41, R40, RZ ;  /* 0x000000282928723e */ /* 0x000fe200048060ff */
[----:B------:R-:W2:Y:S01]  /*12e80*/  LDL.LU R6, [R1+0x4] ;  /* 0x0000040001067983 */ /* 0x000ea20000300800 */
[----:B------:R-:W-:Y:S01]  /*12e90*/  F2FP.SATFINITE.E5M2.F32.PACK_AB_MERGE_C R42, R43, R42, RZ ;  /* 0x0000002a2b2a723e */ /* 0x000fe200048060ff */
[----:B------:R-:W-:Y:S01]  /*12ea0*/  ULDC UR8, c[0x0][0x22c] ;  /* 0x00008b0000087ab9 */ /* 0x000fe20000000800 */
[----:B------:R-:W-:Y:S01]  /*12eb0*/  F2FP.SATFINITE.E5M2.F32.PACK_AB_MERGE_C R44, R45, R44, RZ ;  /* 0x0000002c2d2c723e */ /* 0x000fe200048060ff */
[----:B------:R-:W-:Y:S01]  /*12ec0*/  ULDC UR9, c[0x0][0x22c] ;  /* 0x00008b0000097ab9 */ /* 0x000fe20000000800 */
[----:B0-----:R-:W2:Y:S04]  /*12ed0*/  LDL.LU R149, [R1] ;  /* 0x0000000001957983 */ /* 0x001ea80000300800 */
[----:B------:R0:W-:Y:S04]  /*12ee0*/  STL [R1+0x58c], R148 ;  /* 0x00058c9401007387 */ /* 0x0001e80000100800 */
[----:B0-----:R-:W3:Y:S04]  /*12ef0*/  LDL.LU R148, [R1+0x8] ;  /* 0x0000080001947983 */ /* 0x001ee80000300800 */
[----:B------:R-:W3:Y:S04]  /*12f00*/  LDL.LU R3, [R1+0xc] ;  /* 0x00000c0001037983 */ /* 0x000ee80000300800 */
        /* <DEDUP_REMOVED lines=14> */
[----:B-----5:R-:W3:Y:S04]  /*12ff0*/  LDL.LU R8, [R1+0x34] ;  /* 0x0000340001087983 */ /* 0x020ee80000300800 */
[----:B------:R0:W-:Y:S04]  /*13000*/  STL [R1+0x574], R230 ;  /* 0x000574e601007387 */ /* 0x0001e80000100800 */
[----:B0-----:R-:W3:Y:S04]  /*13010*/  LDL.LU R230, [R1+0x38] ;  /* 0x0000380001e67983 */ /* 0x001ee80000300800 */
[----:B------:R-:W3:Y:S04]  /*13020*/  LDL.LU R9, [R1+0x3c] ;  /* 0x00003c0001097983 */ /* 0x000ee80000300800 */
[----:B------:R0:W-:Y:S04]  /*13030*/  STL [R1+0x570], R5 ;  /* 0x0005700501007387 */ /* 0x0001e80000100800 */
[----:B0-----:R-:W3:Y:S04]  /*13040*/  LDL.LU R5, [R1+0x40] ;  /* 0x0000400001057983 */ /* 0x001ee80000300800 */
[----:B------:R-:W3:Y:S04]  /*13050*/  LDL.LU R10, [R1+0x44] ;  /* 0x00004400010a7983 */ /* 0x000ee80000300800 */
[----:B------:R-:W3:Y:S04]  /*13060*/  LDL.LU R182, [R1+0x48] ;  /* 0x0000480001b67983 */ /* 0x000ee80000300800 */
[----:B------:R-:W3:Y:S04]  /*13070*/  LDL.LU R11, [R1+0x4c] ;  /* 0x00004c00010b7983 */ /* 0x000ee80000300800 */
[----:B------:R-:W3:Y:S04]  /*13080*/  LDL.LU R180, [R1+0x50] ;  /* 0x0000500001b47983 */ /* 0x000ee80000300800 */
[----:B------:R-:W3:Y:S04]  /*13090*/  LDL.LU R12, [R1+0x54] ;  /* 0x00005400010c7983 */ /* 0x000ee80000300800 */
[----:B------:R-:W3:Y:S04]  /*130a0*/  LDL.LU R185, [R1+0x58] ;  /* 0x0000580001b97983 */ /* 0x000ee80000300800 */
[----:B------:R-:W3:Y:S04]  /*130b0*/  LDL.LU R13, [R1+0x5c] ;  /* 0x00005c00010d7983 */ /* 0x000ee80000300800 */
[----:B------:R-:W3:Y:S04]  /*130c0*/  LDL.LU R187, [R1+0x60] ;  /* 0x0000600001bb7983 */ /* 0x000ee80000300800 */
[----:B----4-:R-:W4:Y:S04]  /*130d0*/  LDL.LU R14, [R1+0x64] ;  /* 0x00006400010e7983 */ /* 0x010f280000300800 */
[----:B------:R-:W4:Y:S04]  /*130e0*/  LDL.LU R189, [R1+0x68] ;  /* 0x0000680001bd7983 */ /* 0x000f280000300800 */
        /* <DEDUP_REMOVED lines=100> */
[----:B------:R-:W4:Y:S01]  /*13730*/  LDL.LU R158, [R1+0x1fc] ;  /* 0x0001fc00019e7983 */ /* 0x000f220000300800 */
[----:B--2---:R-:W-:-:S02]  /*13740*/  F2FP.SATFINITE.E5M2.F32.PACK_AB_MERGE_C R6, R6, R149, RZ ;  /* 0x000000950606723e */ /* 0x004fc400048060ff */
[----:B---3--:R-:W-:Y:S01]  /*13750*/  F2FP.SATFINITE.E5M2.F32.PACK_AB_MERGE_C R3, R3, R148, RZ ;  /* 0x000000940303723e */ /* 0x008fe200048060ff */
[----:B------:R-:W2:Y:S01]  /*13760*/  LDL.LU R149, [R1+0x590] ;  /* 0x0005900001957983 */ /* 0x000ea20000300800 */
[----:B------:R-:W-:Y:S02]  /*13770*/  F2FP.SATFINITE.E5M2.F32.PACK_AB_MERGE_C R0, R0, R151, RZ ;  /* 0x000000970000723e */ /* 0x000fe400048060ff */
[----:B------:R-:W-:Y:S01]  /*13780*/  F2FP.SATFINITE.E5M2.F32.PACK_AB_MERGE_C R2, R2, R150, RZ ;  /* 0x000000960202723e */ /* 0x000fe200048060ff */
[----:B------:R-:W2:Y:S01]  /*13790*/  LDL.LU R148, [R1+0x58c] ;  /* 0x00058c0001947983 */ /* 0x000ea20000300800 */
[----:B------:R-:W-:-:S03]  /*137a0*/  F2FP.SATFINITE.E5M2.F32.PACK_AB_MERGE_C R4, R4, R229, RZ ;  /* 0x000000e50404723e */ /* 0x000fc600048060ff */
[----:B------:R-:W3:Y:S01]  /*137b0*/  LDL.LU R151, [R1+0x588] ;  /* 0x0005880001977983 */ /* 0x000ee20000300800 */
[----:B------:R-:W-:-:S03]  /*137c0*/  F2FP.SATFINITE.E5M2.F32.PACK_AB_MERGE_C R7, R7, R232, RZ ;  /* 0x000000e80707723e */ /* 0x000fc600048060ff */
[----:B------:R-:W3:Y:S01]  /*137d0*/  LDL.LU R150, [R1+0x584] ;  /* 0x0005840001967983 */ /* 0x000ee20000300800 */
[----:B------:R-:W-:-:S03]  /*137e0*/  F2FP.SATFINITE.E5M2.F32.PACK_AB_MERGE_C R8, R8, R231, RZ ;  /* 0x000000e70808723e */ /* 0x000fc600048060ff */
[----:B------:R-:W2:Y:S04]  /*137f0*/  LDL.LU R229, [R1+0x580] ;  /* 0x0005800001e57983 */ /* 0x000ea80000300800 */
[----:B------:R-:W3:Y:S04]  /*13800*/  LDL.LU R232, [R1+0x57c] ;  /* 0x00057c0001e87983 */ /* 0x000ee80000300800 */
[----:B------:R-:W2:Y:S01]  /*13810*/  LDL.LU R231, [R1+0x578] ;  /* 0x0005780001e77983 */ /* 0x000ea20000300800 */
[----:B------:R-:W-:-:S03]  /*13820*/  F2FP.SATFINITE.E5M2.F32.PACK_AB_MERGE_C R9, R9, R230, RZ ;  /* 0x000000e60909723e */ /* 0x000fc600048060ff */
[----:B------:R-:W3:Y:S01]  /*13830*/  LDL.LU R230, [R1+0x574] ;  /* 0x0005740001e67983 */ /* 0x000ee20000300800 */
[----:B------:R-:W0:Y:S01]  /*13840*/  S2R R26, SR_TID.X ;  /* 0x00000000001a7919 */ /* 0x000e220000002100 */
[----:B----4-:R-:W-:Y:S02]  /*13850*/  F2FP.SATFINITE.E5M2.F32.PACK_AB_MERGE_C R20, R20, R184, RZ ;  /* 0x000000b81414723e */ /* 0x010fe400048060ff */
[----:B------:R-:W-:Y:S02]  /*13860*/  F2FP.SATFINITE.E5M2.F32.PACK_AB_MERGE_C R52, R53, R52, RZ ;  /* 0x000000343534723e */ /* 0x000fe400048060ff */
[----:B------:R-:W-:Y:S02]  /*13870*/  LOP3.LUT R45, R6, 0xffff, RZ, 0xc0, !PT ;  /* 0x0000ffff062d7812 */ /* 0x000fe400078ec0ff */
[----:B------:R-:W-:Y:S02]  /*13880*/  LOP3.LUT R53, R4, 0xffff, RZ, 0xc0, !PT ;  /* 0x0000ffff04357812 */ /* 0x000fe400078ec0ff */
[----:B------:R-:W-:-:S02]  /*13890*/  F2FP.SATFINITE.E5M2.F32.PACK_AB_MERGE_C R46, R47, R46, RZ ;  /* 0x0000002e2f2e723e */ /* 0x000fc400048060ff */
[----:B------:R-:W-:Y:S02]  /*138a0*/  F2FP.SATFINITE.E5M2.F32.PACK_AB_MERGE_C R56, R57, R56, RZ ;  /* 0x000000383938723e */ /* 0x000fe400048060ff */
[----:B------:R-:W-:Y:S02]  /*138b0*/  F2FP.SATFINITE.E5M2.F32.PACK_AB_MERGE_C R60, R61, R60, RZ ;  /* 0x0000003c3d3c723e */ /* 0x000fe400048060ff */
[----:B------:R-:W-:Y:S02]  /*138c0*/  F2FP.SATFINITE.E5M2.F32.PACK_AB_MERGE_C R62, R63, R62, RZ ;  /* 0x0000003e3f3e723e */ /* 0x000fe400048060ff */
[----:B------:R-:W-:Y:S02]  /*138d0*/  F2FP.SATFINITE.E5M2.F32.PACK_AB_MERGE_C R165, R165, R198, RZ ;  /* 0x000000c6a5a5723e */ /* 0x000fe400048060ff */
[----:B------:R-:W-:Y:S02]  /*138e0*/  F2FP.SATFINITE.E5M2.F32.PACK_AB_MERGE_C R198, R25, R24, RZ ;  /* 0x0000001819c6723e */ /* 0x000fe400048060ff */
[----:B------:R-:W-:-:S02]  /*138f0*/  F2FP.SATFINITE.E5M2.F32.PACK_AB_MERGE_C R24, R69, R68, RZ ;  /* 0x000000444518723e */ /* 0x000fc400048060ff */
[----:B------:R-:W-:Y:S02]  /*13900*/  F2FP.SATFINITE.E5M2.F32.PACK_AB_MERGE_C R64, R65, R64, RZ ;  /* 0x000000404140723e */ /* 0x000fe400048060ff */
[----:B------:R-:W-:Y:S01]  /*13910*/  F2FP.SATFINITE.E5M2.F32.PACK_AB_MERGE_C R10, R10, R5, RZ ;  /* 0x000000050a0a723e */ /* 0x000fe200048060ff */
[C---:B0-----:R-:W-:Y:S02]  /*13920*/  IMAD.SHL.U32 R41, R26.reuse, 0x10, RZ ;  /* 0x000000101a297824 */ /* 0x041fe400078e00ff */
[C---:B------:R-:W-:Y:S01]  /*13930*/  IMAD.SHL.U32 R43, R26.reuse, 0x80, RZ ;  /* 0x000000801a2b7824 */ /* 0x040fe200078e00ff */
[----:B------:R-:W-:Y:S01]  /*13940*/  F2FP.SATFINITE.E5M2.F32.PACK_AB_MERGE_C R15, R15, R189, RZ ;  /* 0x000000bd0f0f723e */ /* 0x000fe200048060ff */
[----:B------:R-:W4:Y:S01]  /*13950*/  LDL.LU R5, [R1+0x570] ;  /* 0x0005700001057983 */ /* 0x000f220000300800 */
[----:B------:R-:W-:Y:S02]  /*13960*/  LOP3.LUT R41, R41, 0x70, RZ, 0xc0, !PT ;  /* 0x0000007029297812 */ /* 0x000fe400078ec0ff */
[----:B------:R-:W-:Y:S01]  /*13970*/  LOP3.LUT R68, R43, 0x400, RZ, 0xc0, !PT ;  /* 0x000004002b447812 */ /* 0x000fe200078ec0ff */
[----:B------:R-:W-:Y:S01]  /*13980*/  IMAD.SHL.U32 R43, R26, 0x8, RZ ;  /* 0x000000081a2b7824 */ /* 0x000fe200078e00ff */
[----:B------:R-:W-:-:S02]  /*13990*/  F2FP.SATFINITE.E5M2.F32.PACK_AB_MERGE_C R11, R11, R182, RZ ;  /* 0x000000b60b0b723e */ /* 0x000fc400048060ff */
[----:B------:R-:W-:Y:S01]  /*139a0*/  F2FP.SATFINITE.E5M2.F32.PACK_AB_MERGE_C R13, R13, R185, RZ ;  /* 0x000000b90d0d723e */ /* 0x000fe200048060ff */
[----:B------:R-:W0:Y:S01]  /*139b0*/  S2R R182, SR_TID.X ;  /* 0x0000000000b67919 */ /* 0x000e220000002100 */
[----:B------:R-:W-:Y:S02]  /*139c0*/  LOP3.LUT R43, R43, 0x380, RZ, 0xc0, !PT ;  /* 0x000003802b2b7812 */ /* 0x000fe400078ec0ff */
[----:B------:R-:W-:Y:S02]  /*139d0*/  F2FP.SATFINITE.E5M2.F32.PACK_AB_MERGE_C R14, R14, R187, RZ ;  /* 0x000000bb0e0e723e */ /* 0x000fe400048060ff */
[----:B------:R-:W-:Y:S02]  /*139e0*/  F2FP.SATFINITE.E5M2.F32.PACK_AB_MERGE_C R18, R18, R195, RZ ;  /* 0x000000c31212723e */ /* 0x000fe400048060ff */
[----:B------:R-:W-:Y:S02]  /*139f0*/  F2FP.SATFINITE.E5M2.F32.PACK_AB_MERGE_C R22, R22, R186, RZ ;  /* 0x000000ba1616723e */ /* 0x000fe400048060ff */
[----:B------:R-:W-:-:S02]  /*13a00*/  F2FP.SATFINITE.E5M2.F32.PACK_AB_MERGE_C R12, R12, R180, RZ ;  /* 0x000000b40c0c723e */ /* 0x000fc400048060ff */
[----:B------:R-:W-:Y:S02]  /*13a10*/  F2FP.SATFINITE.E5M2.F32.PACK_AB_MERGE_C R154, R154, R190, RZ ;  /* 0x000000be9a9a723e */ /* 0x000fe400048060ff */
[----:B------:R-:W-:Y:S02]  /*13a20*/  F2FP.SATFINITE.E5M2.F32.PACK_AB_MERGE_C R156, R156, R192, RZ ;  /* 0x000000c09c9c723e */ /* 0x000fe400048060ff */
[----:B------:R-:W-:Y:S02]  /*13a30*/  F2FP.SATFINITE.E5M2.F32.PACK_AB_MERGE_C R162, R162, R194, RZ ;  /* 0x000000c2a2a2723e */ /* 0x000fe400048060ff */
[----:B------:R-:W-:Y:S02]  /*13a40*/  LOP3.LUT R57, R7, 0xffff, RZ, 0xc0, !PT ;  /* 0x0000ffff07397812 */ /* 0x000fe400078ec0ff */
[----:B------:R-:W-:Y:S02]  /*13a50*/  LOP3.LUT R61, R14, 0xffff, RZ, 0xc0, !PT ;  /* 0x0000ffff0e3d7812 */ /* 0x000fe400078ec0ff */
[----:B------:R-:W-:-:S02]  /*13a60*/  LOP3.LUT R11, R11, 0xffff, RZ, 0xc0, !PT ;  /* 0x0000ffff0b0b7812 */ /* 0x000fc400078ec0ff */
[----:B------:R-:W-:Y:S02]  /*13a70*/  LOP3.LUT R63, R15, 0xffff, RZ, 0xc0, !PT ;  /* 0x0000ffff0f3f7812 */ /* 0x000fe400078ec0ff */
[----:B------:R-:W-:Y:S02]  /*13a80*/  LOP3.LUT R65, R18, 0xffff, RZ, 0xc0, !PT ;  /* 0x0000ffff12417812 */ /* 0x000fe400078ec0ff */
[----:B------:R-:W-:Y:S02]  /*13a90*/  LOP3.LUT R69, R22, 0xffff, RZ, 0xc0, !PT ;  /* 0x0000ffff16457812 */ /* 0x000fe400078ec0ff */
[----:B------:R-:W-:Y:S02]  /*13aa0*/  F2FP.SATFINITE.E5M2.F32.PACK_AB_MERGE_C R19, R19, R197, RZ ;  /* 0x000000c51313723e */ /* 0x000fe400048060ff */
[----:B------:R-:W-:Y:S02]  /*13ab0*/  F2FP.SATFINITE.E5M2.F32.PACK_AB_MERGE_C R21, R21, R199, RZ ;  /* 0x000000c71515723e */ /* 0x000fe400048060ff */
        /* <DEDUP_REMOVED lines=12> */
[----:B------:R-:W-:-:S02]  /*13b80*/  LOP3.LUT R51, R3, 0xffff, RZ, 0xc0, !PT ;  /* 0x0000ffff03337812 */ /* 0x000fc400078ec0ff */
[----:B------:R-:W-:Y:S02]  /*13b90*/  F2FP.SATFINITE.E5M2.F32.PACK_AB_MERGE_C R66, R67, R66, RZ ;  /* 0x000000424342723e */ /* 0x000fe400048060ff */
[----:B------:R-:W-:Y:S02]  /*13ba0*/  F2FP.SATFINITE.E5M2.F32.PACK_AB_MERGE_C R88, R115, R114, RZ ;  /* 0x000000727358723e */ /* 0x000fe400048060ff */
[----:B------:R-:W-:Y:S02]  /*13bb0*/  LOP3.LUT R70, R2, 0xffff, RZ, 0xc0, !PT ;  /* 0x0000ffff02467812 */ /* 0x000fe400078ec0ff */
[----:B------:R-:W-:Y:S02]  /*13bc0*/  LOP3.LUT R59, R10, 0xffff, RZ, 0xc0, !PT ;  /* 0x0000ffff0a3b7812 */ /* 0x000fe400078ec0ff */
[--C-:B------:R-:W-:Y:S02]  /*13bd0*/  PRMT R3, R57, 0x3340, R114.reuse ;  /* 0x0000334039037816 */ /* 0x100fe40000000072 */
[----:B------:R-:W-:-:S02]  /*13be0*/  PRMT R7, R61, 0x3340, R114 ;  /* 0x000033403d077816 */ /* 0x000fc40000000072 */
[----:B------:R-:W-:Y:S02]  /*13bf0*/  LOP3.LUT R154, R154, 0xffff, RZ, 0xc0, !PT ;  /* 0x0000ffff9a9a7812 */ /* 0x000fe400078ec0ff */
[----:B------:R-:W-:Y:S02]  /*13c00*/  LOP3.LUT R73, R156, 0xffff, RZ, 0xc0, !PT ;  /* 0x0000ffff9c497812 */ /* 0x000fe400078ec0ff */
[----:B------:R-:W-:Y:S02]  /*13c10*/  LOP3.LUT R162, R162, 0xffff, RZ, 0xc0, !PT ;  /* 0x0000ffffa2a27812 */ /* 0x000fe400078ec0ff */
[----:B------:R-:W-:Y:S02]  /*13c20*/  PRMT R116, R63, 0x3340, R116 ;  /* 0x000033403f747816 */ /* 0x000fe40000000074 */
[----:B------:R-:W-:Y:S02]  /*13c30*/  PRMT R118, R69, 0x3340, R118 ;  /* 0x0000334045767816 */ /* 0x000fe40000000076 */
        /* <DEDUP_REMOVED lines=8> */
[----:B------:R-:W-:Y:S02]  /*13cc0*/  LOP3.LUT R67, R19, 0xffff, RZ, 0xc0, !PT ;  /* 0x0000ffff13437812 */ /* 0x000fe400078ec0ff */
[----:B------:R-:W-:Y:S02]  /*13cd0*/  LOP3.LUT R114, R21, 0xffff, RZ, 0xc0, !PT ;  /* 0x0000ffff15727812 */ /* 0x000fe400078ec0ff */
[----:B------:R-:W-:Y:S02]  /*13ce0*/  LOP3.LUT R71, R23, 0xffff, RZ, 0xc0, !PT ;  /* 0x0000ffff17477812 */ /* 0x000fe400078ec0ff */
[----:B------:R-:W-:Y:S02]  /*13cf0*/  F2FP.SATFINITE.E5M2.F32.PACK_AB_MERGE_C R178, R178, R221, RZ ;  /* 0x000000ddb2b2723e */ /* 0x000fe400048060ff */
[----:B------:R-:W-:-:S02]  /*13d00*/  F2FP.SATFINITE.E5M2.F32.PACK_AB_MERGE_C R180, R210, R223, RZ ;  /* 0x000000dfd2b4723e */ /* 0x000fc400048060ff */
[----:B------:R-:W-:Y:S02]  /*13d10*/  F2FP.SATFINITE.E5M2.F32.PACK_AB_MERGE_C R185, R227, R212, RZ ;  /* 0x000000d4e3b9723e */ /* 0x000fe400048060ff */
[----:B------:R-:W-:Y:S02]  /*13d20*/  F2FP.SATFINITE.E5M2.F32.PACK_AB_MERGE_C R168, R168, R200, RZ ;  /* 0x000000c8a8a8723e */ /* 0x000fe400048060ff */
[----:B------:R-:W-:Y:S02]  /*13d30*/  F2FP.SATFINITE.E5M2.F32.PACK_AB_MERGE_C R76, R77, R76, RZ ;  /* 0x0000004c4d4c723e */ /* 0x000fe400048060ff */
[----:B------:R-:W-:Y:S02]  /*13d40*/  F2FP.SATFINITE.E5M2.F32.PACK_AB_MERGE_C R89, R121, R120, RZ ;  /* 0x000000787959723e */ /* 0x000fe400048060ff */
[----:B------:R-:W-:Y:S02]  /*13d50*/  PRMT R10, R51, 0x3340, R70 ;  /* 0x00003340330a7816 */ /* 0x000fe40000000046 */
[----:B------:R-:W-:-:S02]  /*13d60*/  PRMT R19, R154, 0x3340, R73 ;  /* 0x000033409a137816 */ /* 0x000fc40000000049 */
[----:B------:R-:W-:Y:S02]  /*13d70*/  F2FP.SATFINITE.E5M2.F32.PACK_AB_MERGE_C R16, R16, R191, RZ ;  /* 0x000000bf1010723e */ /* 0x000fe400048060ff */
[----:B------:R-:W-:Y:S02]  /*13d80*/  F2FP.SATFINITE.E5M2.F32.PACK_AB_MERGE_C R166, R166, R213, RZ ;  /* 0x000000d5a6a6723e */ /* 0x000fe400048060ff */
[----:B------:R-:W-:Y:S02]  /*13d90*/  F2FP.SATFINITE.E5M2.F32.PACK_AB_MERGE_C R171, R171, R215, RZ ;  /* 0x000000d7abab723e */ /* 0x000fe400048060ff */
[----:B------:R-:W-:Y:S02]  /*13da0*/  F2FP.SATFINITE.E5M2.F32.PACK_AB_MERGE_C R189, R239, R224, RZ ;  /* 0x000000e0efbd723e */ /* 0x000fe400048060ff */
[----:B------:R-:W-:Y:S02]  /*13db0*/  F2FP.SATFINITE.E5M2.F32.PACK_AB_MERGE_C R239, R113, R112, RZ ;  /* 0x0000007071ef723e */ /* 0x000fe400048060ff */
[----:B------:R-:W-:-:S02]  /*13dc0*/  PRMT R112, R53, 0x3340, R112 ;  /* 0x0000334035707816 */ /* 0x000fc40000000070 */
[----:B------:R-:W-:Y:S02]  /*13dd0*/  F2FP.SATFINITE.E5M2.F32.PACK_AB_MERGE_C R78, R79, R78, RZ ;  /* 0x0000004e4f4e723e */ /* 0x000fe400048060ff */
[----:B------:R-:W-:Y:S02]  /*13de0*/  PRMT R120, R71, 0x3340, R120 ;  /* 0x0000334047787816 */ /* 0x000fe40000000078 */
[----:B------:R-:W-:Y:S02]  /*13df0*/  PRMT R23, R67, 0x3340, R114 ;  /* 0x0000334043177816 */ /* 0x000fe40000000072 */
        /* <DEDUP_REMOVED lines=8> */
[----:B------:R-:W-:-:S02]  /*13e80*/  LOP3.LUT R178, R178, 0xffff, RZ, 0xc0, !PT ;  /* 0x0000ffffb2b27812 */ /* 0x000fc400078ec0ff */
[----:B------:R-:W-:Y:S02]  /*13e90*/  LOP3.LUT R79, R180, 0xffff, RZ, 0xc0, !PT ;  /* 0x0000ffffb44f7812 */ /* 0x000fe400078ec0ff */
[----:B------:R-:W-:Y:S02]  /*13ea0*/  LOP3.LUT R185, R185, 0xffff, RZ, 0xc0, !PT ;  /* 0x0000ffffb9b97812 */ /* 0x000fe400078ec0ff */
[----:B------:R-:W-:Y:S02]  /*13eb0*/  F2FP.SATFINITE.E5M2.F32.PACK_AB_MERGE_C R30, R31, R30, RZ ;  /* 0x0000001e1f1e723e */ /* 0x000fe400048060ff */
[----:B------:R-:W-:Y:S02]  /*13ec0*/  F2FP.SATFINITE.E5M2.F32.PACK_AB_MERGE_C R152, R152, R188, RZ ;  /* 0x000000bc9898723e */ /* 0x000fe400048060ff */
[----:B------:R-:W-:Y:S02]  /*13ed0*/  F2FP.SATFINITE.E5M2.F32.PACK_AB_MERGE_C R48, R49, R48, RZ ;  /* 0x000000303130723e */ /* 0x000fe400048060ff */
[----:B------:R-:W-:-:S02]  /*13ee0*/  F2FP.SATFINITE.E5M2.F32.PACK_AB_MERGE_C R74, R75, R74, RZ ;  /* 0x0000004a4b4a723e */ /* 0x000fc400048060ff */
[----:B------:R-:W-:Y:S02]  /*13ef0*/  F2FP.SATFINITE.E5M2.F32.PACK_AB_MERGE_C R31, R91, R90, RZ ;  /* 0x0000005a5b1f723e */ /* 0x000fe400048060ff */
[----:B------:R-:W-:Y:S02]  /*13f00*/  PRMT R10, R10, 0x5410, R3 ;  /* 0x000054100a0a7816 */ /* 0x000fe40000000003 */
[----:B------:R-:W-:Y:S02]  /*13f10*/  LOP3.LUT R165, R165, 0xffff, RZ, 0xc0, !PT ;  /* 0x0000ffffa5a57812 */ /* 0x000fe400078ec0ff */
[----:B------:R-:W-:Y:S02]  /*13f20*/  LOP3.LUT R168, R168, 0xffff, RZ, 0xc0, !PT ;  /* 0x0000ffffa8a87812 */ /* 0x000fe400078ec0ff */
[----:B------:R-:W-:Y:S02]  /*13f30*/  F2FP.SATFINITE.E5M2.F32.PACK_AB_MERGE_C R160, R160, R196, RZ ;  /* 0x000000c4a0a0723e */ /* 0x000fe400048060ff */
[----:B------:R-:W-:-:S02]  /*13f40*/  F2FP.SATFINITE.E5M2.F32.PACK_AB_MERGE_C R186, R233, R218, RZ ;  /* 0x000000dae9ba723e */ /* 0x000fc400048060ff */
[----:B------:R-:W-:Y:S02]  /*13f50*/  F2FP.SATFINITE.E5M2.F32.PACK_AB_MERGE_C R188, R237, R222, RZ ;  /* 0x000000deedbc723e */ /* 0x000fe400048060ff */
[----:B------:R-:W-:Y:S02]  /*13f60*/  F2FP.SATFINITE.E5M2.F32.PACK_AB_MERGE_C R190, R241, R226, RZ ;  /* 0x000000e2f1be723e */ /* 0x000fe400048060ff */
[----:B------:R-:W-:Y:S02]  /*13f70*/  F2FP.SATFINITE.E5M2.F32.PACK_AB_MERGE_C R90, R123, R122, RZ ;  /* 0x0000007a7b5a723e */ /* 0x000fe400048060ff */
[----:B------:R-:W-:Y:S02]  /*13f80*/  PRMT R23, R23, 0x5410, R120 ;  /* 0x0000541017177816 */ /* 0x000fe40000000078 */
[----:B------:R-:W-:Y:S02]  /*13f90*/  LOP3.LUT R166, R166, 0xffff, RZ, 0xc0, !PT ;  /* 0x0000ffffa6a67812 */ /* 0x000fe400078ec0ff */
[----:B------:R-:W-:-:S02]  /*13fa0*/  LOP3.LUT R75, R171, 0xffff, RZ, 0xc0, !PT ;  /* 0x0000ffffab4b7812 */ /* 0x000fc400078ec0ff */
[----:B------:R-:W-:Y:S02]  /*13fb0*/  PRMT R3, R173, 0x3340, R122 ;  /* 0x00003340ad037816 */ /* 0x000fe4000000007a */
[----:B------:R-:W-:Y:S02]  /*13fc0*/  F2FP.SATFINITE.E5M2.F32.PACK_AB_MERGE_C R17, R17, R193, RZ ;  /* 0x000000c11111723e */ /* 0x000fe400048060ff */
[----:B------:R-:W-:Y:S02]  /*13fd0*/  F2FP.SATFINITE.E5M2.F32.PACK_AB_MERGE_C R192, R249, R234, RZ ;  /* 0x000000eaf9c0723e */ /* 0x000fe400048060ff */
        /* <DEDUP_REMOVED lines=8> */
[----:B------:R-:W-:Y:S01]  /*14060*/  F2FP.SATFINITE.E5M2.F32.PACK_AB_MERGE_C R181, R161, R181, RZ ;  /* 0x000000b5a1b5723e */ /* 0x000fe200048060ff */
[----:B------:R-:W1:Y:S01]  /*14070*/  S2R R252, SR_TID.X ;  /* 0x0000000000fc7919 */ /* 0x000e620000002100 */
[----:B------:R-:W-:-:S02]  /*14080*/  F2FP.SATFINITE.E5M2.F32.PACK_AB_MERGE_C R80, R81, R80, RZ ;  /* 0x000000505150723e */ /* 0x000fc400048060ff */
[----:B------:R-:W-:Y:S01]  /*14090*/  PRMT R22, R165, 0x3340, R168 ;  /* 0x00003340a5167816 */ /* 0x000fe200000000a8 */
[----:B------:R-:W1:Y:S01]  /*140a0*/  S2R R250, SR_TID.X ;  /* 0x0000000000fa7919 */ /* 0x000e620000002100 */
[----:B------:R-:W-:Y:S02]  /*140b0*/  F2FP.SATFINITE.E5M2.F32.PACK_AB_MERGE_C R82, R83, R82, RZ ;  /* 0x000000525352723e */ /* 0x000fe400048060ff */
[----:B------:R-:W-:Y:S02]  /*140c0*/  F2FP.SATFINITE.E5M2.F32.PACK_AB_MERGE_C R184, R158, R159, RZ ;  /* 0x0000009f9eb8723e */ /* 0x000fe400048060ff */
[----:B------:R-:W-:Y:S02]  /*140d0*/  F2FP.SATFINITE.E5M2.F32.PACK_AB_MERGE_C R159, R87, R86, RZ ;  /* 0x00000056579f723e */ /* 0x000fe400048060ff */
[----:B------:R-:W-:Y:S02]  /*140e0*/  IADD3 R86, R68, UR6, R41 ;  /* 0x0000000644567c10 */ /* 0x000fe4000fffe029 */
[----:B------:R-:W-:-:S02]  /*140f0*/  LOP3.LUT R68, R0, 0xffff, RZ, 0xc0, !PT ;  /* 0x0000ffff00447812 */ /* 0x000fc400078ec0ff */
[----:B------:R-:W-:Y:S01]  /*14100*/  F2FP.SATFINITE.E5M2.F32.PACK_AB_MERGE_C R158, R85, R84, RZ ;  /* 0x00000054559e723e */ /* 0x000fe200048060ff */
[----:B------:R-:W-:Y:S01]  /*14110*/  IMAD.IADD R161, R43, 0x1, R86 ;  /* 0x000000012ba17824 */ /* 0x000fe200078e0256 */
[----:B------:R-:W-:Y:S02]  /*14120*/  PRMT R47, R45, 0x3340, R68 ;  /* 0x000033402d2f7816 */ /* 0x000fe40000000044 */
[----:B------:R-:W-:Y:S02]  /*14130*/  LOP3.LUT R86, R13, 0xffff, RZ, 0xc0, !PT ;  /* 0x0000ffff0d567812 */ /* 0x000fe400078ec0ff */
[----:B------:R-:W-:Y:S02]  /*14140*/  PRMT R47, R47, 0x5410, R112 ;  /* 0x000054102f2f7816 */ /* 0x000fe40000000070 */
[----:B------:R-:W-:Y:S02]  /*14150*/  LOP3.LUT R112, R20, 0xffff, RZ, 0xc0, !PT ;  /* 0x0000ffff14707812 */ /* 0x000fe400078ec0ff */
[----:B------:R-:W-:-:S02]  /*14160*/  LOP3.LUT R84, R12, 0xffff, RZ, 0xc0, !PT ;  /* 0x0000ffff0c547812 */ /* 0x000fc400078ec0ff */
[----:B------:R-:W-:Y:S02]  /*14170*/  PRMT R55, R11, 0x3340, R86 ;  /* 0x000033400b377816 */ /* 0x000fe40000000056 */
[----:B------:R-:W-:Y:S02]  /*14180*/  PRMT R43, R65, 0x3340, R112 ;  /* 0x00003340412b7816 */ /* 0x000fe40000000070 */
[----:B------:R-:W-:Y:S02]  /*14190*/  PRMT R2, R59, 0x3340, R84 ;  /* 0x000033403b027816 */ /* 0x000fe40000000054 */
[----:B------:R-:W-:Y:S02]  /*141a0*/  PRMT R0, R162, 0x3340, R1 ;  /* 0x00003340a2007816 */ /* 0x000fe40000000001 */
[----:B------:R-:W-:Y:S02]  /*141b0*/  PRMT R55, R55, 0x5410, R116 ;  /* 0x0000541037377816 */ /* 0x000fe40000000074 */
[----:B------:R-:W-:-:S02]  /*141c0*/  PRMT R43, R43, 0x5410, R118 ;  /* 0x000054102b2b7816 */ /* 0x000fc40000000076 */
[----:B------:R-:W-:Y:S02]  /*141d0*/  LOP3.LUT R116, R157, 0xffff, RZ, 0xc0, !PT ;  /* 0x0000ffff9d747812 */ /* 0x000fe400078ec0ff */
[----:B------:R-:W-:Y:S02]  /*141e0*/  LOP3.LUT R118, R179, 0xffff, RZ, 0xc0, !PT ;  /* 0x0000ffffb3767812 */ /* 0x000fe400078ec0ff */
[----:B------:R-:W-:Y:S02]  /*141f0*/  PRMT R2, R2, 0x5410, R7 ;  /* 0x0000541002027816 */ /* 0x000fe40000000007 */
[----:B------:R-:W-:Y:S02]  /*14200*/  PRMT R19, R19, 0x5410, R0 ;  /* 0x0000541013137816 */ /* 0x000fe40000000000 */
[----:B------:R-:W-:Y:S02]  /*14210*/  PRMT R0, R164, 0x3340, R1 ;  /* 0x00003340a4007816 */ /* 0x000fe40000000001 */
[----:B------:R-:W-:-:S02]  /*14220*/  PRMT R7, R77, 0x3340, R122 ;  /* 0x000033404d077816 */ /* 0x000fc4000000007a */
[----:B------:R-:W-:Y:S02]  /*14230*/  PRMT R13, R183, 0x3340, R122 ;  /* 0x00003340b70d7816 */ /* 0x000fe4000000007a */
[----:B------:R-:W-:Y:S02]  /*14240*/  PRMT R49, R155, 0x3340, R116 ;  /* 0x000033409b317816 */ /* 0x000fe40000000074 */
[----:B------:R-:W-:Y:S02]  /*14250*/  PRMT R6, R177, 0x3340, R118 ;  /* 0x00003340b1067816 */ /* 0x000fe40000000076 */
[----:B------:R-:W-:Y:S02]  /*14260*/  PRMT R122, R185, 0x3340, R122 ;  /* 0x00003340b97a7816 */ /* 0x000fe4000000007a */
[----:B------:R-:W-:Y:S02]  /*14270*/  PRMT R41, R178, 0x3340, R79 ;  /* 0x00003340b2297816 */ /* 0x000fe4000000004f */
[----:B------:R-:W-:-:S02]  /*14280*/  PRMT R20, R166, 0x3340, R75 ;  /* 0x00003340a6147816 */ /* 0x000fc4000000004b */
[----:B------:R-:W-:Y:S02]  /*14290*/  PRMT R49, R49, 0x5410, R0 ;  /* 0x0000541031317816 */ /* 0x000fe40000000000 */
[----:B------:R-:W-:Y:S02]  /*142a0*/  PRMT R6, R6, 0x5410, R13 ;  /* 0x0000541006067816 */ /* 0x000fe4000000000d */
[----:B------:R-:W-:Y:S02]  /*142b0*/  LOP3.LUT R186, R186, 0xffff, RZ, 0xc0, !PT ;  /* 0x0000ffffbaba7812 */ /* 0x000fe400078ec0ff */
[----:B------:R-:W-:Y:S02]  /*142c0*/  LOP3.LUT R81, R188, 0xffff, RZ, 0xc0, !PT ;  /* 0x0000ffffbc517812 */ /* 0x000fe400078ec0ff */
[----:B------:R-:W-:Y:S02]  /*142d0*/  LOP3.LUT R190, R190, 0xffff, RZ, 0xc0, !PT ;  /* 0x0000ffffbebe7812 */ /* 0x000fe400078ec0ff */
[----:B------:R-:W-:-:S02]  /*142e0*/  LOP3.LUT R192, R192, 0xffff, RZ, 0xc0, !PT ;  /* 0x0000ffffc0c07812 */ /* 0x000fc400078ec0ff */
[----:B------:R-:W-:Y:S02]  /*142f0*/  LOP3.LUT R83, R194, 0xffff, RZ, 0xc0, !PT ;  /* 0x0000ffffc2537812 */ /* 0x000fe400078ec0ff */
[----:B------:R-:W-:Y:S02]  /*14300*/  LOP3.LUT R196, R196, 0xffff, RZ, 0xc0, !PT ;  /* 0x0000ffffc4c47812 */ /* 0x000fe400078ec0ff */
[----:B------:R-:W-:Y:S02]  /*14310*/  PRMT R0, R191, 0x3340, R124 ;  /* 0x00003340bf007816 */ /* 0x000fe4000000007c */
[----:B------:R-:W-:Y:S02]  /*14320*/  PRMT R13, R187, 0x3340, R120 ;  /* 0x00003340bb0d7816 */ /* 0x000fe40000000078 */
[----:B------:R-:W-:Y:S02]  /*14330*/  PRMT R41, R41, 0x5410, R122 ;  /* 0x0000541029297816 */ /* 0x000fe4000000007a */
[----:B------:R-:W-:-:S02]  /*14340*/  F2FP.SATFINITE.E5M2.F32.PACK_AB_MERGE_C R32, R33, R32, RZ ;  /* 0x000000202120723e */ /* 0x000fc400048060ff */
[----:B------:R-:W-:Y:S02]  /*14350*/  LOP3.LUT R193, R193, 0xffff, RZ, 0xc0, !PT ;  /* 0x0000ffffc1c17812 */ /* 0x000fe400078ec0ff */
[----:B------:R-:W-:Y:S02]  /*14360*/  LOP3.LUT R122, R195, 0xffff, RZ, 0xc0, !PT ;  /* 0x0000ffffc37a7812 */ /* 0x000fe400078ec0ff */
[----:B------:R-:W-:Y:S02]  /*14370*/  LOP3.LUT R197, R197, 0xffff, RZ, 0xc0, !PT ;  /* 0x0000ffffc5c57812 */ /* 0x000fe400078ec0ff */
[----:B------:R-:W-:Y:S02]  /*14380*/  F2FP.SATFINITE.E5M2.F32.PACK_AB_MERGE_C R34, R35, R34, RZ ;  /* 0x000000222322723e */ /* 0x000fe400048060ff */
[----:B------:R-:W-:Y:S02]  /*14390*/  PRMT R22, R22, 0x5410, R3 ;  /* 0x0000541016167816 */ /* 0x000fe40000000003 */
[----:B------:R-:W-:-:S02]  /*143a0*/  LOP3.LUT R40, R40, 0xffff, RZ, 0xc0, !PT ;  /* 0x0000ffff28287812 */ /* 0x000fc400078ec0ff */
        /* <DEDUP_REMOVED lines=8> */
[----:B------:R-:W-:Y:S02]  /*14430*/  F2FP.SATFINITE.E5M2.F32.PACK_AB_MERGE_C R110, R111, R110, RZ ;  /* 0x0000006e6f6e723e */ /* 0x000fe400048060ff */
[----:B------:R-:W-:Y:S02]  /*14440*/  LOP3.LUT R198, R198, 0xffff, RZ, 0xc0, !PT ;  /* 0x0000ffffc6c67812 */ /* 0x000fe400078ec0ff */
[----:B------:R-:W-:Y:S02]  /*14450*/  LOP3.LUT R85, R28, 0xffff, RZ, 0xc0, !PT ;  /* 0x0000ffff1c557812 */ /* 0x000fe400078ec0ff */
[----:B------:R-:W-:-:S02]  /*14460*/  LOP3.LUT R32, R32, 0xffff, RZ, 0xc0, !PT ;  /* 0x0000ffff20207812 */ /* 0x000fc400078ec0ff */
[----:B------:R-:W-:Y:S02]  /*14470*/  PRMT R0, R197, 0x3340, R124 ;  /* 0x00003340c5007816 */ /* 0x000fe4000000007c */
[----:B------:R-:W-:Y:S02]  /*14480*/  PRMT R21, R193, 0x3340, R122 ;  /* 0x00003340c1157816 */ /* 0x000fe4000000007a */
[----:B------:R-:W-:Y:S02]  /*14490*/  LOP3.LUT R27, R27, 0xffff, RZ, 0xc0, !PT ;  /* 0x0000ffff1b1b7812 */ /* 0x000fe400078ec0ff */
[----:B------:R-:W-:Y:S02]  /*144a0*/  LOP3.LUT R30, R30, 0xffff, RZ, 0xc0, !PT ;  /* 0x0000ffff1e1e7812 */ /* 0x000fe400078ec0ff */
[----:B------:R-:W-:Y:S02]  /*144b0*/  LOP3.LUT R34, R34, 0xffff, RZ, 0xc0, !PT ;  /* 0x0000ffff22227812 */ /* 0x000fe400078ec0ff */
        /* <DEDUP_REMOVED lines=16> */
[----:B------:R-:W-:Y:S02]  /*145c0*/  PRMT R7, R7, 0x5410, R4 ;  /* 0x0000541007077816 */ /* 0x000fe40000000004 */
[----:B------:R-:W-:Y:S02]  /*145d0*/  LOP3.LUT R58, R58, 0xffff, RZ, 0xc0, !PT ;  /* 0x0000ffff3a3a7812 */ /* 0x000fe400078ec0ff */
[----:B------:R-:W-:-:S02]  /*145e0*/  LOP3.LUT R115, R62, 0xffff, RZ, 0xc0, !PT ;  /* 0x0000ffff3e737812 */ /* 0x000fc400078ec0ff */
[----:B------:R-:W-:Y:S02]  /*145f0*/  LOP3.LUT R66, R66, 0xffff, RZ, 0xc0, !PT ;  /* 0x0000ffff42427812 */ /* 0x000fe400078ec0ff */
[----:B------:R-:W-:Y:S02]  /*14600*/  PRMT R4, R12, 0x5410, R15 ;  /* 0x000054100c047816 */ /* 0x000fe4000000000f */
[----:B------:R-:W-:Y:S02]  /*14610*/  PRMT R12, R50, 0x3340, R1 ;  /* 0x00003340320c7816 */ /* 0x000fe40000000001 */
[----:B------:R-:W-:Y:S02]  /*14620*/  PRMT R15, R42, 0x3340, R111 ;  /* 0x000033402a0f7816 */ /* 0x000fe4000000006f */
[----:B------:R-:W-:Y:S02]  /*14630*/  PRMT R119, R64, 0x3340, R1 ;  /* 0x0000334040777816 */ /* 0x000fe40000000001 */
[----:B------:R-:W-:-:S02]  /*14640*/  PRMT R14, R56, 0x3340, R113 ;  /* 0x00003340380e7816 */ /* 0x000fc40000000071 */
[----:B------:R-:W-:Y:S02]  /*14650*/  F2FP.SATFINITE.E5M2.F32.PACK_AB_MERGE_C R36, R37, R36, RZ ;  /* 0x000000242524723e */ /* 0x000fe400048060ff */
[----:B------:R-:W-:Y:S02]  /*14660*/  F2FP.SATFINITE.E5M2.F32.PACK_AB_MERGE_C R35, R95, R94, RZ ;  /* 0x0000005e5f23723e */ /* 0x000fe400048060ff */
[----:B------:R-:W-:Y:S02]  /*14670*/  PRMT R121, R66, 0x3340, R1 ;  /* 0x0000334042797816 */ /* 0x000fe40000000001 */
[----:B------:R-:W-:Y:S02]  /*14680*/  PRMT R28, R58, 0x3340, R115 ;  /* 0x000033403a1c7816 */ /* 0x000fe40000000073 */
[----:B------:R-:W-:Y:S02]  /*14690*/  F2FP.SATFINITE.E5M2.F32.PACK_AB_MERGE_C R33, R93, R92, RZ ;  /* 0x0000005c5d21723e */ /* 0x000fe400048060ff */
[----:B------:R-:W-:-:S02]  /*146a0*/  F2FP.SATFINITE.E5M2.F32.PACK_AB_MERGE_C R37, R97, R96, RZ ;  /* 0x000000606125723e */ /* 0x000fc400048060ff */
        /* <DEDUP_REMOVED lines=9> */
[----:B------:R-:W-:Y:S02]  /*14740*/  LOP3.LUT R29, R29, 0xffff, RZ, 0xc0, !PT ;  /* 0x0000ffff1d1d7812 */ /* 0x000fe400078ec0ff */
        /* <DEDUP_REMOVED lines=8> */
[----:B------:R-:W-:Y:S02]  /*147d0*/  SHF.R.U32.HI R51, RZ, 0x8, R51 ;  /* 0x00000008ff337819 */ /* 0x000fe40000011633 */
[----:B------:R-:W-:Y:S02]  /*147e0*/  SHF.R.U32.HI R70, RZ, 0x8, R70 ;  /* 0x00000008ff467819 */ /* 0x000fe40000011646 */
[----:B------:R-:W-:Y:S02]  /*147f0*/  SHF.R.U32.HI R45, RZ, 0x8, R45 ;  /* 0x00000008ff2d7819 */ /* 0x000fe4000001162d */
[----:B------:R-:W-:Y:S02]  /*14800*/  SHF.R.U32.HI R68, RZ, 0x8, R68 ;  /* 0x00000008ff447819 */ /* 0x000fe40000011644 */
[----:B------:R-:W-:Y:S02]  /*14810*/  SHF.R.U32.HI R53, RZ, 0x8, R53 ;  /* 0x00000008ff357819 */ /* 0x000fe40000011635 */
[----:B------:R-:W-:-:S02]  /*14820*/  PRMT R174, R174, 0x5410, R35 ;  /* 0x00005410aeae7816 */ /* 0x000fc40000000023 */
[----:B------:R-:W-:Y:S02]  /*14830*/  SHF.R.U32.HI R57, RZ, 0x8, R57 ;  /* 0x00000008ff397819 */ /* 0x000fe40000011639 */
[----:B------:R-:W-:Y:S02]  /*14840*/  PRMT R227, R227, 0x5410, R46 ;  /* 0x00005410e3e37816 */ /* 0x000fe4000000002e */
[----:B------:R-:W-:Y:S02]  /*14850*/  PRMT R226, R226, 0x5410, R33 ;  /* 0x00005410e2e27816 */ /* 0x000fe40000000021 */
[----:B------:R-:W-:Y:S02]  /*14860*/  LOP3.LUT R35, R70, 0xffff, RZ, 0xc0, !PT ;  /* 0x0000ffff46237812 */ /* 0x000fe400078ec0ff */
[----:B------:R-:W-:Y:S02]  /*14870*/  LOP3.LUT R62, R51, 0xffff, RZ, 0xc0, !PT ;  /* 0x0000ffff333e7812 */ /* 0x000fe400078ec0ff */
[----:B------:R-:W-:-:S02]  /*14880*/  LOP3.LUT R33, R68, 0xffff, RZ, 0xc0, !PT ;  /* 0x0000ffff44217812 */ /* 0x000fc400078ec0ff */
[----:B------:R-:W-:Y:S02]  /*14890*/  LOP3.LUT R46, R45, 0xffff, RZ, 0xc0, !PT ;  /* 0x0000ffff2d2e7812 */ /* 0x000fe400078ec0ff */
[----:B------:R-:W-:Y:S02]  /*148a0*/  SHF.R.U32.HI R59, RZ, 0x8, R59 ;  /* 0x00000008ff3b7819 */ /* 0x000fe4000001163b */
[----:B------:R-:W-:Y:S02]  /*148b0*/  SHF.R.U32.HI R84, RZ, 0x8, R84 ;  /* 0x00000008ff547819 */ /* 0x000fe40000011654 */
[----:B------:R-:W-:Y:S02]  /*148c0*/  SHF.R.U32.HI R61, RZ, 0x8, R61 ;  /* 0x00000008ff3d7819 */ /* 0x000fe4000001163d */
[----:B------:R-:W-:Y:S02]  /*148d0*/  LOP3.LUT R60, R53, 0xffff, RZ, 0xc0, !PT ;  /* 0x0000ffff353c7812 */ /* 0x000fe400078ec0ff */
[----:B------:R-:W-:-:S02]  /*148e0*/  LOP3.LUT R68, R57, 0xffff, RZ, 0xc0, !PT ;  /* 0x0000ffff39447812 */ /* 0x000fc400078ec0ff */
[----:B------:R-:W-:Y:S02]  /*148f0*/  PRMT R35, R62, 0x3340, R35 ;  /* 0x000033403e237816 */ /* 0x000fe40000000023 */
[----:B------:R-:W-:Y:S02]  /*14900*/  SHF.R.U32.HI R11, RZ, 0x8, R11 ;  /* 0x00000008ff0b7819 */ /* 0x000fe4000001160b */
[----:B------:R-:W-:Y:S02]  /*14910*/  PRMT R33, R46, 0x3340, R33 ;  /* 0x000033402e217816 */ /* 0x000fe40000000021 */
[----:B------:R-:W-:Y:S02]  /*14920*/  LOP3.LUT R84, R84, 0xffff, RZ, 0xc0, !PT ;  /* 0x0000ffff54547812 */ /* 0x000fe400078ec0ff */
[----:B------:R-:W-:Y:S02]  /*14930*/  LOP3.LUT R59, R59, 0xffff, RZ, 0xc0, !PT ;  /* 0x0000ffff3b3b7812 */ /* 0x000fe400078ec0ff */
[----:B------:R-:W-:-:S02]  /*14940*/  LOP3.LUT R62, R61, 0xffff, RZ, 0xc0, !PT ;  /* 0x0000ffff3d3e7812 */ /* 0x000fc400078ec0ff */
[----:B------:R-:W-:Y:S02]  /*14950*/  PRMT R46, R60, 0x3340, R1 ;  /* 0x000033403c2e7816 */ /* 0x000fe40000000001 */
[----:B------:R-:W-:Y:S02]  /*14960*/  SHF.R.U32.HI R29, RZ, 0x8, R29 ;  /* 0x00000008ff1d7819 */ /* 0x000fe4000001161d */
[----:B------:R-:W-:Y:S02]  /*14970*/  SHF.R.U32.HI R28, RZ, 0x8, R28 ;  /* 0x00000008ff1c7819 */ /* 0x000fe4000001161c */
[----:B------:R-:W-:Y:S02]  /*14980*/  PRMT R60, R68, 0x3340, R1 ;  /* 0x00003340443c7816 */ /* 0x000fe40000000001 */
[----:B------:R-:W-:Y:S02]  /*14990*/  LOP3.LUT R68, R11, 0xffff, RZ, 0xc0, !PT ;  /* 0x0000ffff0b447812 */ /* 0x000fe400078ec0ff */
[----:B------:R-:W-:-:S02]  /*149a0*/  PRMT R11, R59, 0x3340, R84 ;  /* 0x000033403b0b7816 */ /* 0x000fc40000000054 */
[----:B------:R-:W-:Y:S02]  /*149b0*/  PRMT R62, R62, 0x3340, R1 ;  /* 0x000033403e3e7816 */ /* 0x000fe40000000001 */
[----:B------:R-:W-:Y:S02]  /*149c0*/  LOP3.LUT R28, R28, 0xffff, RZ, 0xc0, !PT ;  /* 0x0000ffff1c1c7812 */ /* 0x000fe400078ec0ff */
[----:B------:R-:W-:Y:S02]  /*149d0*/  LOP3.LUT R29, R29, 0xffff, RZ, 0xc0, !PT ;  /* 0x0000ffff1d1d7812 */ /* 0x000fe400078ec0ff */
[----:B------:R-:W-:Y:S02]  /*149e0*/  PRMT R62, R11, 0x5410, R62 ;  /* 0x000054100b3e7816 */ /* 0x000fe4000000003e */
[----:B------:R-:W-:Y:S02]  /*149f0*/  PRMT R234, R29, 0x3340, R28 ;  /* 0x000033401dea7816 */ /* 0x000fe4000000001c */
[----:B------:R-:W-:-:S02]  /*14a00*/  LOP3.LUT R11, R9, 0xffff, RZ, 0xc0, !PT ;  /* 0x0000ffff090b7812 */ /* 0x000fc400078ec0ff */
[----:B------:R-:W-:Y:S02]  /*14a10*/  PRMT R33, R33, 0x5410, R46 ;  /* 0x0000541021217816 */ /* 0x000fe4000000002e */
[----:B------:R-:W-:Y:S02]  /*14a20*/  PRMT R60, R35, 0x5410, R60 ;  /* 0x00005410233c7816 */ /* 0x000fe4000000003c */
[----:B------:R-:W-:Y:S02]  /*14a30*/  LOP3.LUT R28, R8, 0xffff, RZ, 0xc0, !PT ;  /* 0x0000ffff081c7812 */ /* 0x000fe400078ec0ff */
[----:B------:R-:W-:Y:S02]  /*14a40*/  PRMT R10, R10, 0x4210, R11 ;  /* 0x000042100a0a7816 */ /* 0x000fe4000000000b */
[--C-:B------:R-:W-:Y:S02]  /*14a50*/  PRMT R8, R47, 0x4210, R28.reuse ;  /* 0x000042102f087816 */ /* 0x100fe4000000001c */
[----:B------:R-:W-:-:S02]  /*14a60*/  PRMT R9, R33, 0x5210, R28 ;  /* 0x0000521021097816 */ /* 0x000fc4000000001c */
[----:B------:R-:W-:Y:S01]  /*14a70*/  PRMT R11, R60, 0x5210, R11 ;  /* 0x000052103c0b7816 */ /* 0x000fe2000000000b */
[----:B------:R-:W-:Y:S01]  /*14a80*/  BAR.SYNC.DEFER_BLOCKING 0x0 ;  /* 0x0000000000007b1d */ /* 0x000fe20000010000 */
[----:B------:R-:W-:Y:S02]  /*14a90*/  SHF.R.U32.HI R86, RZ, 0x8, R86 ;  /* 0x00000008ff567819 */ /* 0x000fe40000011656 */
[----:B------:R-:W-:Y:S02]  /*14aa0*/  SHF.R.U32.HI R63, RZ, 0x8, R63 ;  /* 0x00000008ff3f7819 */ /* 0x000fe4000001163f */
[----:B------:R-:W-:Y:S02]  /*14ab0*/  LOP3.LUT R45, R86, 0xffff, RZ, 0xc0, !PT ;  /* 0x0000ffff562d7812 */ /* 0x000fe400078ec0ff */
[----:B------:R-:W-:Y:S02]  /*14ac0*/  LOP3.LUT R70, R63, 0xffff, RZ, 0xc0, !PT ;  /* 0x0000ffff3f467812 */ /* 0x000fe400078ec0ff */
[----:B------:R-:W-:-:S02]  /*14ad0*/  SHF.R.U32.HI R27, RZ, 0x8, R27 ;  /* 0x00000008ff1b7819 */ /* 0x000fc4000001161b */
[----:B------:R-:W-:Y:S02]  /*14ae0*/  SHF.R.U32.HI R30, RZ, 0x8, R30 ;  /* 0x00000008ff1e7819 */ /* 0x000fe4000001161e */
[----:B------:R-:W-:Y:S02]  /*14af0*/  SHF.R.U32.HI R34, RZ, 0x8, R34 ;  /* 0x00000008ff227819 */ /* 0x000fe40000011622 */
[----:B------:R-:W-:Y:S02]  /*14b00*/  SHF.R.U32.HI R65, RZ, 0x8, R65 ;  /* 0x00000008ff417819 */ /* 0x000fe40000011641 */
[----:B------:R-:W-:Y:S02]  /*14b10*/  SHF.R.U32.HI R112, RZ, 0x8, R112 ;  /* 0x00000008ff707819 */ /* 0x000fe40000011670 */
[----:B------:R-:W-:Y:S02]  /*14b20*/  SHF.R.U32.HI R69, RZ, 0x8, R69 ;  /* 0x00000008ff457819 */ /* 0x000fe40000011645 */
[----:B------:R-:W-:-:S02]  /*14b30*/  PRMT R45, R68, 0x3340, R45 ;  /* 0x00003340442d7816 */ /* 0x000fc4000000002d */
[----:B------:R-:W-:Y:S01]  /*14b40*/  SHF.R.U32.HI R71, RZ, 0x8, R71 ;  /* 0x00000008ff477819 */ /* 0x000fe20000011647 */
[----:B------:R0:W-:Y:S01]  /*14b50*/  STSM.16.M88.4 [R161], R8 ;  /* 0x00000008a1007844 */ /* 0x0001e20000000200 */
[----:B------:R-:W-:Y:S02]  /*14b60*/  PRMT R68, R70, 0x3340, R1 ;  /* 0x0000334046447816 */ /* 0x000fe40000000001 */
[----:B------:R-:W-:Y:S02]  /*14b70*/  LOP3.LUT R30, R30, 0xffff, RZ, 0xc0, !PT ;  /* 0x0000ffff1e1e7812 */ /* 0x000fe400078ec0ff */
[----:B------:R-:W-:Y:S02]  /*14b80*/  LOP3.LUT R27, R27, 0xffff, RZ, 0xc0, !PT ;  /* 0x0000ffff1b1b7812 */ /* 0x000fe400078ec0ff */
[----:B------:R-:W-:Y:S02]  /*14b90*/  LOP3.LUT R34, R34, 0xffff, RZ, 0xc0, !PT ;  /* 0x0000ffff22227812 */ /* 0x000fe400078ec0ff */
[----:B------:R-:W-:-:S02]  /*14ba0*/  LOP3.LUT R117, R76, 0xffff, RZ, 0xc0, !PT ;  /* 0x0000ffff4c757812 */ /* 0x000fc400078ec0ff */
[----:B------:R-:W-:Y:S02]  /*14bb0*/  LOP3.LUT R51, R112, 0xffff, RZ, 0xc0, !PT ;  /* 0x0000ffff70337812 */ /* 0x000fe400078ec0ff */
[----:B------:R-:W-:Y:S02]  /*14bc0*/  LOP3.LUT R70, R65, 0xffff, RZ, 0xc0, !PT ;  /* 0x0000ffff41467812 */ /* 0x000fe400078ec0ff */
[----:B------:R-:W-:Y:S02]  /*14bd0*/  LOP3.LUT R76, R69, 0xffff, RZ, 0xc0, !PT ;  /* 0x0000ffff454c7812 */ /* 0x000fe400078ec0ff */
[----:B------:R-:W-:Y:S02]  /*14be0*/  LOP3.LUT R84, R71, 0xffff, RZ, 0xc0, !PT ;  /* 0x0000ffff47547812 */ /* 0x000fe400078ec0ff */
[----:B------:R-:W-:Y:S02]  /*14bf0*/  SHF.R.U32.HI R155, RZ, 0x8, R155 ;  /* 0x00000008ff9b7819 */ /* 0x000fe4000001169b */
[----:B------:R-:W-:-:S02]  /*14c00*/  SHF.R.U32.HI R116, RZ, 0x8, R116 ;  /* 0x00000008ff747819 */ /* 0x000fc40000011674 */
[----:B------:R-:W-:Y:S02]  /*14c10*/  SHF.R.U32.HI R165, RZ, 0x8, R165 ;  /* 0x00000008ffa57819 */ /* 0x000fe400000116a5 */
[----:B------:R-:W-:Y:S02]  /*14c20*/  SHF.R.U32.HI R168, RZ, 0x8, R168 ;  /* 0x00000008ffa87819 */ /* 0x000fe400000116a8 */
[----:B------:R-:W-:Y:S02]  /*14c30*/  PRMT R27, R27, 0x3340, R30 ;  /* 0x000033401b1b7816 */ /* 0x000fe4000000001e */
[----:B------:R-:W-:Y:S02]  /*14c40*/  PRMT R34, R34, 0x3340, R1 ;  /* 0x0000334022227816 */ /* 0x000fe40000000001 */
[----:B------:R-:W-:Y:S02]  /*14c50*/  SHF.R.U32.HI R40, RZ, 0x8, R40 ;  /* 0x00000008ff287819 */ /* 0x000fe40000011628 */
[----:B------:R-:W-:-:S02]  /*14c60*/  SHF.R.U32.HI R87, RZ, 0x8, R87 ;  /* 0x00000008ff577819 */ /* 0x000fc40000011657 */
[----:B------:R-:W-:Y:S02]  /*14c70*/  PRMT R51, R70, 0x3340, R51 ;  /* 0x0000334046337816 */ /* 0x000fe40000000033 */
[----:B------:R-:W-:Y:S02]  /*14c80*/  SHF.R.U32.HI R164, RZ, 0x8, R164 ;  /* 0x00000008ffa47819 */ /* 0x000fe400000116a4 */
[----:B------:R-:W-:Y:S02]  /*14c90*/  SHF.R.U32.HI R173, RZ, 0x8, R173 ;  /* 0x00000008ffad7819 */ /* 0x000fe400000116ad */
[----:B------:R-:W-:Y:S02]  /*14ca0*/  SHF.R.U32.HI R198, RZ, 0x8, R198 ;  /* 0x00000008ffc67819 */ /* 0x000fe400000116c6 */
[----:B------:R-:W-:Y:S02]  /*14cb0*/  SHF.R.U32.HI R85, RZ, 0x8, R85 ;  /* 0x00000008ff557819 */ /* 0x000fe40000011655 */
[----:B------:R-:W-:-:S02]  /*14cc0*/  PRMT R70, R76, 0x3340, R1 ;  /* 0x000033404c467816 */ /* 0x000fc40000000001 */
[----:B------:R-:W-:Y:S02]  /*14cd0*/  SHF.R.U32.HI R32, RZ, 0x8, R32 ;  /* 0x00000008ff207819 */ /* 0x000fe40000011620 */
        /* <DEDUP_REMOVED lines=8> */
[----:B------:R-:W-:Y:S02]  /*14d60*/  LOP3.LUT R164, R164, 0xffff, RZ, 0xc0, !PT ;  /* 0x0000ffffa4a47812 */ /* 0x000fe400078ec0ff */
[----:B------:R-:W-:Y:S02]  /*14d70*/  LOP3.LUT R112, R173, 0xffff, RZ, 0xc0, !PT ;  /* 0x0000ffffad707812 */ /* 0x000fe400078ec0ff */
[----:B------:R-:W-:-:S02]  /*14d80*/  LOP3.LUT R85, R85, 0xffff, RZ, 0xc0, !PT ;  /* 0x0000ffff55557812 */ /* 0x000fc400078ec0ff */
[----:B------:R-:W-:Y:S02]  /*14d90*/  LOP3.LUT R198, R198, 0xffff, RZ, 0xc0, !PT ;  /* 0x0000ffffc6c67812 */ /* 0x000fe400078ec0ff */
[----:B------:R-:W-:Y:S02]  /*14da0*/  SHF.R.U32.HI R82, RZ, 0x8, R82 ;  /* 0x00000008ff527819 */ /* 0x000fe40000011652 */
[----:B------:R-:W-:Y:S02]  /*14db0*/  SHF.R.U32.HI R37, RZ, 0x8, R37 ;  /* 0x00000008ff257819 */ /* 0x000fe40000011625 */
[----:B------:R-:W-:Y:S02]  /*14dc0*/  LOP3.LUT R27, R16, 0xffff, RZ, 0xc0, !PT ;  /* 0x0000ffff101b7812 */ /* 0x000fe400078ec0ff */
[----:B------:R-:W-:Y:S02]  /*14dd0*/  LOP3.LUT R32, R32, 0xffff, RZ, 0xc0, !PT ;  /* 0x0000ffff20207812 */ /* 0x000fe400078ec0ff */
[----:B------:R-:W-:-:S02]  /*14de0*/  LOP3.LUT R33, R26, 0x7f, RZ, 0xc0, !PT ;  /* 0x0000007f1a217812 */ /* 0x000fc400078ec0ff */
[----:B------:R-:W-:Y:S02]  /*14df0*/  PRMT R59, R84, 0x3340, R59 ;  /* 0x00003340543b7816 */ /* 0x000fe4000000003b */
[----:B------:R-:W-:Y:S02]  /*14e00*/  PRMT R61, R86, 0x3340, R61 ;  /* 0x00003340563d7816 */ /* 0x000fe4000000003d */
[----:B------:R-:W-:Y:S02]  /*14e10*/  PRMT R40, R40, 0x3340, R87 ;  /* 0x0000334028287816 */ /* 0x000fe40000000057 */
[--C-:B------:R-:W-:Y:S02]  /*14e20*/  PRMT R84, R164, 0x3340, R1.reuse ;  /* 0x00003340a4547816 */ /* 0x100fe40000000001 */
[----:B------:R-:W-:Y:S02]  /*14e30*/  PRMT R86, R112, 0x3340, R1 ;  /* 0x0000334070567816 */ /* 0x000fe40000000001 */
[----:B------:R-:W-:-:S02]  /*14e40*/  PRMT R85, R198, 0x3340, R85 ;  /* 0x00003340c6557816 */ /* 0x000fc40000000055 */
[----:B------:R-:W-:Y:S02]  /*14e50*/  LOP3.LUT R87, R82, 0xffff, RZ, 0xc0, !PT ;  /* 0x0000ffff52577812 */ /* 0x000fe400078ec0ff */
[----:B------:R-:W-:Y:S02]  /*14e60*/  LOP3.LUT R30, R37, 0xffff, RZ, 0xc0, !PT ;  /* 0x0000ffff251e7812 */ /* 0x000fe400078ec0ff */
[----:B0-----:R-:W-:Y:S02]  /*14e70*/  PRMT R8, R2, 0x4210, R27 ;  /* 0x0000421002087816 */ /* 0x001fe4000000001b */
[----:B------:R-:W-:Y:S02]  /*14e80*/  PRMT R32, R32, 0x3340, R1 ;  /* 0x0000334020207816 */ /* 0x000fe40000000001 */
[----:B------:R-:W-:Y:S01]  /*14e90*/  LEA R2, R33, UR6, 0x4 ;  /* 0x0000000621027c11 */ /* 0x000fe2000f8e20ff */
[----:B------:R-:W-:Y:S01]  /*14ea0*/  ULDC.64 UR6, c[0x0][0x228] ;  /* 0x00008a0000067ab9 */ /* 0x000fe20000000a00 */
[----:B--2---:R-:W-:-:S02]  /*14eb0*/  PRMT R231, R30, 0x3340, R231 ;  /* 0x000033401ee77816 */ /* 0x004fc400000000e7 */
[----:B---3--:R-:W-:Y:S02]  /*14ec0*/  PRMT R232, R87, 0x3340, R232 ;  /* 0x0000334057e87816 */ /* 0x008fe400000000e8 */
[----:B------:R-:W-:Y:S02]  /*14ed0*/  PRMT R59, R59, 0x5410, R84 ;  /* 0x000054103b3b7816 */ /* 0x000fe40000000054 */
[----:B------:R-:W-:Y:S02]  /*14ee0*/  PRMT R30, R61, 0x5410, R86 ;  /* 0x000054103d1e7816 */ /* 0x000fe40000000056 */
[----:B------:R-:W-:Y:S01]  /*14ef0*/  PRMT R37, R85, 0x5410, R32 ;  /* 0x0000541055257816 */ /* 0x000fe20000000020 */
[----:B------:R-:W-:Y:S01]  /*14f00*/  BAR.SYNC.DEFER_BLOCKING 0x0 ;  /* 0x0000000000007b1d */ /* 0x000fe20000010000 */
[----:B------:R-:W-:Y:S02]  /*14f10*/  PRMT R45, R45, 0x5410, R68 ;  /* 0x000054102d2d7816 */ /* 0x000fe40000000044 */
[----:B------:R-:W-:-:S02]  /*14f20*/  LOP3.LUT R16, R17, 0xffff, RZ, 0xc0, !PT ;  /* 0x0000ffff11107812 */ /* 0x000fc400078ec0ff */
[----:B------:R-:W-:Y:S02]  /*14f30*/  PRMT R9, R62, 0x5210, R27 ;  /* 0x000052103e097816 */ /* 0x000fe4000000001b */
[--C-:B------:R-:W-:Y:S02]  /*14f40*/  PRMT R10, R55, 0x4210, R16.reuse ;  /* 0x00004210370a7816 */ /* 0x100fe40000000010 */
[----:B------:R-:W-:Y:S02]  /*14f50*/  PRMT R11, R45, 0x5210, R16 ;  /* 0x000052102d0b7816 */ /* 0x000fe40000000010 */
[----:B------:R-:W-:Y:S02]  /*14f60*/  LOP3.LUT R80, R80, 0xffff, RZ, 0xc0, !PT ;  /* 0x0000ffff50507812 */ /* 0x000fe400078ec0ff */
[----:B------:R-:W-:Y:S02]  /*14f70*/  SHF.R.U32.HI R64, RZ, 0x8, R64 ;  /* 0x00000008ff407819 */ /* 0x000fe40000011640 */
[----:B------:R-:W-:-:S02]  /*14f80*/  SHF.R.U32.HI R66, RZ, 0x8, R66 ;  /* 0x00000008ff427819 */ /* 0x000fc40000011642 */
[----:B------:R-:W-:Y:S02]  /*14f90*/  SHF.R.U32.HI R56, RZ, 0x8, R56 ;  /* 0x00000008ff387819 */ /* 0x000fe40000011638 */
[----:B------:R-:W-:Y:S02]  /*14fa0*/  SHF.R.U32.HI R113, RZ, 0x8, R113 ;  /* 0x00000008ff717819 */ /* 0x000fe40000011671 */
[----:B------:R-:W-:Y:S02]  /*14fb0*/  SHF.R.U32.HI R58, RZ, 0x8, R58 ;  /* 0x00000008ff3a7819 */ /* 0x000fe4000001163a */
[----:B------:R-:W-:Y:S01]  /*14fc0*/  SHF.R.U32.HI R115, RZ, 0x8, R115 ;  /* 0x00000008ff737819 */ /* 0x000fe20000011673 */
[----:B------:R-:W0:Y:S01]  /*14fd0*/  LDS.128 R84, [R2] ;  /* 0x0000000002547984 */ /* 0x000e220000000c00 */
[----:B------:R-:W-:Y:S02]  /*14fe0*/  SHF.R.U32.HI R73, RZ, 0x8, R73 ;  /* 0x00000008ff497819 */ /* 0x000fe40000011649 */
[----:B------:R-:W-:Y:S01]  /*14ff0*/  PRMT R123, R80, 0x3340, R1 ;  /* 0x00003340507b7816 */ /* 0x000fe20000000001 */
[----:B------:R-:W-:Y:S01]  /*15000*/  BAR.SYNC.DEFER_BLOCKING 0x0 ;  /* 0x0000000000007b1d */ /* 0x000fe20000010000 */
[----:B------:R-:W-:-:S02]  /*15010*/  SHF.R.U32.HI R81, RZ, 0x8, R81 ;  /* 0x00000008ff517819 */ /* 0x000fc40000011651 */
[----:B------:R-:W-:Y:S02]  /*15020*/  SHF.R.U32.HI R83, RZ, 0x8, R83 ;  /* 0x00000008ff537819 */ /* 0x000fe40000011653 */
[----:B------:R-:W-:Y:S02]  /*15030*/  LOP3.LUT R64, R64, 0xffff, RZ, 0xc0, !PT ;  /* 0x0000ffff40407812 */ /* 0x000fe400078ec0ff */
[----:B------:R-:W-:Y:S02]  /*15040*/  LOP3.LUT R66, R66, 0xffff, RZ, 0xc0, !PT ;  /* 0x0000ffff42427812 */ /* 0x000fe400078ec0ff */
[----:B------:R-:W-:Y:S02]  /*15050*/  SHF.R.U32.HI R80, RZ, 0x8, R80 ;  /* 0x00000008ff507819 */ /* 0x000fe40000011650 */
[----:B------:R-:W-:Y:S02]  /*15060*/  LOP3.LUT R113, R113, 0xffff, RZ, 0xc0, !PT ;  /* 0x0000ffff71717812 */ /* 0x000fe400078ec0ff */
[----:B------:R-:W-:-:S02]  /*15070*/  LOP3.LUT R56, R56, 0xffff, RZ, 0xc0, !PT ;  /* 0x0000ffff38387812 */ /* 0x000fc400078ec0ff */
[----:B------:R-:W-:Y:S02]  /*15080*/  LOP3.LUT R115, R115, 0xffff, RZ, 0xc0, !PT ;  /* 0x0000ffff73737812 */ /* 0x000fe400078ec0ff */
[----:B------:R-:W-:Y:S02]  /*15090*/  LOP3.LUT R58, R58, 0xffff, RZ, 0xc0, !PT ;  /* 0x0000ffff3a3a7812 */ /* 0x000fe400078ec0ff */
[----:B------:R-:W-:Y:S02]  /*150a0*/  LOP3.LUT R57, R73, 0xffff, RZ, 0xc0, !PT ;  /* 0x0000ffff49397812 */ /* 0x000fe400078ec0ff */
[----:B------:R-:W-:Y:S02]  /*150b0*/  LOP3.LUT R69, R81, 0xffff, RZ, 0xc0, !PT ;  /* 0x0000ffff51457812 */ /* 0x000fe400078ec0ff */
[----:B------:R-:W-:Y:S01]  /*150c0*/  LOP3.LUT R73, R83, 0xffff, RZ, 0xc0, !PT ;  /* 0x0000ffff53497812 */ /* 0x000fe200078ec0ff */
[----:B------:R2:W-:Y:S01]  /*150d0*/  STSM.16.M88.4 [R161], R8 ;  /* 0x00000008a1007844 */ /* 0x0005e20000000200 */
[----:B------:R-:W-:-:S02]  /*150e0*/  PRMT R81, R64, 0x3340, R1 ;  /* 0x0000334040517816 */ /* 0x000fc40000000001 */
[----:B------:R-:W-:Y:S02]  /*150f0*/  PRMT R83, R66, 0x3340, R1 ;  /* 0x0000334042537816 */ /* 0x000fe40000000001 */
[----:B------:R-:W-:Y:S02]  /*15100*/  LOP3.LUT R80, R80, 0xffff, RZ, 0xc0, !PT ;  /* 0x0000ffff50507812 */ /* 0x000fe400078ec0ff */
[----:B------:R-:W-:Y:S02]  /*15110*/  PRMT R56, R56, 0x3340, R113 ;  /* 0x0000334038387816 */ /* 0x000fe40000000071 */
[----:B------:R-:W-:Y:S02]  /*15120*/  PRMT R58, R58, 0x3340, R115 ;  /* 0x000033403a3a7816 */ /* 0x000fe40000000073 */
[----:B------:R-:W-:Y:S02]  /*15130*/  PRMT R229, R80, 0x3340, R229 ;  /* 0x0000334050e57816 */ /* 0x000fe400000000e5 */
[----:B------:R-:W-:-:S02]  /*15140*/  PRMT R28, R56, 0x5410, R81 ;  /* 0x00005410381c7816 */ /* 0x000fc40000000051 */
[----:B------:R-:W-:Y:S01]  /*15150*/  PRMT R32, R58, 0x5410, R83 ;  /* 0x000054103a207816 */ /* 0x000fe20000000053 */
[----:B------:R-:W-:Y:S01]  /*15160*/  BAR.SYNC.DEFER_BLOCKING 0x0 ;  /* 0x0000000000007b1d */ /* 0x000fe20000010000 */
[----:B------:R-:W-:Y:S02]  /*15170*/  SHF.R.U32.HI R67, RZ, 0x8, R67 ;  /* 0x00000008ff437819 */ /* 0x000fe40000011643 */
[----:B------:R-:W-:Y:S02]  /*15180*/  SHF.R.U32.HI R114, RZ, 0x8, R114 ;  /* 0x00000008ff727819 */ /* 0x000fe40000011672 */
[----:B------:R-:W-:Y:S02]  /*15190*/  LOP3.LUT R78, R67, 0xffff, RZ, 0xc0, !PT ;  /* 0x0000ffff434e7812 */ /* 0x000fe400078ec0ff */
[----:B------:R-:W-:Y:S02]  /*151a0*/  LOP3.LUT R53, R114, 0xffff, RZ, 0xc0, !PT ;  /* 0x0000ffff72357812 */ /* 0x000fe400078ec0ff */
[----:B------:R-:W-:-:S02]  /*151b0*/  F2FP.SATFINITE.E5M2.F32.PACK_AB_MERGE_C R153, R153, R203, RZ ;  /* 0x000000cb9999723e */ /* 0x000fc400048060ff */
[----:B------:R-:W-:Y:S02]  /*151c0*/  PRMT R53, R78, 0x3340, R53 ;  /* 0x000033404e357816 */ /* 0x000fe40000000035 */
[----:B------:R-:W-:Y:S02]  /*151d0*/  PRMT R51, R51, 0x5410, R70 ;  /* 0x0000541033337816 */ /* 0x000fe40000000046 */
[----:B------:R-:W-:Y:S02]  /*151e0*/  PRMT R53, R53, 0x5410, R76 ;  /* 0x0000541035357816 */ /* 0x000fe4000000004c */
[----:B------:R-:W-:Y:S02]  /*151f0*/  LOP3.LUT R152, R152, 0xffff, RZ, 0xc0, !PT ;  /* 0x0000ffff98987812 */ /* 0x000fe400078ec0ff */
[----:B------:R-:W-:Y:S02]  /*15200*/  LOP3.LUT R16, R153, 0xffff, RZ, 0xc0, !PT ;  /* 0x0000ffff99107812 */ /* 0x000fe400078ec0ff */
[----:B--2---:R-:W-:-:S02]  /*15210*/  PRMT R8, R43, 0x4210, R152 ;  /* 0x000042102b087816 */ /* 0x004fc40000000098 */
[----:B------:R-:W-:Y:S01]  /*15220*/  PRMT R9, R51, 0x5210, R152 ;  /* 0x0000521033097816 */ /* 0x000fe20000000098 */
[----:B------:R-:W2:Y:S01]  /*15230*/  LDS.128 R80, [R2] ;  /* 0x0000000002507984 */ /* 0x000ea20000000c00 */
[--C-:B------:R-:W-:Y:S02]  /*15240*/  PRMT R10, R23, 0x4210, R16.reuse ;  /* 0x00004210170a7816 */ /* 0x100fe40000000010 */
[----:B------:R-:W-:Y:S01]  /*15250*/  PRMT R11, R53, 0x5210, R16 ;  /* 0x00005210350b7816 */ /* 0x000fe20000000010 */
[----:B------:R-:W-:Y:S01]  /*15260*/  BAR.SYNC.DEFER_BLOCKING 0x0 ;  /* 0x0000000000007b1d */ /* 0x000fe20000010000 */
[----:B------:R-:W-:Y:S02]  /*15270*/  SHF.R.U32.HI R162, RZ, 0x8, R162 ;  /* 0x00000008ffa27819 */ /* 0x000fe400000116a2 */
[----:B------:R-:W-:Y:S02]  /*15280*/  SHF.R.U32.HI R48, RZ, 0x8, R48 ;  /* 0x00000008ff307819 */ /* 0x000fe40000011630 */
[----:B------:R-:W-:-:S02]  /*15290*/  SHF.R.U32.HI R50, RZ, 0x8, R50 ;  /* 0x00000008ff327819 */ /* 0x000fc40000011632 */
[----:B------:R-:W-:Y:S02]  /*152a0*/  SHF.R.U32.HI R154, RZ, 0x8, R154 ;  /* 0x00000008ff9a7819 */ /* 0x000fe4000001169a */
[----:B------:R-:W-:Y:S02]  /*152b0*/  SHF.R.U32.HI R42, RZ, 0x8, R42 ;  /* 0x00000008ff2a7819 */ /* 0x000fe4000001162a */
[----:B------:R-:W-:Y:S02]  /*152c0*/  SHF.R.U32.HI R111, RZ, 0x8, R111 ;  /* 0x00000008ff6f7819 */ /* 0x000fe4000001166f */
[----:B------:R-:W-:Y:S02]  /*152d0*/  SHF.R.U32.HI R77, RZ, 0x8, R77 ;  /* 0x00000008ff4d7819 */ /* 0x000fe4000001164d */
[----:B------:R-:W-:Y:S02]  /*152e0*/  SHF.R.U32.HI R79, RZ, 0x8, R79 ;  /* 0x00000008ff4f7819 */ /* 0x000fe4000001164f */
[----:B------:R-:W-:-:S02]  /*152f0*/  LOP3.LUT R78, R162, 0xffff, RZ, 0xc0, !PT ;  /* 0x0000ffffa24e7812 */ /* 0x000fc400078ec0ff */
[----:B------:R-:W-:Y:S02]  /*15300*/  LOP3.LUT R48, R48, 0xffff, RZ, 0xc0, !PT ;  /* 0x0000ffff30307812 */ /* 0x000fe400078ec0ff */
[----:B------:R-:W-:Y:S02]  /*15310*/  LOP3.LUT R50, R50, 0xffff, RZ, 0xc0, !PT ;  /* 0x0000ffff32327812 */ /* 0x000fe400078ec0ff */
[----:B------:R-:W-:Y:S01]  /*15320*/  SHF.R.U32.HI R39, RZ, 0x8, R39 ;  /* 0x00000008ff277819 */ /* 0x000fe20000011627 */
[----:B------:R3:W-:Y:S01]  /*15330*/  STSM.16.M88.4 [R161], R8 ;  /* 0x00000008a1007844 */ /* 0x0007e20000000200 */
[----:B------:R-:W-:Y:S02]  /*15340*/  LOP3.LUT R154, R154, 0xffff, RZ, 0xc0, !PT ;  /* 0x0000ffff9a9a7812 */ /* 0x000fe400078ec0ff */
[----:B------:R-:W-:Y:S02]  /*15350*/  LOP3.LUT R111, R111, 0xffff, RZ, 0xc0, !PT ;  /* 0x0000ffff6f6f7812 */ /* 0x000fe400078ec0ff */
[----:B------:R-:W-:-:S02]  /*15360*/  LOP3.LUT R42, R42, 0xffff, RZ, 0xc0, !PT ;  /* 0x0000ffff2a2a7812 */ /* 0x000fc400078ec0ff */
[----:B------:R-:W-:Y:S02]  /*15370*/  LOP3.LUT R114, R77, 0xffff, RZ, 0xc0, !PT ;  /* 0x0000ffff4d727812 */ /* 0x000fe400078ec0ff */
[----:B------:R-:W-:Y:S02]  /*15380*/  LOP3.LUT R67, R79, 0xffff, RZ, 0xc0, !PT ;  /* 0x0000ffff4f437812 */ /* 0x000fe400078ec0ff */
[--C-:B------:R-:W-:Y:S02]  /*15390*/  PRMT R78, R78, 0x3340, R1.reuse ;  /* 0x000033404e4e7816 */ /* 0x100fe40000000001 */
[--C-:B------:R-:W-:Y:S02]  /*153a0*/  PRMT R77, R48, 0x3340, R1.reuse ;  /* 0x00003340304d7816 */ /* 0x100fe40000000001 */
[----:B------:R-:W-:Y:S02]  /*153b0*/  PRMT R79, R50, 0x3340, R1 ;  /* 0x00003340324f7816 */ /* 0x000fe40000000001 */
[----:B------:R-:W-:-:S02]  /*153c0*/  LOP3.LUT R39, R39, 0xffff, RZ, 0xc0, !PT ;  /* 0x0000ffff27277812 */ /* 0x000fc400078ec0ff */
[----:B------:R-:W-:Y:S02]  /*153d0*/  PRMT R57, R154, 0x3340, R57 ;  /* 0x000033409a397816 */ /* 0x000fe40000000039 */
[----:B------:R-:W-:Y:S02]  /*153e0*/  PRMT R42, R42, 0x3340, R111 ;  /* 0x000033402a2a7816 */ /* 0x000fe4000000006f */
[----:B------:R-:W-:Y:S02]  /*153f0*/  PRMT R230, R39, 0x3340, R230 ;  /* 0x0000334027e67816 */ /* 0x000fe400000000e6 */
[----:B------:R-:W-:Y:S02]  /*15400*/  PRMT R57, R57, 0x5410, R78 ;  /* 0x0000541039397816 */ /* 0x000fe4000000004e */
[----:B------:R-:W-:Y:S02]  /*15410*/  PRMT R40, R40, 0x5410, R77 ;  /* 0x0000541028287816 */ /* 0x000fe4000000004d */
[----:B------:R-:W-:Y:S01]  /*15420*/  PRMT R39, R42, 0x5410, R79 ;  /* 0x000054102a277816 */ /* 0x000fe2000000004f */
[----:B------:R-:W-:Y:S01]  /*15430*/  BAR.SYNC.DEFER_BLOCKING 0x0 ;  /* 0x0000000000007b1d */ /* 0x000fe20000010000 */
[----:B------:R-:W-:-:S02]  /*15440*/  F2FP.SATFINITE.E5M2.F32.PACK_AB_MERGE_C R163, R163, R211, RZ ;  /* 0x000000d3a3a3723e */ /* 0x000fc400048060ff */
[----:B------:R-:W-:Y:S02]  /*15450*/  LOP3.LUT R160, R160, 0xffff, RZ, 0xc0, !PT ;  /* 0x0000ffffa0a07812 */ /* 0x000fe400078ec0ff */
[----:B------:R-:W-:Y:S02]  /*15460*/  LOP3.LUT R16, R163, 0xffff, RZ, 0xc0, !PT ;  /* 0x0000ffffa3107812 */ /* 0x000fe400078ec0ff */
[--C-:B---3--:R-:W-:Y:S02]  /*15470*/  PRMT R8, R19, 0x4210, R160.reuse ;  /* 0x0000421013087816 */ /* 0x108fe400000000a0 */
[----:B------:R-:W-:Y:S02]  /*15480*/  PRMT R9, R57, 0x5210, R160 ;  /* 0x0000521039097816 */ /* 0x000fe400000000a0 */
[--C-:B------:R-:W-:Y:S02]  /*15490*/  PRMT R10, R49, 0x4210, R16.reuse ;  /* 0x00004210310a7816 */ /* 0x100fe40000000010 */
[----:B------:R-:W-:-:S02]  /*154a0*/  PRMT R11, R59, 0x5210, R16 ;  /* 0x000052103b0b7816 */ /* 0x000fc40000000010 */
[----:B------:R-:W-:Y:S02]  /*154b0*/  F2FP.SATFINITE.E5M2.F32.PACK_AB_MERGE_C R225, R105, R104, RZ ;  /* 0x0000006869e1723e */ /* 0x000fe400048060ff */
[----:B------:R-:W-:Y:S02]  /*154c0*/  F2FP.SATFINITE.E5M2.F32.PACK_AB_MERGE_C R237, R109, R108, RZ ;  /* 0x0000006c6ded723e */ /* 0x000fe400048060ff */
[----:B------:R-:W-:Y:S02]  /*154d0*/  LOP3.LUT R225, R225, 0xffff, RZ, 0xc0, !PT ;  /* 0x0000ffffe1e17812 */ /* 0x000fe400078ec0ff */
[----:B------:R-:W-:Y:S02]  /*154e0*/  LOP3.LUT R237, R237, 0xffff, RZ, 0xc0, !PT ;  /* 0x0000ffffeded7812 */ /* 0x000fe400078ec0ff */
[----:B------:R-:W-:Y:S01]  /*154f0*/  LOP3.LUT R239, R239, 0xffff, RZ, 0xc0, !PT ;  /* 0x0000ffffefef7812 */ /* 0x000fe200078ec0ff */
[----:B------:R-:W3:Y:S01]  /*15500*/  LDS.128 R76, [R2] ;  /* 0x00000000024c7984 */ /* 0x000ee20000000c00 */
[----:B------:R-:W-:-:S02]  /*15510*/  F2FP.SATFINITE.E5M2.F32.PACK_AB_MERGE_C R91, R125, R124, RZ ;  /* 0x0000007c7d5b723e */ /* 0x000fc400048060ff */
[----:B------:R-:W-:Y:S01]  /*15520*/  SHF.R.U32.HI R120, RZ, 0x8, R120 ;  /* 0x00000008ff787819 */ /* 0x000fe20000011678 */
[----:B------:R-:W-:Y:S01]  /*15530*/  BAR.SYNC.DEFER_BLOCKING 0x0 ;  /* 0x0000000000007b1d */ /* 0x000fe20000010000 */
[----:B------:R-:W-:Y:S02]  /*15540*/  PRMT R124, R239, 0x3340, R124 ;  /* 0x00003340ef7c7816 */ /* 0x000fe4000000007c */
[----:B------:R-:W-:Y:S02]  /*15550*/  PRMT R171, R225, 0x3340, R237 ;  /* 0x00003340e1ab7816 */ /* 0x000fe400000000ed */
[----:B------:R-:W-:Y:S02]  /*15560*/  SHF.R.U32.HI R187, RZ, 0x8, R187 ;  /* 0x00000008ffbb7819 */ /* 0x000fe400000116bb */
[----:B------:R-:W-:Y:S02]  /*15570*/  SHF.R.U32.HI R191, RZ, 0x8, R191 ;  /* 0x00000008ffbf7819 */ /* 0x000fe400000116bf */
[----:B------:R-:W-:-:S02]  /*15580*/  LOP3.LUT R71, R120, 0xffff, RZ, 0xc0, !PT ;  /* 0x0000ffff78477812 */ /* 0x000fc400078ec0ff */
[----:B------:R-:W-:Y:S02]  /*15590*/  PRMT R171, R171, 0x5410, R124 ;  /* 0x00005410abab7816 */ /* 0x000fe4000000007c */
[----:B------:R-:W-:Y:S02]  /*155a0*/  LOP3.LUT R120, R187, 0xffff, RZ, 0xc0, !PT ;  /* 0x0000ffffbb787812 */ /* 0x000fe400078ec0ff */
[----:B------:R-:W-:Y:S02]  /*155b0*/  LOP3.LUT R72, R72, 0xffff, RZ, 0xc0, !PT ;  /* 0x0000ffff48487812 */ /* 0x000fe400078ec0ff */
[----:B------:R-:W-:Y:S02]  /*155c0*/  SHF.R.U32.HI R75, RZ, 0x8, R75 ;  /* 0x00000008ff4b7819 */ /* 0x000fe4000001164b */
[----:B------:R-:W-:Y:S02]  /*155d0*/  LOP3.LUT R124, R191, 0xffff, RZ, 0xc0, !PT ;  /* 0x0000ffffbf7c7812 */ /* 0x000fe400078ec0ff */
[----:B------:R-:W-:-:S02]  /*155e0*/  SHF.R.U32.HI R192, RZ, 0x8, R192 ;  /* 0x00000008ffc07819 */ /* 0x000fc400000116c0 */
[----:B------:R-:W-:Y:S01]  /*155f0*/  SHF.R.U32.HI R193, RZ, 0x8, R193 ;  /* 0x00000008ffc17819 */ /* 0x000fe200000116c1 */
[----:B------:R1:W-:Y:S01]  /*15600*/  STSM.16.M88.4 [R161], R8 ;  /* 0x00000008a1007844 */ /* 0x0003e20000000200 */
[----:B------:R-:W-:Y:S02]  /*15610*/  SHF.R.U32.HI R122, RZ, 0x8, R122 ;  /* 0x00000008ff7a7819 */ /* 0x000fe4000001167a */
[----:B------:R-:W-:Y:S02]  /*15620*/  SHF.R.U32.HI R196, RZ, 0x8, R196 ;  /* 0x00000008ffc47819 */ /* 0x000fe400000116c4 */
[----:B------:R-:W-:Y:S02]  /*15630*/  SHF.R.U32.HI R197, RZ, 0x8, R197 ;  /* 0x00000008ffc57819 */ /* 0x000fe400000116c5 */
[----:B------:R-:W-:Y:S02]  /*15640*/  PRMT R71, R120, 0x3340, R71 ;  /* 0x0000334078477816 */ /* 0x000fe40000000047 */
[----:B------:R-:W-:-:S02]  /*15650*/  PRMT R228, R72, 0x3340, R117 ;  /* 0x0000334048e47816 */ /* 0x000fc40000000075 */
[----:B------:R-:W-:Y:S02]  /*15660*/  LOP3.LUT R63, R75, 0xffff, RZ, 0xc0, !PT ;  /* 0x0000ffff4b3f7812 */ /* 0x000fe400078ec0ff */
[----:B------:R-:W-:Y:S02]  /*15670*/  PRMT R120, R124, 0x3340, R1 ;  /* 0x000033407c787816 */ /* 0x000fe40000000001 */
[----:B------:R-:W-:Y:S02]  /*15680*/  F2FP.SATFINITE.E5M2.F32.PACK_AB_MERGE_C R92, R127, R126, RZ ;  /* 0x0000007e7f5c723e */ /* 0x000fe400048060ff */
[----:B------:R-:W-:Y:S02]  /*15690*/  LOP3.LUT R192, R192, 0xffff, RZ, 0xc0, !PT ;  /* 0x0000ffffc0c07812 */ /* 0x000fe400078ec0ff */
[----:B------:R-:W-:Y:S02]  /*156a0*/  LOP3.LUT R75, R122, 0xffff, RZ, 0xc0, !PT ;  /* 0x0000ffff7a4b7812 */ /* 0x000fe400078ec0ff */
[----:B------:R-:W-:-:S02]  /*156b0*/  LOP3.LUT R124, R193, 0xffff, RZ, 0xc0, !PT ;  /* 0x0000ffffc17c7812 */ /* 0x000fc400078ec0ff */
[----:B------:R-:W-:Y:S02]  /*156c0*/  SHF.R.U32.HI R72, RZ, 0x8, R72 ;  /* 0x00000008ff487819 */ /* 0x000fe40000011648 */
[----:B------:R-:W-:Y:S02]  /*156d0*/  SHF.R.U32.HI R74, RZ, 0x8, R74 ;  /* 0x00000008ff4a7819 */ /* 0x000fe4000001164a */
[----:B------:R-:W-:Y:S02]  /*156e0*/  SHF.R.U32.HI R31, RZ, 0x8, R31 ;  /* 0x00000008ff1f7819 */ /* 0x000fe4000001161f */
[----:B------:R-:W-:Y:S02]  /*156f0*/  SHF.R.U32.HI R44, RZ, 0x8, R44 ;  /* 0x00000008ff2c7819 */ /* 0x000fe4000001162c */
[----:B------:R-:W-:Y:S02]  /*15700*/  LOP3.LUT R196, R196, 0xffff, RZ, 0xc0, !PT ;  /* 0x0000ffffc4c47812 */ /* 0x000fe400078ec0ff */
[----:B------:R-:W-:-:S02]  /*15710*/  LOP3.LUT R126, R197, 0xffff, RZ, 0xc0, !PT ;  /* 0x0000ffffc57e7812 */ /* 0x000fc400078ec0ff */
[----:B------:R-:W-:Y:S02]  /*15720*/  SHF.R.U32.HI R117, RZ, 0x8, R117 ;  /* 0x00000008ff757819 */ /* 0x000fe40000011675 */
[----:B------:R-:W-:Y:S02]  /*15730*/  SHF.R.U32.HI R119, RZ, 0x8, R119 ;  /* 0x00000008ff777819 */ /* 0x000fe40000011677 */
[----:B------:R-:W-:Y:S02]  /*15740*/  PRMT R73, R192, 0x3340, R73 ;  /* 0x00003340c0497816 */ /* 0x000fe40000000049 */
[----:B------:R-:W-:Y:S02]  /*15750*/  PRMT R75, R124, 0x3340, R75 ;  /* 0x000033407c4b7816 */ /* 0x000fe4000000004b */
[----:B------:R-:W-:Y:S02]  /*15760*/  LOP3.LUT R72, R72, 0xffff, RZ, 0xc0, !PT ;  /* 0x0000ffff48487812 */ /* 0x000fe400078ec0ff */
[----:B------:R-:W-:-:S02]  /*15770*/  LOP3.LUT R74, R74, 0xffff, RZ, 0xc0, !PT ;  /* 0x0000ffff4a4a7812 */ /* 0x000fc400078ec0ff */
[----:B------:R-:W-:Y:S02]  /*15780*/  LOP3.LUT R44, R44, 0xffff, RZ, 0xc0, !PT ;  /* 0x0000ffff2c2c7812 */ /* 0x000fe400078ec0ff */
[----:B------:R-:W-:Y:S02]  /*15790*/  LOP3.LUT R31, R31, 0xffff, RZ, 0xc0, !PT ;  /* 0x0000ffff1f1f7812 */ /* 0x000fe400078ec0ff */
[--C-:B------:R-:W-:Y:S02]  /*157a0*/  PRMT R122, R196, 0x3340, R1.reuse ;  /* 0x00003340c47a7816 */ /* 0x100fe40000000001 */
[----:B------:R-:W-:Y:S02]  /*157b0*/  PRMT R124, R126, 0x3340, R1 ;  /* 0x000033407e7c7816 */ /* 0x000fe40000000001 */
[----:B------:R-:W-:Y:S02]  /*157c0*/  LOP3.LUT R117, R117, 0xffff, RZ, 0xc0, !PT ;  /* 0x0000ffff75757812 */ /* 0x000fe400078ec0ff */
[----:B------:R-:W-:-:S02]  /*157d0*/  LOP3.LUT R119, R119, 0xffff, RZ, 0xc0, !PT ;  /* 0x0000ffff77777812 */ /* 0x000fc400078ec0ff */
[----:B------:R-:W-:Y:S02]  /*157e0*/  PRMT R233, R31, 0x3340, R44 ;  /* 0x000033401fe97816 */ /* 0x000fe4000000002c */
[----:B------:R-:W-:Y:S02]  /*157f0*/  PRMT R236, R72, 0x3340, R117 ;  /* 0x0000334048ec7816 */ /* 0x000fe40000000075 */
[----:B------:R-:W-:Y:S02]  /*15800*/  PRMT R235, R74, 0x3340, R119 ;  /* 0x000033404aeb7816 */ /* 0x000fe40000000077 */
[----:B------:R-:W-:Y:S02]  /*15810*/  PRMT R31, R73, 0x5410, R122 ;  /* 0x00005410491f7816 */ /* 0x000fe4000000007a */
[----:B------:R-:W-:Y:S01]  /*15820*/  PRMT R35, R75, 0x5410, R124 ;  /* 0x000054104b237816 */ /* 0x000fe2000000007c */
[----:B------:R-:W-:Y:S01]  /*15830*/  BAR.SYNC.DEFER_BLOCKING 0x0 ;  /* 0x0000000000007b1d */ /* 0x000fe20000010000 */
[----:B------:R-:W-:-:S02]  /*15840*/  SHF.R.U32.HI R166, RZ, 0x8, R166 ;  /* 0x00000008ffa67819 */ /* 0x000fc400000116a6 */
[----:B------:R-:W-:Y:S02]  /*15850*/  F2FP.SATFINITE.E5M2.F32.PACK_AB_MERGE_C R167, R167, R204, RZ ;  /* 0x000000cca7a7723e */ /* 0x000fe400048060ff */
[----:B------:R-:W-:Y:S02]  /*15860*/  LOP3.LUT R166, R166, 0xffff, RZ, 0xc0, !PT ;  /* 0x0000ffffa6a67812 */ /* 0x000fe400078ec0ff */
[----:B------:R-:W-:Y:S02]  /*15870*/  F2FP.SATFINITE.E5M2.F32.PACK_AB_MERGE_C R169, R169, R219, RZ ;  /* 0x000000dba9a9723e */ /* 0x000fe400048060ff */
[----:B------:R-:W-:Y:S02]  /*15880*/  PRMT R63, R166, 0x3340, R63 ;  /* 0x00003340a63f7816 */ /* 0x000fe4000000003f */
[----:B------:R-:W-:Y:S02]  /*15890*/  PRMT R112, R114, 0x3340, R1 ;  /* 0x0000334072707816 */ /* 0x000fe40000000001 */
[----:B------:R-:W-:-:S02]  /*158a0*/  LOP3.LUT R167, R167, 0xffff, RZ, 0xc0, !PT ;  /* 0x0000ffffa7a77812 */ /* 0x000fc400078ec0ff */
[----:B------:R-:W-:Y:S02]  /*158b0*/  PRMT R112, R63, 0x5410, R112 ;  /* 0x000054103f707816 */ /* 0x000fe40000000070 */
[----:B------:R-:W-:Y:S02]  /*158c0*/  LOP3.LUT R169, R169, 0xffff, RZ, 0xc0, !PT ;  /* 0x0000ffffa9a97812 */ /* 0x000fe400078ec0ff */
[--C-:B-1----:R-:W-:Y:S02]  /*158d0*/  PRMT R8, R22, 0x4210, R167.reuse ;  /* 0x0000421016087816 */ /* 0x102fe400000000a7 */
[----:B------:R-:W-:Y:S02]  /*158e0*/  PRMT R9, R30, 0x5210, R167 ;  /* 0x000052101e097816 */ /* 0x000fe400000000a7 */
[--C-:B------:R-:W-:Y:S01]  /*158f0*/  PRMT R10, R20, 0x4210, R169.reuse ;  /* 0x00004210140a7816 */ /* 0x100fe200000000a9 */
[----:B------:R-:W1:Y:S01]  /*15900*/  LDS.128 R72, [R2] ;  /* 0x0000000002487984 */ /* 0x000e620000000c00 */
[----:B------:R-:W-:-:S02]  /*15910*/  PRMT R11, R112, 0x5210, R169 ;  /* 0x00005210700b7816 */ /* 0x000fc400000000a9 */
[----:B------:R-:W-:Y:S01]  /*15920*/  SHF.R.U32.HI R177, RZ, 0x8, R177 ;  /* 0x00000008ffb17819 */ /* 0x000fe200000116b1 */
[----:B------:R-:W-:Y:S01]  /*15930*/  BAR.SYNC.DEFER_BLOCKING 0x0 ;  /* 0x0000000000007b1d */ /* 0x000fe20000010000 */
[----:B------:R-:W-:Y:S02]  /*15940*/  SHF.R.U32.HI R118, RZ, 0x8, R118 ;  /* 0x00000008ff767819 */ /* 0x000fe40000011676 */
[----:B------:R-:W-:Y:S02]  /*15950*/  SHF.R.U32.HI R183, RZ, 0x8, R183 ;  /* 0x00000008ffb77819 */ /* 0x000fe400000116b7 */
[----:B------:R-:W-:Y:S02]  /*15960*/  SHF.R.U32.HI R185, RZ, 0x8, R185 ;  /* 0x00000008ffb97819 */ /* 0x000fe400000116b9 */
[----:B------:R-:W-:Y:S02]  /*15970*/  LOP3.LUT R65, R118, 0xffff, RZ, 0xc0, !PT ;  /* 0x0000ffff76417812 */ /* 0x000fe400078ec0ff */
[----:B------:R-:W-:-:S02]  /*15980*/  LOP3.LUT R114, R177, 0xffff, RZ, 0xc0, !PT ;  /* 0x0000ffffb1727812 */ /* 0x000fc400078ec0ff */
[----:B------:R-:W-:Y:S02]  /*15990*/  LOP3.LUT R116, R183, 0xffff, RZ, 0xc0, !PT ;  /* 0x0000ffffb7747812 */ /* 0x000fe400078ec0ff */
[----:B------:R-:W-:Y:S02]  /*159a0*/  LOP3.LUT R118, R185, 0xffff, RZ, 0xc0, !PT ;  /* 0x0000ffffb9767812 */ /* 0x000fe400078ec0ff */
[----:B------:R-:W-:Y:S02]  /*159b0*/  SHF.R.U32.HI R186, RZ, 0x8, R186 ;  /* 0x00000008ffba7819 */ /* 0x000fe400000116ba */
[----:B------:R-:W-:Y:S02]  /*159c0*/  SHF.R.U32.HI R190, RZ, 0x8, R190 ;  /* 0x00000008ffbe7819 */ /* 0x000fe400000116be */
[----:B------:R-:W-:Y:S02]  /*159d0*/  PRMT R65, R114, 0x3340, R65 ;  /* 0x0000334072417816 */ /* 0x000fe40000000041 */
[----:B------:R-:W-:-:S02]  /*159e0*/  PRMT R114, R116, 0x3340, R1 ;  /* 0x0000334074727816 */ /* 0x000fc40000000001 */
[----:B------:R-:W-:Y:S01]  /*159f0*/  PRMT R116, R118, 0x3340, R1 ;  /* 0x0000334076747816 */ /* 0x000fe20000000001 */
[----:B------:R4:W-:Y:S01]  /*15a00*/  STSM.16.M88.4 [R161], R8 ;  /* 0x00000008a1007844 */ /* 0x0009e20000000200 */
[----:B------:R-:W-:Y:S02]  /*15a10*/  LOP3.LUT R186, R186, 0xffff, RZ, 0xc0, !PT ;  /* 0x0000ffffbaba7812 */ /* 0x000fe400078ec0ff */
[----:B------:R-:W-:Y:S02]  /*15a20*/  LOP3.LUT R118, R190, 0xffff, RZ, 0xc0, !PT ;  /* 0x0000ffffbe767812 */ /* 0x000fe400078ec0ff */
[----:B------:R-:W-:Y:S02]  /*15a30*/  PRMT R69, R186, 0x3340, R69 ;  /* 0x00003340ba457816 */ /* 0x000fe40000000045 */
[----:B------:R-:W-:Y:S02]  /*15a40*/  PRMT R118, R118, 0x3340, R1 ;  /* 0x0000334076767816 */ /* 0x000fe40000000001 */
[----:B------:R-:W-:-:S02]  /*15a50*/  PRMT R29, R71, 0x5410, R120 ;  /* 0x00005410471d7816 */ /* 0x000fc40000000078 */
[----:B------:R-:W-:Y:S01]  /*15a60*/  PRMT R118, R69, 0x5410, R118 ;  /* 0x0000541045767816 */ /* 0x000fe20000000076 */
[----:B------:R-:W-:Y:S01]  /*15a70*/  BAR.SYNC.DEFER_BLOCKING 0x0 ;  /* 0x0000000000007b1d */ /* 0x000fe20000010000 */
[----:B------:R-:W-:Y:S02]  /*15a80*/  SHF.R.U32.HI R178, RZ, 0x8, R178 ;  /* 0x00000008ffb27819 */ /* 0x000fe400000116b2 */
[----:B------:R-:W-:Y:S02]  /*15a90*/  F2FP.SATFINITE.E5M2.F32.PACK_AB_MERGE_C R170, R170, R214, RZ ;  /* 0x000000d6aaaa723e */ /* 0x000fe400048060ff */
[----:B------:R-:W-:Y:S02]  /*15aa0*/  LOP3.LUT R178, R178, 0xffff, RZ, 0xc0, !PT ;  /* 0x0000ffffb2b27812 */ /* 0x000fe400078ec0ff */
[----:B------:R-:W-:Y:S02]  /*15ab0*/  F2FP.SATFINITE.E5M2.F32.PACK_AB_MERGE_C R172, R172, R216, RZ ;  /* 0x000000d8acac723e */ /* 0x000fe400048060ff */
[----:B------:R-:W-:-:S02]  /*15ac0*/  PRMT R67, R178, 0x3340, R67 ;  /* 0x00003340b2437816 */ /* 0x000fc40000000043 */
[----:B------:R-:W-:Y:S02]  /*15ad0*/  PRMT R114, R65, 0x5410, R114 ;  /* 0x0000541041727816 */ /* 0x000fe40000000072 */
[----:B------:R-:W-:Y:S02]  /*15ae0*/  PRMT R67, R67, 0x5410, R116 ;  /* 0x0000541043437816 */ /* 0x000fe40000000074 */
[----:B------:R-:W-:Y:S02]  /*15af0*/  LOP3.LUT R17, R170, 0xffff, RZ, 0xc0, !PT ;  /* 0x0000ffffaa117812 */ /* 0x000fe400078ec0ff */
[----:B------:R-:W-:Y:S02]  /*15b00*/  LOP3.LUT R172, R172, 0xffff, RZ, 0xc0, !PT ;  /* 0x0000ffffacac7812 */ /* 0x000fe400078ec0ff */
[--C-:B----4-:R-:W-:Y:S02]  /*15b10*/  PRMT R8, R6, 0x4210, R17.reuse ;  /* 0x0000421006087816 */ /* 0x110fe40000000011 */
[----:B------:R-:W-:-:S02]  /*15b20*/  PRMT R9, R114, 0x5210, R17 ;  /* 0x0000521072097816 */ /* 0x000fc40000000011 */
[--C-:B------:R-:W-:Y:S01]  /*15b30*/  PRMT R10, R41, 0x4210, R172.reuse ;  /* 0x00004210290a7816 */ /* 0x100fe200000000ac */
[----:B------:R-:W4:Y:S01]  /*15b40*/  LDS.128 R68, [R2] ;  /* 0x0000000002447984 */ /* 0x000f220000000c00 */
[----:B------:R-:W-:Y:S02]  /*15b50*/  PRMT R11, R67, 0x5210, R172 ;  /* 0x00005210430b7816 */ /* 0x000fe400000000ac */
[----:B------:R-:W-:Y:S01]  /*15b60*/  SHF.R.U32.HI R182, RZ, 0x6, R182 ;  /* 0x00000006ffb67819 */ /* 0x000fe200000116b6 */
[----:B------:R-:W-:Y:S01]  /*15b70*/  BAR.SYNC.DEFER_BLOCKING 0x0 ;  /* 0x0000000000007b1d */ /* 0x000fe20000010000 */
[----:B------:R-:W-:Y:S02]  /*15b80*/  F2FP.SATFINITE.E5M2.F32.PACK_AB_MERGE_C R176, R176, R247, RZ ;  /* 0x000000f7b0b0723e */ /* 0x000fe400048060ff */
[----:B------:R-:W-:Y:S02]  /*15b90*/  SGXT.U32 R182, R182, 0x1 ;  /* 0x00000001b6b6781a */ /* 0x000fe40000000000 */
[----:B------:R-:W-:-:S02]  /*15ba0*/  F2FP.SATFINITE.E5M2.F32.PACK_AB_MERGE_C R175, R175, R245, RZ ;  /* 0x000000f5afaf723e */ /* 0x000fc400048060ff */
[C-C-:B------:R-:W-:Y:S02]  /*15bb0*/  LOP3.LUT R246, R5.reuse, 0x172, R182.reuse, 0xfe, !PT ;  /* 0x0000017205f67812 */ /* 0x140fe400078efeb6 */
[----:B------:R-:W-:Y:S02]  /*15bc0*/  LOP3.LUT R247, R5, 0x174, R182, 0xfe, !PT ;  /* 0x0000017405f77812 */ /* 0x000fe400078efeb6 */
[----:B------:R-:W-:Y:S01]  /*15bd0*/  LOP3.LUT R175, R175, 0xffff, RZ, 0xc0, !PT ;  /* 0x0000ffffafaf7812 */ /* 0x000fe200078ec0ff */
[----:B------:R0:W-:Y:S01]  /*15be0*/  STL [R1], R246 ;  /* 0x000000f601007387 */ /* 0x0001e20000100800 */
[----:B------:R-:W-:Y:S02]  /*15bf0*/  LOP3.LUT R176, R176, 0xffff, RZ, 0xc0, !PT ;  /* 0x0000ffffb0b07812 */ /* 0x000fe400078ec0ff */
[----:B------:R-:W-:Y:S01]  /*15c00*/  LOP3.LUT R6, R181, 0xffff, RZ, 0xc0, !PT ;  /* 0x0000ffffb5067812 */ /* 0x000fe200078ec0ff */
[----:B------:R2:W-:Y:S01]  /*15c10*/  STL [R1+0x4], R247 ;  /* 0x000004f701007387 */ /* 0x0005e20000100800 */
[----:B------:R-:W-:-:S02]  /*15c20*/  LOP3.LUT R184, R184, 0xffff, RZ, 0xc0, !PT ;  /* 0x0000ffffb8b87812 */ /* 0x000fc400078ec0ff */
[----:B------:R-:W-:Y:S02]  /*15c30*/  LOP3.LUT R36, R36, 0xffff, RZ, 0xc0, !PT ;  /* 0x0000ffff24247812 */ /* 0x000fe400078ec0ff */
[----:B------:R-:W-:Y:S02]  /*15c40*/  LOP3.LUT R54, R54, 0xffff, RZ, 0xc0, !PT ;  /* 0x0000ffff36367812 */ /* 0x000fe400078ec0ff */
[----:B0-----:R-:W-:Y:S01]  /*15c50*/  LOP3.LUT R246, R5, 0x176, R182, 0xfe, !PT ;  /* 0x0000017605f67812 */ /* 0x001fe200078efeb6 */
[----:B------:R0:W-:Y:S01]  /*15c60*/  STSM.16.M88.4 [R161], R8 ;  /* 0x00000008a1007844 */ /* 0x0001e20000000200 */
[----:B------:R-:W-:Y:S02]  /*15c70*/  PRMT R232, R235, 0x5410, R232 ;  /* 0x00005410ebe87816 */ /* 0x000fe400000000e8 */
[----:B--2---:R-:W-:Y:S01]  /*15c80*/  LOP3.LUT R247, R5, 0x178, R182, 0xfe, !PT ;  /* 0x0000017805f77812 */ /* 0x004fe200078efeb6 */
[----:B------:R-:W-:Y:S01]  /*15c90*/  BAR.SYNC.DEFER_BLOCKING 0x0 ;  /* 0x0000000000007b1d */ /* 0x000fe20000010000 */
[----:B------:R-:W-:-:S02]  /*15ca0*/  LOP3.LUT R25, R25, 0xffff, RZ, 0xc0, !PT ;  /* 0x0000ffff19197812 */ /* 0x000fc400078ec0ff */
[----:B------:R-:W-:Y:S02]  /*15cb0*/  F2FP.SATFINITE.E5M2.F32.PACK_AB_MERGE_C R106, R107, R106, RZ ;  /* 0x0000006a6b6a723e */ /* 0x000fe400048060ff */
[----:B------:R-:W-:Y:S02]  /*15cc0*/  PRMT R14, R14, 0x4210, R25 ;  /* 0x000042100e0e7816 */ /* 0x000fe40000000019 */
[----:B------:R-:W-:Y:S01]  /*15cd0*/  LEA.HI R250, R250, 0x1e, RZ, 0x1a ;  /* 0x0000001efafa7811 */ /* 0x000fe200078fd0ff */
[----:B------:R2:W-:Y:S01]  /*15ce0*/  STL [R1+0x8], R246 ;  /* 0x000008f601007387 */ /* 0x0005e20000100800 */
[----:B------:R-:W-:Y:S02]  /*15cf0*/  LEA.HI R252, R252, 0xe, RZ, 0x1a ;  /* 0x0000000efcfc7811 */ /* 0x000fe400078fd0ff */
[----:B------:R-:W-:Y:S01]  /*15d00*/  F2FP.SATFINITE.E5M2.F32.PACK_AB_MERGE_C R100, R101, R100, RZ ;  /* 0x000000646564723e */ /* 0x000fe200048060ff */
[----:B------:R3:W-:Y:S01]  /*15d10*/  STL [R1+0xc], R247 ;  /* 0x00000cf701007387 */ /* 0x0007e20000100800 */
[--C-:B0-----:R-:W-:Y:S01]  /*15d20*/  PRMT R8, R18, 0x4210, R175.reuse ;  /* 0x0000421012087816 */ /* 0x101fe200000000af */
[C---:B------:R-:W-:Y:S01]  /*15d30*/  IMAD.IADD R200, R5.reuse, 0x1, R250 ;  /* 0x0000000105c87824 */ /* 0x040fe200078e02fa */
[----:B------:R-:W-:Y:S01]  /*15d40*/  PRMT R9, R118, 0x5210, R175 ;  /* 0x0000521076097816 */ /* 0x000fe200000000af */
[----:B------:R-:W-:Y:S01]  /*15d50*/  IMAD.IADD R209, R5, 0x1, R252 ;  /* 0x0000000105d17824 */ /* 0x000fe200078e02fc */
[----:B------:R-:W-:-:S02]  /*15d60*/  PRMT R10, R13, 0x4210, R176 ;  /* 0x000042100d0a7816 */ /* 0x000fc400000000b0 */
[----:B--2---:R-:W-:Y:S02]  /*15d70*/  LOP3.LUT R246, R5, 0x17a, R182, 0xfe, !PT ;  /* 0x0000017a05f67812 */ /* 0x004fe400078efeb6 */
[----:B------:R-:W-:Y:S02]  /*15d80*/  PRMT R11, R29, 0x5210, R176 ;  /* 0x000052101d0b7816 */ /* 0x000fe400000000b0 */
[----:B---3--:R-:W-:Y:S01]  /*15d90*/  LOP3.LUT R247, R5, 0x17c, R182, 0xfe, !PT ;  /* 0x0000017c05f77812 */ /* 0x008fe200078efeb6 */
[----:B------:R-:W0:Y:S01]  /*15da0*/  LDS.128 R64, [R2] ;  /* 0x0000000002407984 */ /* 0x000e220000000c00 */
[----:B------:R-:W-:Y:S02]  /*15db0*/  LOP3.LUT R13, R24, 0xffff, RZ, 0xc0, !PT ;  /* 0x0000ffff180d7812 */ /* 0x000fe400078ec0ff */
[----:B------:R-:W-:Y:S01]  /*15dc0*/  F2FP.SATFINITE.E5M2.F32.PACK_AB_MERGE_C R102, R103, R102, RZ ;  /* 0x000000666766723e */ /* 0x000fe200048060ff */
[----:B------:R-:W-:Y:S01]  /*15dd0*/  BAR.SYNC.DEFER_BLOCKING 0x0 ;  /* 0x0000000000007b1d */ /* 0x000fe20000010000 */
[----:B------:R-:W-:-:S02]  /*15de0*/  PRMT R12, R12, 0x4210, R13 ;  /* 0x000042100c0c7816 */ /* 0x000fc4000000000d */
[----:B------:R-:W-:Y:S02]  /*15df0*/  PRMT R13, R28, 0x5210, R13 ;  /* 0x000052101c0d7816 */ /* 0x000fe4000000000d */
[----:B------:R-:W-:Y:S02]  /*15e00*/  LOP3.LUT R106, R106, 0xffff, RZ, 0xc0, !PT ;  /* 0x0000ffff6a6a7812 */ /* 0x000fe400078ec0ff */
[----:B------:R-:W-:Y:S01]  /*15e10*/  LOP3.LUT R110, R110, 0xffff, RZ, 0xc0, !PT ;  /* 0x0000ffff6e6e7812 */ /* 0x000fe200078ec0ff */
[----:B------:R2:W-:Y:S01]  /*15e20*/  STL [R1+0x10], R246 ;  /* 0x000010f601007387 */ /* 0x0005e20000100800 */
[----:B------:R-:W-:Y:S02]  /*15e30*/  F2FP.SATFINITE.E5M2.F32.PACK_AB_MERGE_C R93, R129, R128, RZ ;  /* 0x00000080815d723e */ /* 0x000fe400048060ff */
[----:B------:R-:W-:Y:S01]  /*15e40*/  F2FP.SATFINITE.E5M2.F32.PACK_AB_MERGE_C R94, R131, R130, RZ ;  /* 0x00000082835e723e */ /* 0x000fe200048060ff */
[----:B------:R3:W-:Y:S01]  /*15e50*/  STL [R1+0x14], R247 ;  /* 0x000014f701007387 */ /* 0x0007e20000100800 */
[----:B------:R-:W-:-:S02]  /*15e60*/  F2FP.SATFINITE.E5M2.F32.PACK_AB_MERGE_C R104, R133, R132, RZ ;  /* 0x000000848568723e */ /* 0x000fc400048060ff */
[----:B------:R-:W-:Y:S02]  /*15e70*/  F2FP.SATFINITE.E5M2.F32.PACK_AB_MERGE_C R105, R135, R134, RZ ;  /* 0x000000868769723e */ /* 0x000fe400048060ff */
[----:B------:R-:W-:Y:S02]  /*15e80*/  F2FP.SATFINITE.E5M2.F32.PACK_AB_MERGE_C R95, R137, R136, RZ ;  /* 0x00000088895f723e */ /* 0x000fe400048060ff */
[--C-:B--2---:R-:W-:Y:S02]  /*15e90*/  LOP3.LUT R246, R5, 0x180, R182.reuse, 0xfe, !PT ;  /* 0x0000018005f67812 */ /* 0x104fe400078efeb6 */
[----:B------:R-:W-:Y:S02]  /*15ea0*/  F2FP.SATFINITE.E5M2.F32.PACK_AB_MERGE_C R96, R139, R138, RZ ;  /* 0x0000008a8b60723e */ /* 0x000fe400048060ff */
[----:B---3--:R-:W-:Y:S01]  /*15eb0*/  LOP3.LUT R247, R5, 0x182, R182, 0xfe, !PT ;  /* 0x0000018205f77812 */ /* 0x008fe200078efeb6 */
[----:B------:R2:W-:Y:S01]  /*15ec0*/  STL [R1+0x18], R246 ;  /* 0x000018f601007387 */ /* 0x0005e20000100800 */
[----:B------:R-:W-:-:S02]  /*15ed0*/  F2FP.SATFINITE.E5M2.F32.PACK_AB_MERGE_C R97, R141, R140, RZ ;  /* 0x0000008c8d61723e */ /* 0x000fc400048060ff */
[----:B------:R-:W-:Y:S01]  /*15ee0*/  F2FP.SATFINITE.E5M2.F32.PACK_AB_MERGE_C R101, R143, R142, RZ ;  /* 0x0000008e8f65723e */ /* 0x000fe200048060ff */
[----:B------:R3:W-:Y:S01]  /*15ef0*/  STL [R1+0x1c], R247 ;  /* 0x00001cf701007387 */ /* 0x0007e20000100800 */
[----:B------:R-:W-:Y:S02]  /*15f00*/  F2FP.SATFINITE.E5M2.F32.PACK_AB_MERGE_C R103, R145, R144, RZ ;  /* 0x000000909167723e */ /* 0x000fe400048060ff */
[----:B------:R-:W-:Y:S01]  /*15f10*/  F2FP.SATFINITE.E5M2.F32.PACK_AB_MERGE_C R107, R147, R146, RZ ;  /* 0x00000092936b723e */ /* 0x000fe200048060ff */
[----:B------:R1:W-:Y:S01]  /*15f20*/  STSM.16.M88.4 [R161], R8 ;  /* 0x00000008a1007844 */ /* 0x0003e20000000200 */
[----:B------:R-:W-:Y:S02]  /*15f30*/  F2FP.SATFINITE.E5M2.F32.PACK_AB_MERGE_C R108, R149, R148, RZ ;  /* 0x00000094956c723e */ /* 0x000fe400048060ff */
[----:B--2---:R-:W-:Y:S01]  /*15f40*/  LOP3.LUT R246, R5, 0x184, R182, 0xfe, !PT ;  /* 0x0000018405f67812 */ /* 0x004fe200078efeb6 */
[----:B------:R-:W-:Y:S01]  /*15f50*/  BAR.SYNC.DEFER_BLOCKING 0x0 ;  /* 0x0000000000007b1d */ /* 0x000fe20000010000 */
[----:B------:R-:W-:-:S02]  /*15f60*/  F2FP.SATFINITE.E5M2.F32.PACK_AB_MERGE_C R109, R151, R150, RZ ;  /* 0x00000096976d723e */ /* 0x000fc400048060ff */
[C-C-:B---3--:R-:W-:Y:S02]  /*15f70*/  LOP3.LUT R247, R5.reuse, 0x186, R182.reuse, 0xfe, !PT ;  /* 0x0000018605f77812 */ /* 0x148fe400078efeb6 */
[----:B------:R-:W-:Y:S02]  /*15f80*/  PRMT R228, R228, 0x5410, R123 ;  /* 0x00005410e4e47816 */ /* 0x000fe4000000007b */
[C---:B------:R-:W-:Y:S01]  /*15f90*/  LOP3.LUT R111, R5.reuse, R182, RZ, 0xfc, !PT ;  /* 0x000000b6056f7212 */ /* 0x040fe200078efcff */
[----:B------:R2:W-:Y:S01]  /*15fa0*/  STL [R1+0x20], R246 ;  /* 0x000020f601007387 */ /* 0x0005e20000100800 */
[C-C-:B------:R-:W-:Y:S02]  /*15fb0*/  LOP3.LUT R160, R5.reuse, 0x2, R182.reuse, 0xfe, !PT ;  /* 0x0000000205a07812 */ /* 0x140fe400078efeb6 */
[----:B------:R-:W-:Y:S01]  /*15fc0*/  LOP3.LUT R215, R5, 0x4, R182, 0xfe, !PT ;  /* 0x0000000405d77812 */ /* 0x000fe200078efeb6 */
[----:B------:R3:W-:Y:S01]  /*15fd0*/  STL [R1+0x24], R247 ;  /* 0x000024f701007387 */ /* 0x0007e20000100800 */
[----:B-1----:R-:W-:-:S02]  /*15fe0*/  PRMT R8, R3, 0x4210, R6 ;  /* 0x0000421003087816 */ /* 0x002fc40000000006 */
[----:B------:R-:W-:Y:S02]  /*15ff0*/  PRMT R9, R31, 0x5210, R6 ;  /* 0x000052101f097816 */ /* 0x000fe40000000006 */
[----:B------:R-:W-:Y:S02]  /*16000*/  PRMT R10, R21, 0x4210, R184 ;  /* 0x00004210150a7816 */ /* 0x000fe400000000b8 */
[----:B--2---:R-:W-:Y:S02]  /*16010*/  LOP3.LUT R246, R5, 0x188, R182, 0xfe, !PT ;  /* 0x0000018805f67812 */ /* 0x004fe400078efeb6 */
[----:B------:R-:W-:Y:S02]  /*16020*/  PRMT R11, R35, 0x5210, R184 ;  /* 0x00005210230b7816 */ /* 0x000fe400000000b8 */
[----:B---3--:R-:W-:Y:S01]  /*16030*/  LOP3.LUT R247, R5, 0x18a, R182, 0xfe, !PT ;  /* 0x0000018a05f77812 */ /* 0x008fe200078efeb6 */
[----:B------:R1:W-:Y:S01]  /*16040*/  STL [R1+0x28], R246 ;  /* 0x000028f601007387 */ /* 0x0003e20000100800 */
[----:B------:R-:W-:-:S02]  /*16050*/  LOP3.LUT R3, R38, 0xffff, RZ, 0xc0, !PT ;  /* 0x0000ffff26037812 */ /* 0x000fc400078ec0ff */
[C-C-:B------:R-:W-:Y:S01]  /*16060*/  LOP3.LUT R216, R5.reuse, 0x6, R182.reuse, 0xfe, !PT ;  /* 0x0000000605d87812 */ /* 0x140fe200078efeb6 */
[----:B------:R2:W-:Y:S01]  /*16070*/  STL [R1+0x2c], R247 ;  /* 0x00002cf701007387 */ /* 0x0005e20000100800 */
[C-C-:B------:R-:W-:Y:S02]  /*16080*/  LOP3.LUT R213, R5.reuse, 0x8, R182.reuse, 0xfe, !PT ;  /* 0x0000000805d57812 */ /* 0x140fe400078efeb6 */
[C-C-:B------:R-:W-:Y:S01]  /*16090*/  LOP3.LUT R214, R5.reuse, 0xa, R182.reuse, 0xfe, !PT ;  /* 0x0000000a05d67812 */ /* 0x140fe200078efeb6 */
[----:B------:R-:W3:Y:S01]  /*160a0*/  LDS.128 R60, [R2] ;  /* 0x00000000023c7984 */ /* 0x000ee20000000c00 */
[C-C-:B------:R-:W-:Y:S02]  /*160b0*/  LOP3.LUT R212, R5.reuse, 0xc, R182.reuse, 0xfe, !PT ;  /* 0x0000000c05d47812 */ /* 0x140fe400078efeb6 */
[C-C-:B-1----:R-:W-:Y:S01]  /*160c0*/  LOP3.LUT R246, R5.reuse, 0x18c, R182.reuse, 0xfe, !PT ;  /* 0x0000018c05f67812 */ /* 0x142fe200078efeb6 */
[----:B------:R-:W-:Y:S01]  /*160d0*/  BAR.SYNC.DEFER_BLOCKING 0x0 ;  /* 0x0000000000007b1d */ /* 0x000fe20000010000 */
[----:B------:R-:W-:-:S02]  /*160e0*/  LOP3.LUT R210, R5, 0x10, R182, 0xfe, !PT ;  /* 0x0000001005d27812 */ /* 0x000fc400078efeb6 */
[C-C-:B--2---:R-:W-:Y:S02]  /*160f0*/  LOP3.LUT R247, R5.reuse, 0x190, R182.reuse, 0xfe, !PT ;  /* 0x0000019005f77812 */ /* 0x144fe400078efeb6 */
[C-C-:B------:R-:W-:Y:S02]  /*16100*/  LOP3.LUT R211, R5.reuse, 0x12, R182.reuse, 0xfe, !PT ;  /* 0x0000001205d37812 */ /* 0x140fe400078efeb6 */
[C-C-:B------:R-:W-:Y:S01]  /*16110*/  LOP3.LUT R207, R5.reuse, 0x14, R182.reuse, 0xfe, !PT ;  /* 0x0000001405cf7812 */ /* 0x140fe200078efeb6 */
[----:B------:R1:W-:Y:S01]  /*16120*/  STL [R1+0x30], R246 ;  /* 0x000030f601007387 */ /* 0x0003e20000100800 */
[C-C-:B------:R-:W-:Y:S02]  /*16130*/  LOP3.LUT R204, R5.reuse, 0x16, R182.reuse, 0xfe, !PT ;  /* 0x0000001605cc7812 */ /* 0x140fe400078efeb6 */
[C-C-:B------:R-:W-:Y:S01]  /*16140*/  LOP3.LUT R205, R5.reuse, 0x18, R182.reuse, 0xfe, !PT ;  /* 0x0000001805cd7812 */ /* 0x140fe200078efeb6 */
[----:B------:R2:W-:Y:S01]  /*16150*/  STL [R1+0x34], R247 ;  /* 0x000034f701007387 */ /* 0x0005e20000100800 */
[----:B------:R-:W-:-:S02]  /*16160*/  LOP3.LUT R206, R5, 0x1a, R182, 0xfe, !PT ;  /* 0x0000001a05ce7812 */ /* 0x000fc400078efeb6 */
[C-C-:B------:R-:W-:Y:S02]  /*16170*/  LOP3.LUT R202, R5.reuse, 0x1c, R182.reuse, 0xfe, !PT ;  /* 0x0000001c05ca7812 */ /* 0x140fe400078efeb6 */
[C-C-:B------:R-:W-:Y:S02]  /*16180*/  LOP3.LUT R208, R5.reuse, 0x20, R182.reuse, 0xfe, !PT ;  /* 0x0000002005d07812 */ /* 0x140fe400078efeb6 */
[C-C-:B-1----:R-:W-:Y:S02]  /*16190*/  LOP3.LUT R246, R5.reuse, 0x192, R182.reuse, 0xfe, !PT ;  /* 0x0000019205f67812 */ /* 0x142fe400078efeb6 */
[C-C-:B------:R-:W-:Y:S02]  /*161a0*/  LOP3.LUT R203, R5.reuse, 0x22, R182.reuse, 0xfe, !PT ;  /* 0x0000002205cb7812 */ /* 0x140fe400078efeb6 */
[C-C-:B--2---:R-:W-:Y:S01]  /*161b0*/  LOP3.LUT R247, R5.reuse, 0x194, R182.reuse, 0xfe, !PT ;  /* 0x0000019405f77812 */ /* 0x144fe200078efeb6 */
[----:B------:R1:W-:Y:S01]  /*161c0*/  STL [R1+0x38], R246 ;  /* 0x000038f601007387 */ /* 0x0003e20000100800 */
[----:B------:R-:W-:-:S02]  /*161d0*/  LOP3.LUT R201, R5, 0x24, R182, 0xfe, !PT ;  /* 0x0000002405c97812 */ /* 0x000fc400078efeb6 */
[C-C-:B------:R-:W-:Y:S01]  /*161e0*/  LOP3.LUT R198, R5.reuse, 0x26, R182.reuse, 0xfe, !PT ;  /* 0x0000002605c67812 */ /* 0x140fe200078efeb6 */
[----:B------:R2:W-:Y:S01]  /*161f0*/  STL [R1+0x3c], R247 ;  /* 0x00003cf701007387 */ /* 0x0005e20000100800 */
[C-C-:B------:R-:W-:Y:S02]  /*16200*/  LOP3.LUT R199, R5.reuse, 0x28, R182.reuse, 0xfe, !PT ;  /* 0x0000002805c77812 */ /* 0x140fe400078efeb6 */
[C-C-:B------:R-:W-:Y:S01]  /*16210*/  LOP3.LUT R197, R5.reuse, 0x2a, R182.reuse, 0xfe, !PT ;  /* 0x0000002a05c57812 */ /* 0x140fe200078efeb6 */
[----:B------:R4:W-:Y:S01]  /*16220*/  STSM.16.M88.4 [R161], R8 ;  /* 0x00000008a1007844 */ /* 0x0009e20000000200 */
        /* <DEDUP_REMOVED lines=9> */
[----:B------:R-:W-:Y:S01]  /*162c0*/  LOP3.LUT R191, R5, 0x38, R182, 0xfe, !PT ;  /* 0x0000003805bf7812 */ /* 0x000fe200078efeb6 */
[----:B------:R2:W-:Y:S01]  /*162d0*/  STL [R1+0x44], R247 ;  /* 0x000044f701007387 */ /* 0x0005e20000100800 */
[----:B----4-:R-:W-:-:S02]  /*162e0*/  PRMT R8, R7, 0x4210, R36 ;  /* 0x0000421007087816 */ /* 0x010fc40000000024 */
[----:B------:R-:W-:Y:S02]  /*162f0*/  PRMT R9, R37, 0x5210, R36 ;  /* 0x0000521025097816 */ /* 0x000fe40000000024 */
[--C-:B------:R-:W-:Y:S02]  /*16300*/  PRMT R10, R4, 0x4210, R3.reuse ;  /* 0x00004210040a7816 */ /* 0x100fe40000000003 */
[C-C-:B-1----:R-:W-:Y:S02]  /*16310*/  LOP3.LUT R246, R5.reuse, 0x19a, R182.reuse, 0xfe, !PT ;  /* 0x0000019a05f67812 */ /* 0x142fe400078efeb6 */
[----:B------:R-:W-:Y:S02]  /*16320*/  PRMT R11, R34, 0x5210, R3 ;  /* 0x00005210220b7816 */ /* 0x000fe40000000003 */
[----:B--2---:R-:W-:Y:S01]  /*16330*/  LOP3.LUT R247, R5, 0x19c, R182, 0xfe, !PT ;  /* 0x0000019c05f77812 */ /* 0x004fe200078efeb6 */
[----:B------:R1:W-:Y:S01]  /*16340*/  STL [R1+0x48], R246 ;  /* 0x000048f601007387 */ /* 0x0003e20000100800 */
[----:B------:R-:W-:-:S02]  /*16350*/  LOP3.LUT R3, R52, 0xffff, RZ, 0xc0, !PT ;  /* 0x0000ffff34037812 */ /* 0x000fc400078ec0ff */
[C-C-:B------:R-:W-:Y:S01]  /*16360*/  LOP3.LUT R187, R5.reuse, 0x3a, R182.reuse, 0xfe, !PT ;  /* 0x0000003a05bb7812 */ /* 0x140fe200078efeb6 */
[----:B------:R2:W-:Y:S01]  /*16370*/  STL [R1+0x4c], R247 ;  /* 0x00004cf701007387 */ /* 0x0005e20000100800 */
[C-C-:B------:R-:W-:Y:S02]  /*16380*/  LOP3.LUT R185, R5.reuse, 0x3c, R182.reuse, 0xfe, !PT ;  /* 0x0000003c05b97812 */ /* 0x140fe400078efeb6 */
[C-C-:B------:R-:W-:Y:S01]  /*16390*/  LOP3.LUT R183, R5.reuse, 0x40, R182.reuse, 0xfe, !PT ;  /* 0x0000004005b77812 */ /* 0x140fe200078efeb6 */
[----:B------:R-:W4:Y:S01]  /*163a0*/  LDS.128 R56, [R2] ;  /* 0x0000000002387984 */ /* 0x000f220000000c00 */
        /* <DEDUP_REMOVED lines=25> */
[C-C-:B-1----:R-:W-:Y:S02]  /*16540*/  LOP3.LUT R246, R5.reuse, 0x1a8, R182.reuse, 0xfe, !PT ;  /* 0x000001a805f67812 */ /* 0x142fe400078efeb6 */
[----:B------:R-:W-:-:S02]  /*16550*/  LOP3.LUT R153, R5, 0x64, R182, 0xfe, !PT ;  /* 0x0000006405997812 */ /* 0x000fc400078efeb6 */
[C-C-:B--2---:R-:W-:Y:S01]  /*16560*/  LOP3.LUT R247, R5.reuse, 0x1aa, R182.reuse, 0xfe, !PT ;  /* 0x000001aa05f77812 */ /* 0x144fe200078efeb6 */
[----:B------:R1:W-:Y:S01]  /*16570*/  STL [R1+0x60], R246 ;  /* 0x000060f601007387 */ /* 0x0003e20000100800 */
[C-C-:B------:R-:W-:Y:S02]  /*16580*/  LOP3.LUT R152, R5.reuse, 0x66, R182.reuse, 0xfe, !PT ;  /* 0x0000006605987812 */ /* 0x140fe400078efeb6 */
[C-C-:B------:R-:W-:Y:S01]  /*16590*/  LOP3.LUT R151, R5.reuse, 0x68, R182.reuse, 0xfe, !PT ;  /* 0x0000006805977812 */ /* 0x140fe200078efeb6 */
[----:B------:R2:W-:Y:S01]  /*165a0*/  STL [R1+0x64], R247 ;  /* 0x000064f701007387 */ /* 0x0005e20000100800 */
[C-C-:B------:R-:W-:Y:S02]  /*165b0*/  LOP3.LUT R150, R5.reuse, 0x6a, R182.reuse, 0xfe, !PT ;  /* 0x0000006a05967812 */ /* 0x140fe400078efeb6 */
[----:B------:R-:W-:Y:S02]  /*165c0*/  LOP3.LUT R148, R5, 0x6c, R182, 0xfe, !PT ;  /* 0x0000006c05947812 */ /* 0x000fe400078efeb6 */
[----:B0-----:R-:W-:-:S02]  /*165d0*/  PRMT R10, R15, 0x4210, R54 ;  /* 0x000042100f0a7816 */ /* 0x001fc40000000036 */
[----:B-1----:R-:W-:Y:S02]  /*165e0*/  LOP3.LUT R246, R5, 0x1ac, R182, 0xfe, !PT ;  /* 0x000001ac05f67812 */ /* 0x002fe400078efeb6 */
[----:B------:R-:W-:Y:S01]  /*165f0*/  PRMT R11, R39, 0x5210, R54 ;  /* 0x00005210270b7816 */ /* 0x000fe20000000036 */
[----:B------:R-:W-:Y:S01]  /*16600*/  BAR.SYNC.DEFER_BLOCKING 0x0 ;  /* 0x0000000000007b1d */ /* 0x000fe20000010000 */
[----:B--2---:R-:W-:Y:S02]  /*16610*/  LOP3.LUT R247, R5, 0x1b0, R182, 0xfe, !PT ;  /* 0x000001b005f77812 */ /* 0x004fe400078efeb6 */
[--C-:B------:R-:W-:Y:S02]  /*16620*/  PRMT R8, R0, 0x4210, R3.reuse ;  /* 0x0000421000087816 */ /* 0x100fe40000000003 */
[----:B------:R-:W-:Y:S02]  /*16630*/  PRMT R9, R40, 0x5210, R3 ;  /* 0x0000521028097816 */ /* 0x000fe40000000003 */
[----:B------:R-:W-:Y:S01]  /*16640*/  PRMT R15, R32, 0x5210, R25 ;  /* 0x00005210200f7816 */ /* 0x000fe20000000019 */
[----:B------:R0:W-:Y:S01]  /*16650*/  STL [R1+0x68], R246 ;  /* 0x000068f601007387 */ /* 0x0001e20000100800 */
[----:B------:R-:W-:-:S02]  /*16660*/  LEA.HI R0, R26, R5, RZ, 0x1a ;  /* 0x000000051a007211 */ /* 0x000fc400078fd0ff */
[C-C-:B------:R-:W-:Y:S01]  /*16670*/  LOP3.LUT R144, R5.reuse, 0x70, R182.reuse, 0xfe, !PT ;  /* 0x0000007005907812 */ /* 0x140fe200078efeb6 */
[----:B------:R1:W-:Y:S01]  /*16680*/  STL [R1+0x6c], R247 ;  /* 0x00006cf701007387 */ /* 0x0003e20000100800 */
[C-C-:B------:R-:W-:Y:S02]  /*16690*/  LOP3.LUT R149, R5.reuse, 0x72, R182.reuse, 0xfe, !PT ;  /* 0x0000007205957812 */ /* 0x140fe400078efeb6 */
[C-C-:B------:R-:W-:Y:S02]  /*166a0*/  LOP3.LUT R146, R5.reuse, 0x74, R182.reuse, 0xfe, !PT ;  /* 0x0000007405927812 */ /* 0x140fe400078efeb6 */
[C-C-:B------:R-:W-:Y:S02]  /*166b0*/  LOP3.LUT R147, R5.reuse, 0x76, R182.reuse, 0xfe, !PT ;  /* 0x0000007605937812 */ /* 0x140fe400078efeb6 */
[C-C-:B0-----:R-:W-:Y:S02]  /*166c0*/  LOP3.LUT R246, R5.reuse, 0x1b2, R182.reuse, 0xfe, !PT ;  /* 0x000001b205f67812 */ /* 0x141fe400078efeb6 */
[----:B------:R-:W-:-:S02]  /*166d0*/  LOP3.LUT R145, R5, 0x78, R182, 0xfe, !PT ;  /* 0x0000007805917812 */ /* 0x000fc400078efeb6 */
[C-C-:B-1----:R-:W-:Y:S01]  /*166e0*/  LOP3.LUT R247, R5.reuse, 0x1b4, R182.reuse, 0xfe, !PT ;  /* 0x000001b405f77812 */ /* 0x142fe200078efeb6 */
[----:B------:R0:W-:Y:S01]  /*166f0*/  STL [R1+0x70], R246 ;  /* 0x000070f601007387 */ /* 0x0001e20000100800 */
[C-C-:B------:R-:W-:Y:S02]  /*16700*/  LOP3.LUT R143, R5.reuse, 0x7a, R182.reuse, 0xfe, !PT ;  /* 0x0000007a058f7812 */ /* 0x140fe400078efeb6 */
[C-C-:B------:R-:W-:Y:S01]  /*16710*/  LOP3.LUT R141, R5.reuse, 0x7c, R182.reuse, 0xfe, !PT ;  /* 0x0000007c058d7812 */ /* 0x140fe200078efeb6 */
[----:B------:R1:W-:Y:S01]  /*16720*/  STL [R1+0x74], R247 ;  /* 0x000074f701007387 */ /* 0x0003e20000100800 */
[C-C-:B------:R-:W-:Y:S02]  /*16730*/  LOP3.LUT R140, R5.reuse, 0x80, R182.reuse, 0xfe, !PT ;  /* 0x00000080058c7812 */ /* 0x140fe400078efeb6 */
[C-C-:B------:R-:W-:Y:S01]  /*16740*/  LOP3.LUT R142, R5.reuse, 0x82, R182.reuse, 0xfe, !PT ;  /* 0x00000082058e7812 */ /* 0x140fe200078efeb6 */
[----:B------:R-:W2:Y:S01]  /*16750*/  LDS.128 R52, [R2] ;  /* 0x0000000002347984 */ /* 0x000ea20000000c00 */
[----:B------:R-:W-:-:S02]  /*16760*/  LOP3.LUT R139, R5, 0x84, R182, 0xfe, !PT ;  /* 0x00000084058b7812 */ /* 0x000fc400078efeb6 */
[C-C-:B0-----:R-:W-:Y:S01]  /*16770*/  LOP3.LUT R246, R5.reuse, 0x1b6, R182.reuse, 0xfe, !PT ;  /* 0x000001b605f67812 */ /* 0x141fe200078efeb6 */
[----:B------:R-:W-:Y:S01]  /*16780*/  BAR.SYNC.DEFER_BLOCKING 0x0 ;  /* 0x0000000000007b1d */ /* 0x000fe20000010000 */
[C-C-:B------:R-:W-:Y:S02]  /*16790*/  LOP3.LUT R138, R5.reuse, 0x86, R182.reuse, 0xfe, !PT ;  /* 0x00000086058a7812 */ /* 0x140fe400078efeb6 */
[C-C-:B-1----:R-:W-:Y:S02]  /*167a0*/  LOP3.LUT R247, R5.reuse, 0x1b8, R182.reuse, 0xfe, !PT ;  /* 0x000001b805f77812 */ /* 0x142fe400078efeb6 */
[C-C-:B------:R-:W-:Y:S02]  /*167b0*/  LOP3.LUT R137, R5.reuse, 0x88, R182.reuse, 0xfe, !PT ;  /* 0x0000008805897812 */ /* 0x140fe400078efeb6 */
[C-C-:B------:R-:W-:Y:S01]  /*167c0*/  LOP3.LUT R136, R5.reuse, 0x8a, R182.reuse, 0xfe, !PT ;  /* 0x0000008a05887812 */ /* 0x140fe200078efeb6 */
[----:B------:R0:W-:Y:S01]  /*167d0*/  STL [R1+0x78], R246 ;  /* 0x000078f601007387 */ /* 0x0001e20000100800 */
[----:B------:R-:W-:-:S02]  /*167e0*/  LOP3.LUT R134, R5, 0x8c, R182, 0xfe, !PT ;  /* 0x0000008c05867812 */ /* 0x000fc400078efeb6 */
        /* <DEDUP_REMOVED lines=14> */
[----:B------:R-:W-:Y:S01]  /*168d0*/  STSM.16.M88.4 [R161], R8 ;  /* 0x00000008a1007844 */ /* 0x000fe20000000200 */
        /* <DEDUP_REMOVED lines=49> */
[C-C-:B0-----:R-:W-:Y:S02]  /*16bf0*/  LOP3.LUT R246, R5.reuse, 0x1d2, R182.reuse, 0xfe, !PT ;  /* 0x000001d205f67812 */ /* 0x141fe400078efeb6 */
[C-C-:B------:R-:W-:Y:S02]  /*16c00*/  LOP3.LUT R32, R5.reuse, 0xe6, R182.reuse, 0xfe, !PT ;  /* 0x000000e605207812 */ /* 0x140fe400078efeb6 */
[C-C-:B-1----:R-:W-:Y:S01]  /*16c10*/  LOP3.LUT R247, R5.reuse, 0x1d4, R182.reuse, 0xfe, !PT ;  /* 0x000001d405f77812 */ /* 0x142fe200078efeb6 */
[----:B------:R0:W-:Y:S01]  /*16c20*/  STL [R1+0xa8], R246 ;  /* 0x0000a8f601007387 */ /* 0x0001e20000100800 */
[C-C-:B------:R-:W-:Y:S02]  /*16c30*/  LOP3.LUT R31, R5.reuse, 0xe8, R182.reuse, 0xfe, !PT ;  /* 0x000000e8051f7812 */ /* 0x140fe400078efeb6 */
[C-C-:B------:R-:W-:Y:S01]  /*16c40*/  LOP3.LUT R30, R5.reuse, 0xea, R182.reuse, 0xfe, !PT ;  /* 0x000000ea051e7812 */ /* 0x140fe200078efeb6 */
[----:B------:R1:W-:Y:S01]  /*16c50*/  STL [R1+0xac], R247 ;  /* 0x0000acf701007387 */ /* 0x0003e20000100800 */
[----:B------:R-:W-:-:S02]  /*16c60*/  LOP3.LUT R28, R5, 0xec, R182, 0xfe, !PT ;  /* 0x000000ec051c7812 */ /* 0x000fc400078efeb6 */
[C-C-:B------:R-:W-:Y:S02]  /*16c70*/  LOP3.LUT R24, R5.reuse, 0xf0, R182.reuse, 0xfe, !PT ;  /* 0x000000f005187812 */ /* 0x140fe400078efeb6 */
[C-C-:B------:R-:W-:Y:S02]  /*16c80*/  LOP3.LUT R29, R5.reuse, 0xf2, R182.reuse, 0xfe, !PT ;  /* 0x000000f2051d7812 */ /* 0x140fe400078efeb6 */
[C-C-:B0-----:R-:W-:Y:S02]  /*16c90*/  LOP3.LUT R246, R5.reuse, 0x1d6, R182.reuse, 0xfe, !PT ;  /* 0x000001d605f67812 */ /* 0x141fe400078efeb6 */
[C-C-:B------:R-:W-:Y:S02]  /*16ca0*/  LOP3.LUT R26, R5.reuse, 0xf4, R182.reuse, 0xfe, !PT ;  /* 0x000000f4051a7812 */ /* 0x140fe400078efeb6 */
[C-C-:B-1----:R-:W-:Y:S01]  /*16cb0*/  LOP3.LUT R247, R5.reuse, 0x1d8, R182.reuse, 0xfe, !PT ;  /* 0x000001d805f77812 */ /* 0x142fe200078efeb6 */
        /* <DEDUP_REMOVED lines=15> */
[C-C-:B------:R-:W-:Y:S02]  /*16db0*/  LOP3.LUT R16, R5.reuse, 0x10a, R182.reuse, 0xfe, !PT ;  /* 0x0000010a05107812 */ /* 0x140fe400078efeb6 */
        /* <DEDUP_REMOVED lines=63> */
[C-C-:B------:R-:W-:Y:S01]  /*171b0*/  LOP3.LUT R245, R5.reuse, 0x164, R182.reuse, 0xfe, !PT ;  /* 0x0000016405f57812 */ /* 0x140fe200078efeb6 */
[----:B------:R0:W-:Y:S01]  /*171c0*/  STL [R1+0xf0], R246 ;  /* 0x0000f0f601007387 */ /* 0x0001e20000100800 */
[C-C-:B------:R-:W-:Y:S02]  /*171d0*/  LOP3.LUT R248, R5.reuse, 0x166, R182.reuse, 0xfe, !PT ;  /* 0x0000016605f87812 */ /* 0x140fe400078efeb6 */
[C-C-:B------:R-:W-:Y:S01]  /*171e0*/  LOP3.LUT R249, R5.reuse, 0x168, R182.reuse, 0xfe, !PT ;  /* 0x0000016805f97812 */ /* 0x140fe200078efeb6 */
[----:B------:R-:W3:Y:S01]  /*171f0*/  LDL.LU R235, [R1+0x52c] ;  /* 0x00052c0001eb7983 */ /* 0x000ee20000300800 */
[----:B------:R-:W-:-:S02]  /*17200*/  LOP3.LUT R250, R5, 0x16a, R182, 0xfe, !PT ;  /* 0x0000016a05fa7812 */ /* 0x000fc400078efeb6 */
[C-C-:B------:R-:W-:Y:S02]  /*17210*/  LOP3.LUT R251, R5.reuse, 0x16c, R182.reuse, 0xfe, !PT ;  /* 0x0000016c05fb7812 */ /* 0x140fe400078efeb6 */
[C-C-:B------:R-:W-:Y:S02]  /*17220*/  LOP3.LUT R252, R5.reuse, 0x170, R182.reuse, 0xfe, !PT ;  /* 0x0000017005fc7812 */ /* 0x140fe400078efeb6 */
[----:B------:R-:W-:Y:S02]  /*17230*/  LOP3.LUT R5, R5, 0x1fc, R182, 0xfe, !PT ;  /* 0x000001fc05057812 */ /* 0x000fe400078efeb6 */
[--C-:B------:R-:W-:Y:S02]  /*17240*/  PRMT R182, R106, 0x3340, R110.reuse ;  /* 0x000033406ab67816 */ /* 0x100fe4000000006e */
[----:B------:R-:W-:Y:S02]  /*17250*/  SHF.R.U32.HI R110, RZ, 0x8, R110 ;  /* 0x00000008ff6e7819 */ /* 0x000fe4000001166e */
[----:B------:R-:W-:-:S02]  /*17260*/  SHF.R.U32.HI R106, RZ, 0x8, R106 ;  /* 0x00000008ff6a7819 */ /* 0x000fc4000001166a */
[----:B------:R-:W-:Y:S02]  /*17270*/  LOP3.LUT R110, R110, 0xffff, RZ, 0xc0, !PT ;  /* 0x0000ffff6e6e7812 */ /* 0x000fe400078ec0ff */
[----:B------:R-:W-:Y:S02]  /*17280*/  LOP3.LUT R106, R106, 0xffff, RZ, 0xc0, !PT ;  /* 0x0000ffff6a6a7812 */ /* 0x000fe400078ec0ff */
[----:B------:R-:W-:Y:S02]  /*17290*/  LOP3.LUT R89, R89, 0xffff, RZ, 0xc0, !PT ;  /* 0x0000ffff59597812 */ /* 0x000fe400078ec0ff */
[----:B------:R-:W-:Y:S02]  /*172a0*/  LOP3.LUT R91, R91, 0xffff, RZ, 0xc0, !PT ;  /* 0x0000ffff5b5b7812 */ /* 0x000fe400078ec0ff */
[----:B------:R-:W-:Y:S02]  /*172b0*/  LOP3.LUT R93, R93, 0xffff, RZ, 0xc0, !PT ;  /* 0x0000ffff5d5d7812 */ /* 0x000fe400078ec0ff */
[----:B------:R-:W-:-:S02]  /*172c0*/  SHF.R.U32.HI R237, RZ, 0x8, R237 ;  /* 0x00000008ffed7819 */ /* 0x000fc400000116ed */
[----:B------:R-:W-:Y:S02]  /*172d0*/  SHF.R.U32.HI R225, RZ, 0x8, R225 ;  /* 0x00000008ffe17819 */ /* 0x000fe400000116e1 */
[----:B-1----:R-:W-:Y:S02]  /*172e0*/  PRMT R247, R106, 0x3340, R110 ;  /* 0x000033406af77816 */ /* 0x002fe4000000006e */
[----:B------:R-:W-:Y:S02]  /*172f0*/  PRMT R110, R89, 0x3340, R91 ;  /* 0x00003340596e7816 */ /* 0x000fe4000000005b */
[----:B------:R-:W-:Y:S02]  /*17300*/  PRMT R106, R93, 0x3340, R1 ;  /* 0x000033405d6a7816 */ /* 0x000fe40000000001 */
[----:B------:R-:W-:Y:S02]  /*17310*/  SHF.R.U32.HI R91, RZ, 0x8, R91 ;  /* 0x00000008ff5b7819 */ /* 0x000fe4000001165b */
[----:B------:R-:W-:-:S02]  /*17320*/  SHF.R.U32.HI R89, RZ, 0x8, R89 ;  /* 0x00000008ff597819 */ /* 0x000fc40000011659 */
[----:B------:R-:W-:Y:S02]  /*17330*/  LOP3.LUT R237, R237, 0xffff, RZ, 0xc0, !PT ;  /* 0x0000ffffeded7812 */ /* 0x000fe400078ec0ff */
[----:B------:R-:W-:Y:S02]  /*17340*/  LOP3.LUT R225, R225, 0xffff, RZ, 0xc0, !PT ;  /* 0x0000ffffe1e17812 */ /* 0x000fe400078ec0ff */
[----:B------:R-:W-:Y:S02]  /*17350*/  SHF.R.U32.HI R93, RZ, 0x8, R93 ;  /* 0x00000008ff5d7819 */ /* 0x000fe4000001165d */
[----:B------:R-:W-:Y:S02]  /*17360*/  LOP3.LUT R88, R88, 0xffff, RZ, 0xc0, !PT ;  /* 0x0000ffff58587812 */ /* 0x000fe400078ec0ff */
[----:B------:R-:W-:Y:S02]  /*17370*/  LOP3.LUT R91, R91, 0xffff, RZ, 0xc0, !PT ;  /* 0x0000ffff5b5b7812 */ /* 0x000fe400078ec0ff */
[----:B------:R-:W-:-:S02]  /*17380*/  LOP3.LUT R89, R89, 0xffff, RZ, 0xc0, !PT ;  /* 0x0000ffff59597812 */ /* 0x000fc400078ec0ff */
[----:B0-----:R-:W-:Y:S02]  /*17390*/  PRMT R246, R225, 0x3340, R237 ;  /* 0x00003340e1f67816 */ /* 0x001fe400000000ed */
[----:B------:R-:W-:Y:S02]  /*173a0*/  LOP3.LUT R93, R93, 0xffff, RZ, 0xc0, !PT ;  /* 0x0000ffff5d5d7812 */ /* 0x000fe400078ec0ff */
[----:B------:R-:W-:Y:S02]  /*173b0*/  PRMT R237, R88, 0x3340, R1 ;  /* 0x0000334058ed7816 */ /* 0x000fe40000000001 */
        /* <DEDUP_REMOVED lines=8> */
[----:B------:R-:W-:-:S02]  /*17440*/  SHF.R.U32.HI R92, RZ, 0x8, R92 ;  /* 0x00000008ff5c7819 */ /* 0x000fc4000001165c */
[----:B------:R-:W-:Y:S02]  /*17450*/  SHF.R.U32.HI R90, RZ, 0x8, R90 ;  /* 0x00000008ff5a7819 */ /* 0x000fe4000001165a */
[----:B------:R-:W-:Y:S02]  /*17460*/  SHF.R.U32.HI R94, RZ, 0x8, R94 ;  /* 0x00000008ff5e7819 */ /* 0x000fe4000001165e */
[----:B------:R-:W-:Y:S02]  /*17470*/  LOP3.LUT R95, R95, 0xffff, RZ, 0xc0, !PT ;  /* 0x0000ffff5f5f7812 */ /* 0x000fe400078ec0ff */
[----:B------:R-:W-:Y:S02]  /*17480*/  LOP3.LUT R97, R97, 0xffff, RZ, 0xc0, !PT ;  /* 0x0000ffff61617812 */ /* 0x000fe400078ec0ff */
[----:B------:R-:W-:Y:S02]  /*17490*/  PRMT R182, R93, 0x5410, R182 ;  /* 0x000054105db67816 */ /* 0x000fe400000000b6 */
[----:B------:R-:W-:-:S02]  /*174a0*/  LOP3.LUT R92, R92, 0xffff, RZ, 0xc0, !PT ;  /* 0x0000ffff5c5c7812 */ /* 0x000fc400078ec0ff */
[----:B------:R-:W-:Y:S02]  /*174b0*/  LOP3.LUT R90, R90, 0xffff, RZ, 0xc0, !PT ;  /* 0x0000ffff5a5a7812 */ /* 0x000fe400078ec0ff */
[----:B------:R-:W-:Y:S02]  /*174c0*/  LOP3.LUT R94, R94, 0xffff, RZ, 0xc0, !PT ;  /* 0x0000ffff5e5e7812 */ /* 0x000fe400078ec0ff */
[--C-:B------:R-:W-:Y:S02]  /*174d0*/  PRMT R93, R95, 0x3340, R97.reuse ;  /* 0x000033405f5d7816 */ /* 0x100fe40000000061 */
[----:B------:R-:W-:Y:S02]  /*174e0*/  SHF.R.U32.HI R97, RZ, 0x8, R97 ;  /* 0x00000008ff617819 */ /* 0x000fe40000011661 */
[----:B------:R-:W-:Y:S02]  /*174f0*/  SHF.R.U32.HI R95, RZ, 0x8, R95 ;  /* 0x00000008ff5f7819 */ /* 0x000fe4000001165f */
[----:B------:R-:W-:-:S02]  /*17500*/  PRMT R92, R90, 0x3340, R92 ;  /* 0x000033405a5c7816 */ /* 0x000fc4000000005c */
[----:B------:R-:W-:Y:S02]  /*17510*/  PRMT R90, R94, 0x3340, R1 ;  /* 0x000033405e5a7816 */ /* 0x000fe40000000001 */
[----:B------:R-:W-:Y:S02]  /*17520*/  LOP3.LUT R94, R97, 0xffff, RZ, 0xc0, !PT ;  /* 0x0000ffff615e7812 */ /* 0x000fe400078ec0ff */
[----:B------:R-:W-:Y:S02]  /*17530*/  LOP3.LUT R95, R95, 0xffff, RZ, 0xc0, !PT ;  /* 0x0000ffff5f5f7812 */ /* 0x000fe400078ec0ff */
[----:B------:R-:W-:Y:S02]  /*17540*/  LOP3.LUT R96, R96, 0xffff, RZ, 0xc0, !PT ;  /* 0x0000ffff60607812 */ /* 0x000fe400078ec0ff */
[----:B------:R-:W-:Y:S02]  /*17550*/  LOP3.LUT R107, R107, 0xffff, RZ, 0xc0, !PT ;  /* 0x0000ffff6b6b7812 */ /* 0x000fe400078ec0ff */
[----:B------:R-:W-:-:S02]  /*17560*/  LOP3.LUT R101, R101, 0xffff, RZ, 0xc0, !PT ;  /* 0x0000ffff65657812 */ /* 0x000fc400078ec0ff */
[----:B------:R-:W-:Y:S02]  /*17570*/  SHF.R.U32.HI R88, RZ, 0x8, R88 ;  /* 0x00000008ff587819 */ /* 0x000fe40000011658 */
[----:B------:R-:W-:Y:S02]  /*17580*/  LOP3.LUT R103, R103, 0xffff, RZ, 0xc0, !PT ;  /* 0x0000ffff67677812 */ /* 0x000fe400078ec0ff */
[----:B------:R-:W-:Y:S02]  /*17590*/  PRMT R106, R110, 0x5410, R106 ;  /* 0x000054106e6a7816 */ /* 0x000fe4000000006a */
[----:B------:R-:W-:Y:S02]  /*175a0*/  PRMT R94, R95, 0x3340, R94 ;  /* 0x000033405f5e7816 */ /* 0x000fe4000000005e */
[----:B------:R-:W-:Y:S02]  /*175b0*/  PRMT R110, R107, 0x3340, R1 ;  /* 0x000033406b6e7816 */ /* 0x000fe40000000001 */
[----:B------:R-:W-:-:S02]  /*175c0*/  PRMT R95, R96, 0x3340, R101 ;  /* 0x00003340605f7816 */ /* 0x000fc40000000065 */
[----:B------:R-:W-:Y:S02]  /*175d0*/  LOP3.LUT R88, R88, 0xffff, RZ, 0xc0, !PT ;  /* 0x0000ffff58587812 */ /* 0x000fe400078ec0ff */
[----:B------:R-:W-:Y:S02]  /*175e0*/  PRMT R225, R103, 0x3340, R1 ;  /* 0x0000334067e17816 */ /* 0x000fe40000000001 */
[----:B------:R-:W-:Y:S02]  /*175f0*/  SHF.R.U32.HI R101, RZ, 0x8, R101 ;  /* 0x00000008ff657819 */ /* 0x000fe40000011665 */
[----:B------:R-:W-:Y:S02]  /*17600*/  SHF.R.U32.HI R96, RZ, 0x8, R96 ;  /* 0x00000008ff607819 */ /* 0x000fe40000011660 */
[----:B------:R-:W-:Y:S02]  /*17610*/  SHF.R.U32.HI R103, RZ, 0x8, R103 ;  /* 0x00000008ff677819 */ /* 0x000fe40000011667 */
[----:B------:R-:W-:-:S02]  /*17620*/  SHF.R.U32.HI R107, RZ, 0x8, R107 ;  /* 0x00000008ff6b7819 */ /* 0x000fc4000001166b */
[----:B------:R-:W-:Y:S02]  /*17630*/  PRMT R110, R95, 0x5410, R110 ;  /* 0x000054105f6e7816 */ /* 0x000fe4000000006e */
[----:B------:R-:W-:Y:S02]  /*17640*/  PRMT R88, R88, 0x3340, R1 ;  /* 0x0000334058587816 */ /* 0x000fe40000000001 */
[----:B------:R-:W-:Y:S02]  /*17650*/  PRMT R225, R93, 0x5410, R225 ;  /* 0x000054105de17816 */ /* 0x000fe400000000e1 */
[----:B------:R-:W-:Y:S02]  /*17660*/  LOP3.LUT R95, R101, 0xffff, RZ, 0xc0, !PT ;  /* 0x0000ffff655f7812 */ /* 0x000fe400078ec0ff */
        /* <DEDUP_REMOVED lines=8> */
[----:B------:R-:W-:Y:S02]  /*176f0*/  PRMT R96, R107, 0x3340, R1 ;  /* 0x000033406b607816 */ /* 0x000fe40000000001 */
[----:B------:R-:W-:Y:S02]  /*17700*/  LOP3.LUT R88, R158, 0xffff, RZ, 0xc0, !PT ;  /* 0x0000ffff9e587812 */ /* 0x000fe400078ec0ff */
[----:B------:R-:W-:Y:S02]  /*17710*/  LOP3.LUT R89, R159, 0xffff, RZ, 0xc0, !PT ;  /* 0x0000ffff9f597812 */ /* 0x000fe400078ec0ff */
[----:B------:R-:W-:Y:S02]  /*17720*/  PRMT R107, R92, 0x5410, R90 ;  /* 0x000054105c6b7816 */ /* 0x000fe4000000005a */
[----:B------:R-:W-:Y:S02]  /*17730*/  PRMT R158, R94, 0x5410, R93 ;  /* 0x000054105e9e7816 */ /* 0x000fe4000000005d */
[----:B------:R-:W-:-:S02]  /*17740*/  PRMT R159, R95, 0x5410, R96 ;  /* 0x000054105f9f7816 */ /* 0x000fc40000000060 */
[--C-:B------:R-:W-:Y:S02]  /*17750*/  PRMT R92, R228, 0x4210, R88.reuse ;  /* 0x00004210e45c7816 */ /* 0x100fe40000000058 */
[----:B------:R-:W-:Y:S02]  /*17760*/  PRMT R93, R236, 0x5210, R88 ;  /* 0x00005210ec5d7816 */ /* 0x000fe40000000058 */
[--C-:B------:R-:W-:Y:S02]  /*17770*/  PRMT R94, R227, 0x4210, R89.reuse ;  /* 0x00004210e35e7816 */ /* 0x100fe40000000059 */
[----:B------:R-:W-:Y:S01]  /*17780*/  PRMT R95, R232, 0x5210, R89 ;  /* 0x00005210e85f7816 */ /* 0x000fe20000000059 */
[----:B------:R-:W-:Y:S01]  /*17790*/  BAR.SYNC.DEFER_BLOCKING 0x0 ;  /* 0x0000000000007b1d */ /* 0x000fe20000010000 */
[----:B------:R-:W-:-:S04]  /*177a0*/  SHF.R.U32.HI R239, RZ, 0x8, R239 ;  /* 0x00000008ffef7819 */ /* 0x000fc800000116ef */
[----:B------:R-:W-:-:S04]  /*177b0*/  LOP3.LUT R239, R239, 0xffff, RZ, 0xc0, !PT ;  /* 0x0000ffffefef7812 */ /* 0x000fc800078ec0ff */
[----:B------:R-:W-:Y:S01]  /*177c0*/  PRMT R239, R239, 0x3340, R1 ;  /* 0x00003340efef7816 */ /* 0x000fe20000000001 */
[----:B------:R-:W0:Y:S01]  /*177d0*/  LDS.128 R88, [R2] ;  /* 0x0000000002587984 */ /* 0x000e220000000c00 */
[----:B------:R-:W-:Y:S01]  /*177e0*/  BAR.SYNC.DEFER_BLOCKING 0x0 ;  /* 0x0000000000007b1d */ /* 0x000fe20000010000 */
[----:B------:R-:W-:Y:S02]  /*177f0*/  PRMT R97, R234, 0x5410, R231 ;  /* 0x00005410ea617816 */ /* 0x000fe400000000e7 */
[----:B------:R-:W-:Y:S02]  /*17800*/  PRMT R230, R233, 0x5410, R230 ;  /* 0x00005410e9e67816 */ /* 0x000fe400000000e6 */
[----:B------:R-:W-:Y:S02]  /*17810*/  LOP3.LUT R100, R100, 0xffff, RZ, 0xc0, !PT ;  /* 0x0000ffff64647812 */ /* 0x000fe400078ec0ff */
[----:B------:R-:W-:Y:S01]  /*17820*/  LOP3.LUT R102, R102, 0xffff, RZ, 0xc0, !PT ;  /* 0x0000ffff66667812 */ /* 0x000fe200078ec0ff */
[----:B------:R-:W2:Y:S04]  /*17830*/  LDL.LU R234, [R1] ;  /* 0x0000000001ea7983 */ /* 0x000ea80000300800 */
[----:B------:R1:W-:Y:S01]  /*17840*/  STSM.16.M88.4 [R161], R92 ;  /* 0x0000005ca1007844 */ /* 0x0003e20000000200 */
[----:B------:R-:W-:-:S02]  /*17850*/  PRMT R101, R246, 0x5410, R239 ;  /* 0x00005410f6657816 */ /* 0x000fc400000000ef */
[--C-:B------:R-:W-:Y:S01]  /*17860*/  PRMT R96, R226, 0x4210, R100.reuse ;  /* 0x00004210e2607816 */ /* 0x100fe20000000064 */
[----:B------:R-:W2:Y:S01]  /*17870*/  LDL.LU R231, [R1+0x4] ;  /* 0x0000040001e77983 */ /* 0x000ea20000300800 */
[----:B------:R-:W-:Y:S02]  /*17880*/  PRMT R97, R97, 0x5210, R100 ;  /* 0x0000521061617816 */ /* 0x000fe40000000064 */
[----:B------:R-:W-:Y:S01]  /*17890*/  LOP3.LUT R108, R108, 0xffff, RZ, 0xc0, !PT ;  /* 0x0000ffff6c6c7812 */ /* 0x000fe200078ec0ff */
[----:B------:R-:W2:Y:S01]  /*178a0*/  LDL.LU R233, [R1+0x8] ;  /* 0x0000080001e97983 */ /* 0x000ea20000300800 */
[----:B-1----:R-:W-:Y:S02]  /*178b0*/  LOP3.LUT R93, R98, 0xffff, RZ, 0xc0, !PT ;  /* 0x0000ffff625d7812 */ /* 0x002fe400078ec0ff */
[----:B------:R-:W-:Y:S02]  /*178c0*/  LOP3.LUT R92, R99, 0xffff, RZ, 0xc0, !PT ;  /* 0x0000ffff635c7812 */ /* 0x000fe400078ec0ff */
[----:B------:R-:W-:-:S02]  /*178d0*/  PRMT R98, R174, 0x4210, R102 ;  /* 0x00004210ae627816 */ /* 0x000fc40000000066 */
[----:B------:R-:W-:Y:S01]  /*178e0*/  PRMT R99, R230, 0x5210, R102 ;  /* 0x00005210e6637816 */ /* 0x000fe20000000066 */
[----:B------:R-:W-:Y:S01]  /*178f0*/  BAR.SYNC.DEFER_BLOCKING 0x0 ;  /* 0x0000000000007b1d */ /* 0x000fe20000010000 */
[--C-:B------:R-:W-:Y:S02]  /*17900*/  PRMT R100, R171, 0x4210, R93.reuse ;  /* 0x00004210ab647816 */ /* 0x100fe4000000005d */
[----:B------:R-:W-:Y:S02]  /*17910*/  PRMT R101, R101, 0x5210, R93 ;  /* 0x0000521065657816 */ /* 0x000fe4000000005d */
[--C-:B------:R-:W-:Y:S02]  /*17920*/  PRMT R102, R237, 0x4210, R92.reuse ;  /* 0x00004210ed667816 */ /* 0x100fe4000000005c */
[----:B------:R-:W-:Y:S02]  /*17930*/  PRMT R103, R103, 0x5210, R92 ;  /* 0x0000521067677816 */ /* 0x000fe4000000005c */
[----:B------:R-:W1:Y:S01]  /*17940*/  LDS.128 R92, [R2] ;  /* 0x00000000025c7984 */ /* 0x000e620000000c00 */
[----:B------:R-:W-:Y:S06]  /*17950*/  BAR.SYNC.DEFER_BLOCKING 0x0 ;  /* 0x0000000000007b1d */ /* 0x000fec0000010000 */
[----:B------:R-:W-:Y:S02]  /*17960*/  STSM.16.M88.4 [R161], R96 ;  /* 0x00000060a1007844 */ /* 0x000fe40000000200 */
[----:B------:R-:W-:Y:S06]  /*17970*/  BAR.SYNC.DEFER_BLOCKING 0x0 ;  /* 0x0000000000007b1d */ /* 0x000fec0000010000 */
[----:B------:R-:W1:Y:S02]  /*17980*/  LDS.128 R96, [R2] ;  /* 0x0000000002607984 */ /* 0x000e640000000c00 */
[----:B------:R-:W-:Y:S06]  /*17990*/  BAR.SYNC.DEFER_BLOCKING 0x0 ;  /* 0x0000000000007b1d */ /* 0x000fec0000010000 */
[----:B------:R4:W-:Y:S02]  /*179a0*/  STSM.16.M88.4 [R161], R100 ;  /* 0x00000064a1007844 */ /* 0x0009e40000000200 */
[----:B----4-:R-:W-:-:S02]  /*179b0*/  LOP3.LUT R101, R104, 0xffff, RZ, 0xc0, !PT ;  /* 0x0000ffff68657812 */ /* 0x010fc400078ec0ff */
[----:B------:R-:W-:Y:S02]  /*179c0*/  LOP3.LUT R100, R105, 0xffff, RZ, 0xc0, !PT ;  /* 0x0000ffff69647812 */ /* 0x000fe400078ec0ff */
[--C-:B------:R-:W-:Y:S02]  /*179d0*/  PRMT R104, R106, 0x4210, R101.reuse ;  /* 0x000042106a687816 */ /* 0x100fe40000000065 */
[----:B------:R-:W-:Y:S02]  /*179e0*/  PRMT R105, R229, 0x5210, R101 ;  /* 0x00005210e5697816 */ /* 0x000fe40000000065 */
[--C-:B------:R-:W-:Y:S02]  /*179f0*/  PRMT R106, R182, 0x4210, R100.reuse ;  /* 0x00004210b66a7816 */ /* 0x100fe40000000064 */
[----:B------:R-:W-:Y:S01]  /*17a00*/  PRMT R107, R107, 0x5210, R100 ;  /* 0x000052106b6b7816 */ /* 0x000fe20000000064 */
[----:B------:R-:W-:Y:S06]  /*17a10*/  BAR.SYNC.DEFER_BLOCKING 0x0 ;  /* 0x0000000000007b1d */ /* 0x000fec0000010000 */
[----:B------:R-:W4:Y:S02]  /*17a20*/  LDS.128 R100, [R2] ;  /* 0x0000000002647984 */ /* 0x000f240000000c00 */
[----:B------:R-:W-:Y:S01]  /*17a30*/  BAR.SYNC.DEFER_BLOCKING 0x0 ;  /* 0x0000000000007b1d */ /* 0x000fe20000010000 */
[----:B---3--:R-:W-:Y:S01]  /*17a40*/  IMAD R174, R235, UR4, RZ ;  /* 0x00000004ebae7c24 */ /* 0x008fe2000f8e02ff */
[----:B------:R-:W-:-:S02]  /*17a50*/  LOP3.LUT R109, R109, 0xffff, RZ, 0xc0, !PT ;  /* 0x0000ffff6d6d7812 */ /* 0x000fc400078ec0ff */
[----:B------:R-:W-:Y:S02]  /*17a60*/  ISETP.GE.AND P0, PT, R235, UR6, PT ;  /* 0x00000006eb007c0c */ /* 0x000fe4000bf06270 */
[----:B------:R-:W-:Y:S01]  /*17a70*/  ULDC.64 UR4, c[0x0][0x220] ;  /* 0x0000880000047ab9 */ /* 0x000fe20000000a00 */
[----:B------:R-:W-:Y:S01]  /*17a80*/  ULDC UR6, c[0x0][0x22c] ;  /* 0x00008b0000067ab9 */ /* 0x000fe20000000800 */
[----:B------:R3:W-:Y:S01]  /*17a90*/  STSM.16.M88.4 [R161], R104 ;  /* 0x00000068a1007844 */ /* 0x0007e20000000200 */
[----:B------:R-:W-:Y:S01]  /*17aa0*/  IADD3 R171, P2, R174, UR4, RZ ;  /* 0x00000004aeab7c10 */ /* 0x000fe2000ff5e0ff */
[----:B------:R-:W-:Y:S01]  /*17ab0*/  ULDC UR4, c[0x0][0x248] ;  /* 0x0000920000047ab9 */ /* 0x000fe20000000800 */
[C---:B------:R-:W-:Y:S01]  /*17ac0*/  ISETP.LT.AND P1, PT, R111.reuse, UR7, !P0 ;  /* 0x000000076f007c0c */ /* 0x040fe2000c721270 */
[----:B------:R-:W-:Y:S01]  /*17ad0*/  IMAD R182, R111, UR4, RZ ;  /* 0x000000046fb67c24 */ /* 0x000fe2000f8e02ff */
[----:B------:R-:W4:Y:S01]  /*17ae0*/  LDL.LU R235, [R1+0xc] ;  /* 0x00000c0001eb7983 */ /* 0x000f220000300800 */
[--C-:B---3--:R-:W-:Y:S01]  /*17af0*/  PRMT R104, R225, 0x4210, R108.reuse ;  /* 0x00004210e1687816 */ /* 0x108fe2000000006c */
[----:B------:R-:W-:Y:S01]  /*17b00*/  ULDC UR7, c[0x0][0x22c] ;  /* 0x00008b0000077ab9 */ /* 0x000fe20000000800 */
[----:B------:R-:W-:Y:S01]  /*17b10*/  PRMT R105, R158, 0x5210, R108 ;  /* 0x000052109e697816 */ /* 0x000fe2000000006c */
[----:B------:R-:W-:Y:S01]  /*17b20*/  ULDC UR4, c[0x0][0x248] ;  /* 0x0000920000047ab9 */ /* 0x000fe20000000800 */
[----:B------:R-:W-:-:S02]  /*17b30*/  PRMT R106, R110, 0x4210, R109 ;  /* 0x000042106e6a7816 */ /* 0x000fc4000000006d */
[----:B------:R-:W-:Y:S01]  /*17b40*/  PRMT R107, R159, 0x5210, R109 ;  /* 0x000052109f6b7816 */ /* 0x000fe2000000006d */
[----:B------:R-:W-:Y:S06]  /*17b50*/  BAR.SYNC.DEFER_BLOCKING 0x0 ;  /* 0x0000000000007b1d */ /* 0x000fec0000010000 */
[----:B------:R-:W3:Y:S02]  /*17b60*/  LDS.128 R108, [R2] ;  /* 0x00000000026c7984 */ /* 0x000ee40000000c00 */
[----:B------:R-:W-:Y:S01]  /*17b70*/  BAR.SYNC.DEFER_BLOCKING 0x0 ;  /* 0x0000000000007b1d */ /* 0x000fe20000010000 */
[----:B------:R-:W-:-:S02]  /*17b80*/  LEA.HI.X.SX32 R174, R174, UR5, 0x1, P2 ;  /* 0x00000005aeae7c11 */ /* 0x000fc400090f0eff */
[----:B------:R-:W-:-:S03]  /*17b90*/  IADD3 R158, P2, R182, R171, RZ ;  /* 0x000000abb69e7210 */ /* 0x000fc60007f5e0ff */
[----:B------:R-:W-:Y:S01]  /*17ba0*/  ULDC UR5, c[0x0][0x248] ;  /* 0x0000920000057ab9 */ /* 0x000fe20000000800 */
[----:B------:R0:W-:Y:S01]  /*17bb0*/  STSM.16.M88.4 [R161], R104 ;  /* 0x00000068a1007844 */ /* 0x0001e20000000200 */
[----:B------:R-:W-:Y:S01]  /*17bc0*/  LEA.HI.X.SX32 R159, R182, R174, 0x1, P2 ;  /* 0x000000aeb69f7211 */ /* 0x000fe200010f0eff */
[C---:B------:R-:W-:Y:S01]  /*17bd0*/  IMAD R226, R160.reuse, UR5, RZ ;  /* 0x00000005a0e27c24 */ /* 0x040fe2000f8e02ff */
[----:B------:R-:W-:Y:S01]  /*17be0*/  BAR.SYNC.DEFER_BLOCKING 0x0 ;  /* 0x0000000000007b1d */ /* 0x000fe20000010000 */
[----:B------:R-:W-:-:S03]  /*17bf0*/  ISETP.LT.AND P4, PT, R160, UR6, !P0 ;  /* 0x00000006a0007c0c */ /* 0x000fc6000c781270 */
[-C--:B------:R-:W-:Y:S02]  /*17c00*/  IADD3 R160, P3, R226, R171.reuse, RZ ;  /* 0x000000abe2a07210 */ /* 0x080fe40007f7e0ff */
[----:B0-----:R-:W-:Y:S01]  /*17c10*/  PRMT R104, R84, 0x7770, RZ ;  /* 0x0000777054687816 */ /* 0x001fe200000000ff */
[----:B------:R-:W-:Y:S01]  /*17c20*/  ULDC UR5, c[0x0][0x248] ;  /* 0x0000920000057ab9 */ /* 0x000fe20000000800 */
[-C--:B------:R-:W-:Y:S01]  /*17c30*/  LEA.HI.X.SX32 R161, R226, R174.reuse, 0x1, P3 ;  /* 0x000000aee2a17211 */ /* 0x080fe200018f0eff */
[----:B------:R-:W-:Y:S01]  /*17c40*/  ULDC UR6, c[0x0][0x248] ;  /* 0x0000920000067ab9 */ /* 0x000fe20000000800 */
[----:B------:R-:W-:Y:S01]  /*17c50*/  PRMT R105, R85, 0x7770, RZ ;  /* 0x0000777055697816 */ /* 0x000fe200000000ff */
[----:B------:R0:W-:Y:S01]  /*17c60*/  @P1 STG.E.U8 desc[UR16][R158.64], R104 ;  /* 0x000000689e001986 */ /* 0x0001e2000c101110 */
[C---:B------:R-:W-:Y:S01]  /*17c70*/  ISETP.LT.AND P1, PT, R215.reuse, UR7, !P0 ;  /* 0x00000007d7007c0c */ /* 0x040fe2000c721270 */
[----:B------:R-:W-:Y:S01]  /*17c80*/  IMAD R215, R215, UR4, RZ ;  /* 0x00000004d7d77c24 */ /* 0x000fe2000f8e02ff */
[C---:B------:R-:W-:Y:S01]  /*17c90*/  ISETP.LT.AND P2, PT, R216.reuse, UR8, !P0 ;  /* 0x00000008d8007c0c */ /* 0x040fe2000c741270 */
[----:B------:R-:W-:Y:S01]  /*17ca0*/  IMAD R216, R216, UR5, RZ ;  /* 0x00000005d8d87c24 */ /* 0x000fe2000f8e02ff */
[C---:B------:R-:W-:Y:S01]  /*17cb0*/  ISETP.LT.AND P3, PT, R213.reuse, UR9, !P0 ;  /* 0x00000009d5007c0c */ /* 0x040fe2000c761270 */
[----:B------:R-:W-:Y:S01]  /*17cc0*/  IMAD R213, R213, UR6, RZ ;  /* 0x00000006d5d57c24 */ /* 0x000fe2000f8e02ff */
[----:B------:R1:W-:Y:S01]  /*17cd0*/  @P4 STG.E.U8 desc[UR16][R160.64], R105 ;  /* 0x00000069a0004986 */ /* 0x0003e2000c101110 */
[----:B------:R-:W-:Y:S01]  /*17ce0*/  ULDC UR7, c[0x0][0x22c] ;  /* 0x00008b0000077ab9 */ /* 0x000fe20000000800 */
[----:B------:R-:W-:Y:S01]  /*17cf0*/  ULDC UR4, c[0x0][0x248] ;  /* 0x0000920000047ab9 */ /* 0x000fe20000000800 */
[CC--:B0-----:R-:W-:Y:S01]  /*17d00*/  IADD3 R158, P5, R215.reuse, R171.reuse, RZ ;  /* 0x000000abd79e7210 */ /* 0x0c1fe20007fbe0ff */
[----:B------:R-:W-:Y:S01]  /*17d10*/  ULDC UR6, c[0x0][0x22c] ;  /* 0x00008b0000067ab9 */ /* 0x000fe20000000800 */
[----:B------:R-:W-:Y:S01]  /*17d20*/  IADD3 R104, P6, R216, R171, RZ ;  /* 0x000000abd8687210 */ /* 0x000fe20007fde0ff */
[----:B------:R-:W-:Y:S01]  /*17d30*/  ULDC UR5, c[0x0][0x248] ;  /* 0x0000920000057ab9 */ /* 0x000fe20000000800 */
[----:B------:R-:W-:Y:S01]  /*17d40*/  LEA.HI.X.SX32 R159, R215, R174, 0x1, P5 ;  /* 0x000000aed79f7211 */ /* 0x000fe200028f0eff */
[----:B------:R-:W-:Y:S01]  /*17d50*/  ULDC UR8, c[0x0][0x22c] ;  /* 0x00008b0000087ab9 */ /* 0x000fe20000000800 */
[----:B------:R-:W-:Y:S01]  /*17d60*/  ULDC UR9, c[0x0][0x22c] ;  /* 0x00008b0000097ab9 */ /* 0x000fe20000000800 */
[----:B-1----:R-:W-:-:S02]  /*17d70*/  PRMT R105, R86, 0x7770, RZ ;  /* 0x0000777056697816 */ /* 0x002fc400000000ff */
[CC--:B------:R-:W-:Y:S02]  /*17d80*/  IADD3 R106, P5, R213.reuse, R171.reuse, RZ ;  /* 0x000000abd56a7210 */ /* 0x0c0fe40007fbe0ff */
[C---:B------:R-:W-:Y:S01]  /*17d90*/  ISETP.LT.AND P4, PT, R214.reuse, UR7, !P0 ;  /* 0x00000007d6007c0c */ /* 0x040fe2000c781270 */
[----:B------:R-:W-:Y:S01]  /*17da0*/  IMAD R214, R214, UR4, RZ ;  /* 0x00000004d6d67c24 */ /* 0x000fe2000f8e02ff */
[----:B------:R0:W-:Y:S01]  /*17db0*/  @P1 STG.E.U8 desc[UR16][R158.64], R105 ;  /* 0x000000699e001986 */ /* 0x0001e2000c101110 */
[-C--:B------:R-:W-:Y:S01]  /*17dc0*/  LEA.HI.X.SX32 R107, R213, R174.reuse, 0x1, P5 ;  /* 0x000000aed56b7211 */ /* 0x080fe200028f0eff */
[----:B------:R-:W-:Y:S01]  /*17dd0*/  ULDC UR4, c[0x0][0x248] ;  /* 0x0000920000047ab9 */ /* 0x000fe20000000800 */
[----:B------:R-:W-:Y:S01]  /*17de0*/  PRMT R160, R87, 0x7770, RZ ;  /* 0x0000777057a07816 */ /* 0x000fe200000000ff */
[----:B------:R-:W-:Y:S01]  /*17df0*/  ULDC UR7, c[0x0][0x22c] ;  /* 0x00008b0000077ab9 */ /* 0x000fe20000000800 */
[----:B------:R-:W-:Y:S02]  /*17e00*/  PRMT R161, R84, 0x7771, RZ ;  /* 0x0000777154a17816 */ /* 0x000fe400000000ff */
[C---:B------:R-:W-:Y:S01]  /*17e10*/  ISETP.LT.AND P5, PT, R212.reuse, UR6, !P0 ;  /* 0x00000006d4007c0c */ /* 0x040fe2000c7a1270 */
[----:B------:R-:W-:Y:S01]  /*17e20*/  IMAD R212, R212, UR4, RZ ;  /* 0x00000004d4d47c24 */ /* 0x000fe2000f8e02ff */
[----:B0-----:R-:W-:Y:S01]  /*17e30*/  LEA.HI.X.SX32 R105, R216, R174, 0x1, P6 ;  /* 0x000000aed8697211 */ /* 0x001fe200030f0eff */
[----:B------:R-:W-:Y:S01]  /*17e40*/  ULDC UR4, c[0x0][0x248] ;  /* 0x0000920000047ab9 */ /* 0x000fe20000000800 */
[----:B------:R-:W-:Y:S01]  /*17e50*/  IADD3 R158, P1, R214, R171, RZ ;  /* 0x000000abd69e7210 */ /* 0x000fe20007f3e0ff */
[----:B------:R-:W-:-:S02]  /*17e60*/  ULDC UR6, c[0x0][0x248] ;  /* 0x0000920000067ab9 */ /* 0x000fc40000000800 */
[----:B------:R0:W-:Y:S04]  /*17e70*/  @P2 STG.E.U8 desc[UR16][R104.64], R160 ;  /* 0x000000a068002986 */ /* 0x0001e8000c101110 */
[----:B------:R1:W-:Y:S01]  /*17e80*/  @P3 STG.E.U8 desc[UR16][R106.64], R161 ;  /* 0x000000a16a003986 */ /* 0x0003e2000c101110 */
[-C--:B------:R-:W-:Y:S02]  /*17e90*/  LEA.HI.X.SX32 R159, R214, R174.reuse, 0x1, P1 ;  /* 0x000000aed69f7211 */ /* 0x080fe400008f0eff */
[----:B------:R-:W-:Y:S02]  /*17ea0*/  PRMT R213, R85, 0x7771, RZ ;  /* 0x0000777155d57816 */ /* 0x000fe400000000ff */
[C---:B0-----:R-:W-:Y:S02]  /*17eb0*/  IADD3 R104, P3, R212.reuse, R171, RZ ;  /* 0x000000abd4687210 */ /* 0x041fe40007f7e0ff */
[C---:B------:R-:W-:Y:S01]  /*17ec0*/  ISETP.LT.AND P1, PT, R209.reuse, UR7, !P0 ;  /* 0x00000007d1007c0c */ /* 0x040fe2000c721270 */
[----:B------:R-:W-:Y:S01]  /*17ed0*/  IMAD R209, R209, UR5, RZ ;  /* 0x00000005d1d17c24 */ /* 0x000fe2000f8e02ff */
[----:B------:R-:W-:-:S02]  /*17ee0*/  LEA.HI.X.SX32 R105, R212, R174, 0x1, P3 ;  /* 0x000000aed4697211 */ /* 0x000fc400018f0eff */
[----:B-1----:R-:W-:Y:S01]  /*17ef0*/  PRMT R106, R86, 0x7771, RZ ;  /* 0x00007771566a7816 */ /* 0x002fe200000000ff */
[----:B------:R-:W-:Y:S01]  /*17f00*/  @P4 STG.E.U8 desc[UR16][R158.64], R213 ;  /* 0x000000d59e004986 */ /* 0x000fe2000c101110 */
[C---:B------:R-:W-:Y:S01]  /*17f10*/  ISETP.LT.AND P2, PT, R210.reuse, UR8, !P0 ;  /* 0x00000008d2007c0c */ /* 0x040fe2000c741270 */
[----:B------:R-:W-:Y:S01]  /*17f20*/  IMAD R210, R210, UR4, RZ ;  /* 0x00000004d2d27c24 */ /* 0x000fe2000f8e02ff */
[----:B------:R-:W-:Y:S01]  /*17f30*/  PRMT R160, R87, 0x7771, RZ ;  /* 0x0000777157a07816 */ /* 0x000fe200000000ff */
[----:B------:R0:W-:Y:S01]  /*17f40*/  @P5 STG.E.U8 desc[UR16][R104.64], R106 ;  /* 0x0000006a68005986 */ /* 0x0001e2000c101110 */
[C---:B------:R-:W-:Y:S01]  /*17f50*/  ISETP.LT.AND P4, PT, R211.reuse, UR9, !P0 ;  /* 0x00000009d3007c0c */ /* 0x040fe2000c781270 */
[----:B------:R-:W-:Y:S01]  /*17f60*/  IMAD R211, R211, UR6, RZ ;  /* 0x00000006d3d37c24 */ /* 0x000fe2000f8e02ff */
[----:B------:R-:W-:Y:S01]  /*17f70*/  ULDC UR4, c[0x0][0x22c] ;  /* 0x00008b0000047ab9 */ /* 0x000fe20000000800 */
[----:B------:R-:W-:Y:S01]  /*17f80*/  ULDC UR7, c[0x0][0x22c] ;  /* 0x00008b0000077ab9 */ /* 0x000fe20000000800 */
[----:B------:R-:W-:Y:S01]  /*17f90*/  PRMT R161, R84, 0x7772, RZ ;  /* 0x0000777254a17816 */ /* 0x000fe200000000ff */
[----:B------:R-:W-:Y:S01]  /*17fa0*/  ULDC UR8, c[0x0][0x22c] ;  /* 0x00008b0000087ab9 */ /* 0x000fe20000000800 */
[----:B------:R-:W-:Y:S01]  /*17fb0*/  ULDC UR5, c[0x0][0x248] ;  /* 0x0000920000057ab9 */ /* 0x000fe20000000800 */
[CC--:B0-----:R-:W-:Y:S01]  /*17fc0*/  IADD3 R104, P3, R209.reuse, R171.reuse, RZ ;  /* 0x000000abd1687210 */ /* 0x0c1fe20007f7e0ff */
[----:B------:R-:W-:Y:S01]  /*17fd0*/  ULDC UR6, c[0x0][0x248] ;  /* 0x0000920000067ab9 */ /* 0x000fe20000000800 */
[----:B------:R-:W-:Y:S01]  /*17fe0*/  IADD3 R106, P5, R210, R171, RZ ;  /* 0x000000abd26a7210 */ /* 0x000fe20007fbe0ff */
[----:B------:R-:W-:Y:S01]  /*17ff0*/  ULDC UR9, c[0x0][0x22c] ;  /* 0x00008b0000097ab9 */ /* 0x000fe20000000800 */
[----:B------:R-:W-:-:S02]  /*18000*/  LEA.HI.X.SX32 R105, R209, R174, 0x1, P3 ;  /* 0x000000aed1697211 */ /* 0x000fc400018f0eff */
[----:B------:R-:W-:Y:S01]  /*18010*/  ISETP.LT.AND P3, PT, R208, UR4, !P0 ;  /* 0x00000004d0007c0c */ /* 0x000fe2000c761270 */
[----:B------:R-:W-:Y:S01]  /*18020*/  ULDC UR4, c[0x0][0x248] ;  /* 0x0000920000047ab9 */ /* 0x000fe20000000800 */
[-C--:B------:R-:W-:Y:S01]  /*18030*/  LEA.HI.X.SX32 R107, R210, R174.reuse, 0x1, P5 ;  /* 0x000000aed26b7211 */ /* 0x080fe200028f0eff */
[----:B------:R-:W-:Y:S01]  /*18040*/  @P1 STG.E.U8 desc[UR16][R104.64], R160 ;  /* 0x000000a068001986 */ /* 0x000fe2000c101110 */
[C---:B------:R-:W-:Y:S01]  /*18050*/  ISETP.LT.AND P1, PT, R207.reuse, UR7, !P0 ;  /* 0x00000007cf007c0c */ /* 0x040fe2000c721270 */
[----:B------:R-:W-:Y:S01]  /*18060*/  IMAD R207, R207, UR4, RZ ;  /* 0x00000004cfcf7c24 */ /* 0x000fe2000f8e02ff */
[-C--:B------:R-:W-:Y:S01]  /*18070*/  IADD3 R158, P6, R211, R171.reuse, RZ ;  /* 0x000000abd39e7210 */ /* 0x080fe20007fde0ff */
[----:B------:R0:W-:Y:S01]  /*18080*/  @P2 STG.E.U8 desc[UR16][R106.64], R161 ;  /* 0x000000a16a002986 */ /* 0x0001e2000c101110 */
[----:B------:R-:W-:Y:S01]  /*18090*/  PRMT R208, R85, 0x7772, RZ ;  /* 0x0000777255d07816 */ /* 0x000fe200000000ff */
[----:B------:R-:W-:Y:S01]  /*180a0*/  ULDC UR7, c[0x0][0x22c] ;  /* 0x00008b0000077ab9 */ /* 0x000fe20000000800 */
[----:B------:R-:W-:Y:S01]  /*180b0*/  LEA.HI.X.SX32 R159, R211, R174, 0x1, P6 ;  /* 0x000000aed39f7211 */ /* 0x000fe200030f0eff */
[----:B------:R-:W-:Y:S01]  /*180c0*/  ULDC UR4, c[0x0][0x248] ;  /* 0x0000920000047ab9 */ /* 0x000fe20000000800 */
[C---:B------:R-:W-:Y:S01]  /*180d0*/  ISETP.LT.AND P5, PT, R204.reuse, UR8, !P0 ;  /* 0x00000008cc007c0c */ /* 0x040fe2000c7a1270 */
[----:B------:R-:W-:Y:S01]  /*180e0*/  IMAD R204, R204, UR5, RZ ;  /* 0x00000005cccc7c24 */ /* 0x000fe2000f8e02ff */
[----:B------:R-:W-:Y:S01]  /*180f0*/  PRMT R84, R84, 0x7773, RZ ;  /* 0x0000777354547816 */ /* 0x000fe200000000ff */
[----:B------:R-:W-:Y:S01]  /*18100*/  @P4 STG.E.U8 desc[UR16][R158.64], R208 ;  /* 0x000000d09e004986 */ /* 0x000fe2000c101110 */
[----:B0-----:R-:W-:Y:S01]  /*18110*/  IADD3 R106, P2, R207, R171, RZ ;  /* 0x000000abcf6a7210 */ /* 0x001fe20007f5e0ff */
[----:B------:R-:W-:Y:S01]  /*18120*/  ULDC UR5, c[0x0][0x22c] ;  /* 0x00008b0000057ab9 */ /* 0x000fe20000000800 */
[----:B------:R-:W-:-:S02]  /*18130*/  PRMT R105, R86, 0x7772, RZ ;  /* 0x0000777256697816 */ /* 0x000fc400000000ff */
[-C--:B------:R-:W-:Y:S02]  /*18140*/  LEA.HI.X.SX32 R107, R207, R174.reuse, 0x1, P2 ;  /* 0x000000aecf6b7211 */ /* 0x080fe400010f0eff */
[C---:B------:R-:W-:Y:S01]  /*18150*/  ISETP.LT.AND P4, PT, R205.reuse, UR7, !P0 ;  /* 0x00000007cd007c0c */ /* 0x040fe2000c781270 */
[----:B------:R-:W-:Y:S01]  /*18160*/  IMAD R205, R205, UR6, RZ ;  /* 0x00000006cdcd7c24 */ /* 0x000fe2000f8e02ff */
[----:B------:R-:W-:Y:S01]  /*18170*/  IADD3 R104, P6, R204, R171, RZ ;  /* 0x000000abcc687210 */ /* 0x000fe20007fde0ff */
[----:B------:R0:W-:Y:S01]  /*18180*/  @P1 STG.E.U8 desc[UR16][R106.64], R105 ;  /* 0x000000696a001986 */ /* 0x0001e2000c101110 */
[----:B------:R-:W-:Y:S01]  /*18190*/  PRMT R160, R87, 0x7772, RZ ;  /* 0x0000777257a07816 */ /* 0x000fe200000000ff */
[----:B------:R-:W-:Y:S01]  /*181a0*/  ULDC UR6, c[0x0][0x22c] ;  /* 0x00008b0000067ab9 */ /* 0x000fe20000000800 */
[C---:B------:R-:W-:Y:S01]  /*181b0*/  ISETP.LT.AND P2, PT, R206.reuse, UR9, !P0 ;  /* 0x00000009ce007c0c */ /* 0x040fe2000c741270 */
[----:B------:R-:W-:Y:S01]  /*181c0*/  IMAD R206, R206, UR4, RZ ;  /* 0x00000004cece7c24 */ /* 0x000fe2000f8e02ff */
[----:B------:R-:W-:Y:S01]  /*181d0*/  ULDC UR4, c[0x0][0x22c] ;  /* 0x00008b0000047ab9 */ /* 0x000fe20000000800 */
[----:B0-----:R-:W-:-:S02]  /*181e0*/  LEA.HI.X.SX32 R105, R204, R174, 0x1, P6 ;  /* 0x000000aecc697211 */ /* 0x001fc400030f0eff */
[CC--:B------:R-:W-:Y:S01]  /*181f0*/  IADD3 R106, P1, R205.reuse, R171.reuse, RZ ;  /* 0x000000abcd6a7210 */ /* 0x0c0fe20007f3e0ff */
[----:B------:R-:W0:Y:S02]  /*18200*/  LDC R204, c[0x0][0x248] ;  /* 0x00009200ffcc7b82 */ /* 0x000e240000000800 */
[----:B------:R1:W-:Y:S01]  /*18210*/  @P5 STG.E.U8 desc[UR16][R104.64], R160 ;  /* 0x000000a068005986 */ /* 0x0003e2000c101110 */
[-C--:B------:R-:W-:Y:S02]  /*18220*/  LEA.HI.X.SX32 R107, R205, R174.reuse, 0x1, P1 ;  /* 0x000000aecd6b7211 */ /* 0x080fe400008f0eff */
[C---:B------:R-:W-:Y:S02]  /*18230*/  IADD3 R158, P6, R206.reuse, R171, RZ ;  /* 0x000000abce9e7210 */ /* 0x040fe40007fde0ff */
[----:B------:R-:W-:Y:S01]  /*18240*/  ISETP.LT.AND P1, PT, R203, UR4, !P0 ;  /* 0x00000004cb007c0c */ /* 0x000fe2000c721270 */
[----:B------:R3:W-:Y:S01]  /*18250*/  @P4 STG.E.U8 desc[UR16][R106.64], R84 ;  /* 0x000000546a004986 */ /* 0x0007e2000c101110 */
[----:B------:R-:W-:Y:S01]  /*18260*/  ULDC UR4, c[0x0][0x248] ;  /* 0x0000920000047ab9 */ /* 0x000fe20000000800 */
[----:B-1----:R-:W1:Y:S01]  /*18270*/  LDC R105, c[0x0][0x248] ;  /* 0x00009200ff697b82 */ /* 0x002e620000000800 */
[----:B------:R-:W-:-:S02]  /*18280*/  LEA.HI.X.SX32 R159, R206, R174, 0x1, P6 ;  /* 0x000000aece9f7211 */ /* 0x000fc400030f0eff */
[----:B------:R-:W-:Y:S02]  /*18290*/  PRMT R85, R85, 0x7773, RZ ;  /* 0x0000777355557816 */ /* 0x000fe400000000ff */
[C---:B------:R-:W-:Y:S01]  /*182a0*/  ISETP.LT.AND P5, PT, R202.reuse, UR5, !P0 ;  /* 0x00000005ca007c0c */ /* 0x040fe2000c7a1270 */
[----:B------:R-:W-:Y:S01]  /*182b0*/  IMAD R202, R202, UR4, RZ ;  /* 0x00000004caca7c24 */ /* 0x000fe2000f8e02ff */
[----:B------:R-:W-:Y:S01]  /*182c0*/  ULDC UR5, c[0x0][0x22c] ;  /* 0x00008b0000057ab9 */ /* 0x000fe20000000800 */
[----:B---3--:R-:W3:Y:S01]  /*182d0*/  LDC R106, c[0x0][0x248] ;  /* 0x00009200ff6a7b82 */ /* 0x008ee20000000800 */
[----:B------:R2:W-:Y:S01]  /*182e0*/  @P2 STG.E.U8 desc[UR16][R158.64], R85 ;  /* 0x000000559e002986 */ /* 0x0005e2000c101110 */
[----:B------:R-:W-:Y:S01]  /*182f0*/  ULDC UR4, c[0x0][0x248] ;  /* 0x0000920000047ab9 */ /* 0x000fe20000000800 */
[----:B------:R-:W-:Y:S02]  /*18300*/  IADD3 R84, P2, R202, R171, RZ ;  /* 0x000000abca547210 */ /* 0x000fe40007f5e0ff */
[C---:B------:R-:W-:Y:S01]  /*18310*/  ISETP.LT.AND P6, PT, R200.reuse, UR5, !P0 ;  /* 0x00000005c8007c0c */ /* 0x040fe2000c7c1270 */
[----:B------:R-:W-:Y:S01]  /*18320*/  IMAD R200, R200, UR4, RZ ;  /* 0x00000004c8c87c24 */ /* 0x000fe2000f8e02ff */
[----:B------:R-:W-:Y:S01]  /*18330*/  PRMT R104, R86, 0x7773, RZ ;  /* 0x0000777356687816 */ /* 0x000fe200000000ff */
[----:B------:R-:W0:Y:S01]  /*18340*/  LDC R107, c[0x0][0x248] ;  /* 0x00009200ff6b7b82 */ /* 0x000e220000000800 */
[----:B------:R-:W-:Y:S01]  /*18350*/  ULDC UR4, c[0x0][0x22c] ;  /* 0x00008b0000047ab9 */ /* 0x000fe20000000800 */
[----:B------:R-:W-:Y:S01]  /*18360*/  ULDC UR5, c[0x0][0x22c] ;  /* 0x00008b0000057ab9 */ /* 0x000fe20000000800 */
[----:B--2---:R-:W-:-:S02]  /*18370*/  LEA.HI.X.SX32 R85, R202, R174, 0x1, P2 ;  /* 0x000000aeca557211 */ /* 0x004fc400010f0eff */
[----:B------:R-:W-:-:S03]  /*18380*/  IADD3 R86, P4, R200, R171, RZ ;  /* 0x000000abc8567210 */ /* 0x000fc60007f9e0ff */
[----:B------:R-:W2:Y:S01]  /*18390*/  LDC R158, c[0x0][0x248] ;  /* 0x00009200ff9e7b82 */ /* 0x000ea20000000800 */
[----:B------:R1:W-:Y:S02]  /*183a0*/  @P5 STG.E.U8 desc[UR16][R84.64], R104 ;  /* 0x0000006854005986 */ /* 0x0003e4000c101110 */
[----:B-1----:R-:W-:-:S05]  /*183b0*/  IMAD R182, R105, 0x20, R182 ;  /* 0x0000002069b67824 */ /* 0x002fca00078e02b6 */
[----:B------:R-:W1:Y:S01]  /*183c0*/  LDC R159, c[0x0][0x248] ;  /* 0x00009200ff9f7b82 */ /* 0x000e620000000800 */
[----:B------:R-:W-:Y:S02]  /*183d0*/  PRMT R84, R87, 0x7773, RZ ;  /* 0x0000777357547816 */ /* 0x000fe400000000ff */
[----:B------:R-:W-:-:S05]  /*183e0*/  LEA.HI.X.SX32 R87, R200, R174, 0x1, P4 ;  /* 0x000000aec8577211 */ /* 0x000fca00020f0eff */
[----:B------:R-:W4:Y:S01]  /*183f0*/  LDC R160, c[0x0][0x248] ;  /* 0x00009200ffa07b82 */ /* 0x000f220000000800 */
[----:B------:R3:W-:Y:S01]  /*18400*/  @P6 STG.E.U8 desc[UR16][R86.64], R84 ;  /* 0x0000005456006986 */ /* 0x0007e2000c101110 */
[----:B------:R-:W-:Y:S01]  /*18410*/  ISETP.LT.AND P2, PT, R201, UR6, !P0 ;  /* 0x00000006c9007c0c */ /* 0x000fe2000c741270 */
[----:B------:R-:W-:Y:S01]  /*18420*/  ULDC UR6, c[0x0][0x22c] ;  /* 0x00008b0000067ab9 */ /* 0x000fe20000000800 */
[----:B------:R-:W-:Y:S02]  /*18430*/  PRMT R105, R81, 0x7770, RZ ;  /* 0x0000777051697816 */ /* 0x000fe400000000ff */
[-C--:B---3--:R-:W-:Y:S01]  /*18440*/  IADD3 R84, P6, R182, R171.reuse, RZ ;  /* 0x000000abb6547210 */ /* 0x088fe20007fde0ff */
[----:B------:R-:W-:Y:S01]  /*18450*/  IMAD R87, R106, 0x2, R182 ;  /* 0x000000026a577824 */ /* 0x000fe200078e02b6 */
[----:B------:R-:W-:Y:S02]  /*18460*/  PRMT R106, R80, 0x7770, RZ ;  /* 0x00007770506a7816 */ /* 0x000fe400000000ff */
[----:B------:R-:W-:Y:S01]  /*18470*/  LEA.HI.X.SX32 R85, R182, R174, 0x1, P6 ;  /* 0x000000aeb6557211 */ /* 0x000fe200030f0eff */
[----:B0-----:R-:W-:Y:S01]  /*18480*/  IMAD R104, R204, 0x2, R87 ;  /* 0x00000002cc687824 */ /* 0x001fe200078e0257 */
[----:B------:R-:W-:-:S03]  /*18490*/  IADD3 R86, P6, R87, R171, RZ ;  /* 0x000000ab57567210 */ /* 0x000fc60007fde0ff */
[----:B------:R0:W-:Y:S01]  /*184a0*/  @P3 STG.E.U8 desc[UR16][R84.64], R106 ;  /* 0x0000006a54003986 */ /* 0x0001e2000c101110 */
[----:B------:R-:W-:Y:S02]  /*184b0*/  LEA.HI.X.SX32 R87, R87, R174, 0x1, P6 ;  /* 0x000000ae57577211 */ /* 0x000fe400030f0eff */
[----:B------:R-:W-:Y:S01]  /*184c0*/  ISETP.LT.AND P5, PT, R198, UR4, !P0 ;  /* 0x00000004c6007c0c */ /* 0x000fe2000c7a1270 */
[----:B------:R-:W-:Y:S02]  /*184d0*/  ULDC UR4, c[0x0][0x22c] ;  /* 0x00008b0000047ab9 */ /* 0x000fe40000000800 */
[----:B------:R2:W-:Y:S01]  /*184e0*/  @P1 STG.E.U8 desc[UR16][R86.64], R105 ;  /* 0x0000006956001986 */ /* 0x0005e2000c101110 */
[----:B0-----:R-:W-:-:S04]  /*184f0*/  IADD3 R84, P6, R104, R171, RZ ;  /* 0x000000ab68547210 */ /* 0x001fc80007fde0ff */
[----:B------:R-:W-:Y:S01]  /*18500*/  LEA.HI.X.SX32 R85, R104, R174, 0x1, P6 ;  /* 0x000000ae68557211 */ /* 0x000fe200030f0eff */
[----:B--2---:R-:W-:Y:S01]  /*18510*/  IMAD R87, R158, 0x2, R104 ;  /* 0x000000029e577824 */ /* 0x004fe200078e0268 */
[----:B------:R-:W-:Y:S01]  /*18520*/  PRMT R104, R82, 0x7770, RZ ;  /* 0x0000777052687816 */ /* 0x000fe200000000ff */
[----:B------:R-:W0:Y:S03]  /*18530*/  LDC R158, c[0x0][0x248] ;  /* 0x00009200ff9e7b82 */ /* 0x000e260000000800 */
[----:B------:R-:W-:Y:S01]  /*18540*/  IADD3 R86, P6, R87, R171, RZ ;  /* 0x000000ab57567210 */ /* 0x000fe20007fde0ff */
[----:B------:R2:W-:Y:S01]  /*18550*/  @P2 STG.E.U8 desc[UR16][R84.64], R104 ;  /* 0x0000006854002986 */ /* 0x0005e2000c101110 */
[----:B------:R-:W-:Y:S01]  /*18560*/  ISETP.LT.AND P4, PT, R199, UR4, !P0 ;  /* 0x00000004c7007c0c */ /* 0x000fe2000c781270 */
[----:B------:R-:W-:Y:S01]  /*18570*/  ULDC UR4, c[0x0][0x22c] ;  /* 0x00008b0000047ab9 */ /* 0x000fe20000000800 */
[----:B------:R-:W-:-:S02]  /*18580*/  PRMT R105, R83, 0x7770, RZ ;  /* 0x0000777053697816 */ /* 0x000fc400000000ff */
[----:B------:R-:W-:Y:S01]  /*18590*/  ISETP.LT.AND P3, PT, R197, UR4, !P0 ;  /* 0x00000004c5007c0c */ /* 0x000fe2000c761270 */
[----:B------:R-:W-:Y:S01]  /*185a0*/  ULDC UR4, c[0x0][0x22c] ;  /* 0x00008b0000047ab9 */ /* 0x000fe20000000800 */
[----:B--2---:R-:W-:Y:S01]  /*185b0*/  IMAD R85, R107, 0x2, R87 ;  /* 0x000000026b557824 */ /* 0x004fe200078e0257 */
[-C--:B------:R-:W-:Y:S01]  /*185c0*/  LEA.HI.X.SX32 R87, R87, R174.reuse, 0x1, P6 ;  /* 0x000000ae57577211 */ /* 0x080fe200030f0eff */
[----:B------:R-:W2:Y:S02]  /*185d0*/  LDC R107, c[0x0][0x248] ;  /* 0x00009200ff6b7b82 */ /* 0x000ea40000000800 */
[----:B-1----:R-:W-:Y:S01]  /*185e0*/  IMAD R104, R159, 0x2, R85 ;  /* 0x000000029f687824 */ /* 0x002fe200078e0255 */
[-C--:B------:R-:W-:Y:S01]  /*185f0*/  IADD3 R84, P2, R85, R171.reuse, RZ ;  /* 0x000000ab55547210 */ /* 0x080fe20007f5e0ff */
[----:B------:R1:W-:Y:S01]  /*18600*/  @P5 STG.E.U8 desc[UR16][R86.64], R105 ;  /* 0x0000006956005986 */ /* 0x0003e2000c101110 */
[----:B------:R-:W-:Y:S02]  /*18610*/  PRMT R106, R81, 0x7771, RZ ;  /* 0x00007771516a7816 */ /* 0x000fe400000000ff */
[----:B------:R-:W-:Y:S01]  /*18620*/  LEA.HI.X.SX32 R85, R85, R174, 0x1, P2 ;  /* 0x000000ae55557211 */ /* 0x000fe200010f0eff */
[----:B------:R-:W3:Y:S01]  /*18630*/  LDC R159, c[0x0][0x248] ;  /* 0x00009200ff9f7b82 */ /* 0x000ee20000000800 */
[----:B-1----:R-:W-:-:S02]  /*18640*/  IADD3 R86, P5, R104, R171, RZ ;  /* 0x000000ab68567210 */ /* 0x002fc40007fbe0ff */
[----:B------:R-:W-:Y:S02]  /*18650*/  PRMT R105, R80, 0x7771, RZ ;  /* 0x0000777150697816 */ /* 0x000fe400000000ff */
[----:B------:R-:W-:-:S03]  /*18660*/  LEA.HI.X.SX32 R87, R104, R174, 0x1, P5 ;  /* 0x000000ae68577211 */ /* 0x000fc600028f0eff */
[----:B------:R-:W-:Y:S01]  /*18670*/  @P4 STG.E.U8 desc[UR16][R84.64], R105 ;  /* 0x0000006954004986 */ /* 0x000fe2000c101110 */
[----:B------:R-:W-:Y:S01]  /*18680*/  ISETP.LT.AND P1, PT, R196, UR4, !P0 ;  /* 0x00000004c4007c0c */ /* 0x000fe2000c721270 */
[----:B------:R-:W-:Y:S02]  /*18690*/  ULDC UR4, c[0x0][0x22c] ;  /* 0x00008b0000047ab9 */ /* 0x000fe40000000800 */
[----:B------:R1:W-:Y:S01]  /*186a0*/  @P3 STG.E.U8 desc[UR16][R86.64], R106 ;  /* 0x0000006a56003986 */ /* 0x0003e2000c101110 */
[----:B------:R-:W-:Y:S01]  /*186b0*/  ISETP.LT.AND P6, PT, R195, UR4, !P0 ;  /* 0x00000004c3007c0c */ /* 0x000fe2000c7c1270 */
[----:B0-----:R-:W-:Y:S01]  /*186c0*/  IMAD R104, R158, 0x2, R104 ;  /* 0x000000029e687824 */ /* 0x001fe200078e0268 */
[----:B------:R-:W-:Y:S01]  /*186d0*/  ULDC UR4, c[0x0][0x22c] ;  /* 0x00008b0000047ab9 */ /* 0x000fe20000000800 */
[----:B------:R-:W0:Y:S01]  /*186e0*/  LDC R158, c[0x0][0x248] ;  /* 0x00009200ff9e7b82 */ /* 0x000e220000000800 */
[----:B------:R-:W-:Y:S01]  /*186f0*/  ISETP.LT.AND P2, PT, R194, UR4, !P0 ;  /* 0x00000004c2007c0c */ /* 0x000fe2000c741270 */
[----:B------:R-:W-:-:S06]  /*18700*/  ULDC UR4, c[0x0][0x248] ;  /* 0x0000920000047ab9 */ /* 0x000fcc0000000800 */
[----:B-1----:R-:W1:Y:S01]  /*18710*/  LDC R106, c[0x0][0x248] ;  /* 0x00009200ff6a7b82 */ /* 0x002e620000000800 */
[----:B------:R-:W-:Y:S01]  /*18720*/  VIADD R87, R0, 0x2e ;  /* 0x0000002e00577836 */ /* 0x000fe20000000000 */
[----:B------:R-:W-:-:S04]  /*18730*/  IADD3 R84, P3, R104, R171, RZ ;  /* 0x000000ab68547210 */ /* 0x000fc80007f7e0ff */
[C---:B------:R-:W-:Y:S01]  /*18740*/  ISETP.LT.AND P5, PT, R87.reuse, UR5, !P0 ;  /* 0x0000000557007c0c */ /* 0x040fe2000c7a1270 */
[----:B------:R-:W-:Y:S01]  /*18750*/  IMAD R87, R87, UR4, RZ ;  /* 0x0000000457577c24 */ /* 0x000fe2000f8e02ff */
[-C--:B------:R-:W-:Y:S01]  /*18760*/  LEA.HI.X.SX32 R85, R104, R174.reuse, 0x1, P3 ;  /* 0x000000ae68557211 */ /* 0x080fe200018f0eff */
[----:B------:R-:W-:Y:S01]  /*18770*/  ULDC UR4, c[0x0][0x22c] ;  /* 0x00008b0000047ab9 */ /* 0x000fe20000000800 */
[----:B------:R-:W-:Y:S01]  /*18780*/  PRMT R105, R82, 0x7771, RZ ;  /* 0x0000777152697816 */ /* 0x000fe200000000ff */
[----:B------:R-:W-:Y:S01]  /*18790*/  ULDC UR5, c[0x0][0x22c] ;  /* 0x00008b0000057ab9 */ /* 0x000fe20000000800 */
[----:B------:R-:W-:Y:S01]  /*187a0*/  IADD3 R86, P3, R87, R171, RZ ;  /* 0x000000ab57567210 */ /* 0x000fe20007f7e0ff */
[----:B--2---:R-:W-:Y:S02]  /*187b0*/  IMAD R104, R107, 0x4, R104 ;  /* 0x000000046b687824 */ /* 0x004fe400078e0268 */
[----:B------:R2:W-:Y:S01]  /*187c0*/  @P1 STG.E.U8 desc[UR16][R84.64], R105 ;  /* 0x0000006954001986 */ /* 0x0005e2000c101110 */
[----:B------:R-:W-:Y:S01]  /*187d0*/  LEA.HI.X.SX32 R87, R87, R174, 0x1, P3 ;  /* 0x000000ae57577211 */ /* 0x000fe200018f0eff */
[----:B------:R-:W0:Y:S01]  /*187e0*/  LDC R107, c[0x0][0x248] ;  /* 0x00009200ff6b7b82 */ /* 0x000e220000000800 */
[----:B--2---:R-:W-:-:S05]  /*187f0*/  PRMT R84, R83, 0x7771, RZ ;  /* 0x0000777153547816 */ /* 0x004fca00000000ff */
[----:B------:R2:W-:Y:S01]  /*18800*/  @P5 STG.E.U8 desc[UR16][R86.64], R84 ;  /* 0x0000005456005986 */ /* 0x0005e2000c101110 */
[----:B------:R-:W-:Y:S01]  /*18810*/  ISETP.LT.AND P4, PT, R193, UR6, !P0 ;  /* 0x00000006c1007c0c */ /* 0x000fe2000c781270 */
[----:B------:R-:W-:Y:S01]  /*18820*/  ULDC UR6, c[0x0][0x22c] ;  /* 0x00008b0000067ab9 */ /* 0x000fe20000000800 */
[----:B------:R-:W-:Y:S02]  /*18830*/  PRMT R105, R81, 0x7772, RZ ;  /* 0x0000777251697816 */ /* 0x000fe400000000ff */
[-C--:B--2---:R-:W-:Y:S01]  /*18840*/  IADD3 R84, P5, R104, R171.reuse, RZ ;  /* 0x000000ab68547210 */ /* 0x084fe20007fbe0ff */
[----:B-1----:R-:W-:Y:S01]  /*18850*/  IMAD R87, R106, 0x2, R104 ;  /* 0x000000026a577824 */ /* 0x002fe200078e0268 */
[----:B------:R-:W-:Y:S02]  /*18860*/  PRMT R106, R80, 0x7772, RZ ;  /* 0x00007772506a7816 */ /* 0x000fe400000000ff */
[----:B------:R-:W-:Y:S01]  /*18870*/  LEA.HI.X.SX32 R85, R104, R174, 0x1, P5 ;  /* 0x000000ae68557211 */ /* 0x000fe200028f0eff */
[----:B----4-:R-:W-:Y:S01]  /*18880*/  IMAD R104, R160, 0x2, R87 ;  /* 0x00000002a0687824 */ /* 0x010fe200078e0257 */
[----:B------:R-:W-:-:S03]  /*18890*/  IADD3 R86, P5, R87, R171, RZ ;  /* 0x000000ab57567210 */ /* 0x000fc60007fbe0ff */
[----:B------:R1:W-:Y:S01]  /*188a0*/  @P6 STG.E.U8 desc[UR16][R84.64], R106 ;  /* 0x0000006a54006986 */ /* 0x0003e2000c101110 */
[-C--:B------:R-:W-:Y:S02]  /*188b0*/  LEA.HI.X.SX32 R87, R87, R174.reuse, 0x1, P5 ;  /* 0x000000ae57577211 */ /* 0x080fe400028f0eff */
[----:B------:R-:W-:Y:S01]  /*188c0*/  ISETP.LT.AND P1, PT, R190, UR4, !P0 ;  /* 0x00000004be007c0c */ /* 0x000fe2000c721270 */
[----:B------:R-:W-:Y:S02]  /*188d0*/  ULDC UR4, c[0x0][0x22c] ;  /* 0x00008b0000047ab9 */ /* 0x000fe40000000800 */
[----:B------:R3:W-:Y:S01]  /*188e0*/  @P2 STG.E.U8 desc[UR16][R86.64], R105 ;  /* 0x0000006956002986 */ /* 0x0007e2000c101110 */
[C---:B-1----:R-:W-:Y:S01]  /*188f0*/  IADD3 R84, P6, R104.reuse, R171, RZ ;  /* 0x000000ab68547210 */ /* 0x042fe20007fde0ff */
[----:B------:R-:W1:Y:S03]  /*18900*/  LDC R106, c[0x0][0x248] ;  /* 0x00009200ff6a7b82 */ /* 0x000e660000000800 */
[----:B------:R-:W-:Y:S01]  /*18910*/  LEA.HI.X.SX32 R85, R104, R174, 0x1, P6 ;  /* 0x000000ae68557211 */ /* 0x000fe200030f0eff */
[----:B---3--:R-:W-:Y:S01]  /*18920*/  IMAD R87, R159, 0x2, R104 ;  /* 0x000000029f577824 */ /* 0x008fe200078e0268 */
[----:B------:R-:W-:-:S04]  /*18930*/  PRMT R104, R82, 0x7772, RZ ;  /* 0x0000777252687816 */ /* 0x000fc800000000ff */
[-C--:B------:R-:W-:Y:S01]  /*18940*/  IADD3 R86, P6, R87, R171.reuse, RZ ;  /* 0x000000ab57567210 */ /* 0x080fe20007fde0ff */
[----:B------:R0:W-:Y:S01]  /*18950*/  @P4 STG.E.U8 desc[UR16][R84.64], R104 ;  /* 0x0000006854004986 */ /* 0x0001e2000c101110 */
[----:B------:R-:W-:Y:S01]  /*18960*/  ISETP.LT.AND P3, PT, R191, UR4, !P0 ;  /* 0x00000004bf007c0c */ /* 0x000fe2000c761270 */
[----:B------:R-:W-:Y:S01]  /*18970*/  ULDC UR4, c[0x0][0x22c] ;  /* 0x00008b0000047ab9 */ /* 0x000fe20000000800 */
[----:B------:R-:W-:Y:S02]  /*18980*/  PRMT R105, R83, 0x7772, RZ ;  /* 0x0000777253697816 */ /* 0x000fe400000000ff */
[----:B------:R-:W-:Y:S01]  /*18990*/  ISETP.LT.AND P5, PT, R187, UR4, !P0 ;  /* 0x00000004bb007c0c */ /* 0x000fe2000c7a1270 */
[----:B------:R-:W-:Y:S01]  /*189a0*/  ULDC UR4, c[0x0][0x22c] ;  /* 0x00008b0000047ab9 */ /* 0x000fe20000000800 */
[----:B0-----:R-:W-:Y:S01]  /*189b0*/  IMAD R85, R107, 0x2, R87 ;  /* 0x000000026b557824 */ /* 0x001fe200078e0257 */
[----:B------:R-:W-:Y:S01]  /*189c0*/  LEA.HI.X.SX32 R87, R87, R174, 0x1, P6 ;  /* 0x000000ae57577211 */ /* 0x000fe200030f0eff */
[----:B------:R-:W0:Y:S02]  /*189d0*/  LDC R107, c[0x0][0x248] ;  /* 0x00009200ff6b7b82 */ /* 0x000e240000000800 */
[----:B------:R-:W-:Y:S01]  /*189e0*/  IMAD R104, R158, 0x2, R85 ;  /* 0x000000029e687824 */ /* 0x000fe200078e0255 */
[----:B------:R-:W-:Y:S01]  /*189f0*/  IADD3 R84, P6, R85, R171, RZ ;  /* 0x000000ab55547210 */ /* 0x000fe20007fde0ff */
[----:B------:R2:W-:Y:S01]  /*18a00*/  @P1 STG.E.U8 desc[UR16][R86.64], R105 ;  /* 0x0000006956001986 */ /* 0x0005e2000c101110 */
[----:B------:R-:W-:-:S02]  /*18a10*/  PRMT R80, R80, 0x7773, RZ ;  /* 0x0000777350507816 */ /* 0x000fc400000000ff */
[-C--:B------:R-:W-:Y:S02]  /*18a20*/  LEA.HI.X.SX32 R85, R85, R174.reuse, 0x1, P6 ;  /* 0x000000ae55557211 */ /* 0x080fe400030f0eff */
[----:B------:R-:W-:Y:S02]  /*18a30*/  PRMT R81, R81, 0x7773, RZ ;  /* 0x0000777351517816 */ /* 0x000fe400000000ff */
[CC--:B--2---:R-:W-:Y:S01]  /*18a40*/  IADD3 R86, P1, R104.reuse, R171.reuse, RZ ;  /* 0x000000ab68567210 */ /* 0x0c4fe20007f3e0ff */
[----:B------:R-:W2:Y:S03]  /*18a50*/  LDC R105, c[0x0][0x248] ;  /* 0x00009200ff697b82 */ /* 0x000ea60000000800 */
[----:B------:R-:W-:Y:S01]  /*18a60*/  LEA.HI.X.SX32 R87, R104, R174, 0x1, P1 ;  /* 0x000000ae68577211 */ /* 0x000fe200008f0eff */
[----:B------:R-:W-:Y:S04]  /*18a70*/  @P3 STG.E.U8 desc[UR16][R84.64], R80 ;  /* 0x0000005054003986 */ /* 0x000fe8000c101110 */
[----:B------:R3:W-:Y:S01]  /*18a80*/  @P5 STG.E.U8 desc[UR16][R86.64], R81 ;  /* 0x0000005156005986 */ /* 0x0007e2000c101110 */
[----:B------:R-:W-:Y:S01]  /*18a90*/  ISETP.LT.AND P2, PT, R185, UR4, !P0 ;  /* 0x00000004b9007c0c */ /* 0x000fe2000c741270 */
[----:B------:R-:W-:Y:S01]  /*18aa0*/  ULDC UR4, c[0x0][0x22c] ;  /* 0x00008b0000047ab9 */ /* 0x000fe20000000800 */
[----:B-1----:R-:W-:Y:S01]  /*18ab0*/  IMAD R104, R106, 0x2, R104 ;  /* 0x000000026a687824 */ /* 0x002fe200078e0268 */
[----:B------:R-:W-:Y:S01]  /*18ac0*/  ISETP.LT.AND P4, PT, R183, UR4, !P0 ;  /* 0x00000004b7007c0c */ /* 0x000fe2000c781270 */
[----:B------:R-:W-:Y:S01]  /*18ad0*/  ULDC UR4, c[0x0][0x22c] ;  /* 0x00008b0000047ab9 */ /* 0x000fe20000000800 */
[----:B------:R-:W1:Y:S08]  /*18ae0*/  LDC R106, c[0x0][0x248] ;  /* 0x00009200ff6a7b82 */ /* 0x000e700000000800 */
[----:B---3--:R-:W3:Y:S01]  /*18af0*/  LDC R87, c[0x0][0x248] ;  /* 0x00009200ff577b82 */ /* 0x008ee20000000800 */
[----:B------:R-:W-:Y:S01]  /*18b00*/  VIADD R84, R0, 0x3e ;  /* 0x0000003e00547836 */ /* 0x000fe20000000000 */
[----:B------:R-:W-:Y:S01]  /*18b10*/  ISETP.LT.AND P1, PT, R178, UR4, !P0 ;  /* 0x00000004b2007c0c */ /* 0x000fe2000c721270 */
[----:B------:R-:W-:Y:S01]  /*18b20*/  ULDC UR4, c[0x0][0x248] ;  /* 0x0000920000047ab9 */ /* 0x000fe20000000800 */
[----:B------:R-:W-:-:S02]  /*18b30*/  IADD3 R80, P3, R104, R171, RZ ;  /* 0x000000ab68507210 */ /* 0x000fc40007f7e0ff */
[C---:B------:R-:W-:Y:S01]  /*18b40*/  ISETP.LT.AND P6, PT, R84.reuse, UR5, !P0 ;  /* 0x0000000554007c0c */ /* 0x040fe2000c7c1270 */
[----:B------:R-:W-:Y:S01]  /*18b50*/  IMAD R84, R84, UR4, RZ ;  /* 0x0000000454547c24 */ /* 0x000fe2000f8e02ff */
[-C--:B------:R-:W-:Y:S01]  /*18b60*/  LEA.HI.X.SX32 R81, R104, R174.reuse, 0x1, P3 ;  /* 0x000000ae68517211 */ /* 0x080fe200018f0eff */
[----:B------:R-:W-:Y:S01]  /*18b70*/  ULDC UR4, c[0x0][0x22c] ;  /* 0x00008b0000047ab9 */ /* 0x000fe20000000800 */
[----:B------:R-:W-:Y:S01]  /*18b80*/  PRMT R85, R82, 0x7773, RZ ;  /* 0x0000777352557816 */ /* 0x000fe200000000ff */
[----:B------:R-:W-:Y:S01]  /*18b90*/  ULDC UR5, c[0x0][0x22c] ;  /* 0x00008b0000057ab9 */ /* 0x000fe20000000800 */
[C---:B------:R-:W-:Y:S02]  /*18ba0*/  IADD3 R82, P3, R84.reuse, R171, RZ ;  /* 0x000000ab54527210 */ /* 0x040fe40007f7e0ff */
[----:B------:R-:W-:Y:S02]  /*18bb0*/  PRMT R86, R83, 0x7773, RZ ;  /* 0x0000777353567816 */ /* 0x000fe400000000ff */
[----:B------:R-:W-:Y:S01]  /*18bc0*/  LEA.HI.X.SX32 R83, R84, R174, 0x1, P3 ;  /* 0x000000ae54537211 */ /* 0x000fe200018f0eff */
[----:B------:R2:W-:Y:S01]  /*18bd0*/  @P2 STG.E.U8 desc[UR16][R80.64], R85 ;  /* 0x0000005550002986 */ /* 0x0005e2000c101110 */
[----:B---3--:R-:W-:-:S02]  /*18be0*/  IMAD R104, R87, 0x4, R104 ;  /* 0x0000000457687824 */ /* 0x008fc400078e0268 */
[----:B------:R-:W3:Y:S01]  /*18bf0*/  LDC R87, c[0x0][0x248] ;  /* 0x00009200ff577b82 */ /* 0x000ee20000000800 */
[----:B------:R4:W-:Y:S01]  /*18c00*/  @P6 STG.E.U8 desc[UR16][R82.64], R86 ;  /* 0x0000005652006986 */ /* 0x0009e2000c101110 */
[----:B--2---:R-:W-:Y:S01]  /*18c10*/  IMAD R81, R105, 0x2, R104 ;  /* 0x0000000269517824 */ /* 0x004fe200078e0268 */
[----:B------:R-:W-:Y:S01]  /*18c20*/  ISETP.LT.AND P5, PT, R176, UR6, !P0 ;  /* 0x00000006b0007c0c */ /* 0x000fe2000c7a1270 */
[----:B------:R-:W-:Y:S02]  /*18c30*/  ULDC UR6, c[0x0][0x22c] ;  /* 0x00008b0000067ab9 */ /* 0x000fe40000000800 */
[----:B0-----:R-:W-:Y:S02]  /*18c40*/  IMAD R85, R107, 0x2, R81 ;  /* 0x000000026b557824 */ /* 0x001fe400078e0251 */
[----:B------:R-:W0:Y:S01]  /*18c50*/  LDC R105, c[0x0][0x248] ;  /* 0x00009200ff697b82 */ /* 0x000e220000000800 */
[----:B----4-:R-:W-:Y:S02]  /*18c60*/  IADD3 R82, P6, R104, R171, RZ ;  /* 0x000000ab68527210 */ /* 0x010fe40007fde0ff */
[----:B------:R-:W-:-:S02]  /*18c70*/  PRMT R86, R76, 0x7770, RZ ;  /* 0x000077704c567816 */ /* 0x000fc400000000ff */
[-C--:B------:R-:W-:Y:S02]  /*18c80*/  LEA.HI.X.SX32 R83, R104, R174.reuse, 0x1, P6 ;  /* 0x000000ae68537211 */ /* 0x080fe400030f0eff */
[----:B------:R-:W-:Y:S02]  /*18c90*/  IADD3 R80, P6, R81, R171, RZ ;  /* 0x000000ab51507210 */ /* 0x000fe40007fde0ff */
[----:B------:R-:W-:Y:S01]  /*18ca0*/  PRMT R84, R77, 0x7770, RZ ;  /* 0x000077704d547816 */ /* 0x000fe200000000ff */
[----:B------:R2:W-:Y:S01]  /*18cb0*/  @P4 STG.E.U8 desc[UR16][R82.64], R86 ;  /* 0x0000005652004986 */ /* 0x0005e2000c101110 */
[----:B------:R-:W-:-:S05]  /*18cc0*/  LEA.HI.X.SX32 R81, R81, R174, 0x1, P6 ;  /* 0x000000ae51517211 */ /* 0x000fca00030f0eff */
[----:B------:R4:W-:Y:S01]  /*18cd0*/  @P1 STG.E.U8 desc[UR16][R80.64], R84 ;  /* 0x0000005450001986 */ /* 0x0009e2000c101110 */
[C---:B--2---:R-:W-:Y:S01]  /*18ce0*/  IADD3 R82, P6, R85.reuse, R171, RZ ;  /* 0x000000ab55527210 */ /* 0x044fe20007fde0ff */
[----:B------:R-:W2:Y:S03]  /*18cf0*/  LDC R86, c[0x0][0x248] ;  /* 0x00009200ff567b82 */ /* 0x000ea60000000800 */
[----:B------:R-:W-:Y:S02]  /*18d00*/  LEA.HI.X.SX32 R83, R85, R174, 0x1, P6 ;  /* 0x000000ae55537211 */ /* 0x000fe400030f0eff */
[----:B----4-:R-:W-:Y:S01]  /*18d10*/  PRMT R84, R78, 0x7770, RZ ;  /* 0x000077704e547816 */ /* 0x010fe200000000ff */
[----:B-1----:R-:W-:Y:S01]  /*18d20*/  IMAD R81, R106, 0x2, R85 ;  /* 0x000000026a517824 */ /* 0x002fe200078e0255 */
[----:B------:R-:W-:Y:S01]  /*18d30*/  ISETP.LT.AND P2, PT, R173, UR4, !P0 ;  /* 0x00000004ad007c0c */ /* 0x000fe2000c741270 */
[----:B------:R-:W-:-:S02]  /*18d40*/  ULDC UR4, c[0x0][0x22c] ;  /* 0x00008b0000047ab9 */ /* 0x000fc40000000800 */
[----:B------:R3:W-:Y:S01]  /*18d50*/  @P5 STG.E.U8 desc[UR16][R82.64], R84 ;  /* 0x0000005452005986 */ /* 0x0007e2000c101110 */
[----:B------:R-:W-:Y:S02]  /*18d60*/  IADD3 R80, P6, R81, R171, RZ ;  /* 0x000000ab51507210 */ /* 0x000fe40007fde0ff */
[----:B------:R-:W-:Y:S01]  /*18d70*/  ISETP.LT.AND P3, PT, R172, UR5, !P0 ;  /* 0x00000005ac007c0c */ /* 0x000fe2000c761270 */
[----:B------:R-:W-:Y:S01]  /*18d80*/  ULDC UR5, c[0x0][0x22c] ;  /* 0x00008b0000057ab9 */ /* 0x000fe20000000800 */
[----:B---3--:R-:W-:Y:S01]  /*18d90*/  IMAD R83, R87, 0x2, R81 ;  /* 0x0000000257537824 */ /* 0x008fe200078e0251 */
[----:B------:R-:W-:-:S04]  /*18da0*/  LEA.HI.X.SX32 R81, R81, R174, 0x1, P6 ;  /* 0x000000ae51517211 */ /* 0x000fc800030f0eff */
[----:B------:R-:W-:Y:S01]  /*18db0*/  IADD3 R82, P6, R83, R171, RZ ;  /* 0x000000ab53527210 */ /* 0x000fe20007fde0ff */
[----:B0-----:R-:W-:Y:S01]  /*18dc0*/  IMAD R84, R105, 0x2, R83 ;  /* 0x0000000269547824 */ /* 0x001fe200078e0253 */
[----:B------:R-:W-:Y:S02]  /*18dd0*/  PRMT R85, R79, 0x7770, RZ ;  /* 0x000077704f557816 */ /* 0x000fe400000000ff */
[----:B------:R-:W-:Y:S02]  /*18de0*/  LEA.HI.X.SX32 R83, R83, R174, 0x1, P6 ;  /* 0x000000ae53537211 */ /* 0x000fe400030f0eff */
[----:B------:R-:W-:Y:S02]  /*18df0*/  PRMT R105, R76, 0x7771, RZ ;  /* 0x000077714c697816 */ /* 0x000fe400000000ff */
[----:B------:R-:W-:Y:S01]  /*18e00*/  ISETP.LT.AND P4, PT, R170, UR4, !P0 ;  /* 0x00000004aa007c0c */ /* 0x000fe2000c781270 */
[----:B------:R0:W-:Y:S01]  /*18e10*/  @P2 STG.E.U8 desc[UR16][R80.64], R85 ;  /* 0x0000005550002986 */ /* 0x0001e2000c101110 */
[----:B------:R-:W-:-:S03]  /*18e20*/  ULDC UR4, c[0x0][0x22c] ;  /* 0x00008b0000047ab9 */ /* 0x000fc60000000800 */
[----:B------:R1:W-:Y:S01]  /*18e30*/  @P3 STG.E.U8 desc[UR16][R82.64], R105 ;  /* 0x0000006952003986 */ /* 0x0003e2000c101110 */
[----:B------:R-:W-:Y:S01]  /*18e40*/  PRMT R87, R77, 0x7771, RZ ;  /* 0x000077714d577816 */ /* 0x000fe200000000ff */
[----:B--2---:R-:W-:Y:S01]  /*18e50*/  IMAD R86, R86, 0x2, R84 ;  /* 0x0000000256567824 */ /* 0x004fe200078e0254 */
[C---:B0-----:R-:W-:Y:S01]  /*18e60*/  IADD3 R80, P2, R84.reuse, R171, RZ ;  /* 0x000000ab54507210 */ /* 0x041fe20007f5e0ff */
[----:B-1----:R-:W0:Y:S03]  /*18e70*/  LDC R83, c[0x0][0x248] ;  /* 0x00009200ff537b82 */ /* 0x002e260000000800 */
[----:B------:R-:W-:Y:S02]  /*18e80*/  LEA.HI.X.SX32 R81, R84, R174, 0x1, P2 ;  /* 0x000000ae54517211 */ /* 0x000fe400010f0eff */
[----:B------:R-:W-:Y:S01]  /*18e90*/  ISETP.LT.AND P1, PT, R168, UR4, !P0 ;  /* 0x00000004a8007c0c */ /* 0x000fe2000c721270 */
[----:B------:R-:W-:Y:S01]  /*18ea0*/  ULDC UR4, c[0x0][0x22c] ;  /* 0x00008b0000047ab9 */ /* 0x000fe20000000800 */
[----:B------:R-:W-:Y:S01]  /*18eb0*/  VIADD R85, R0, 0x4e ;  /* 0x0000004e00557836 */ /* 0x000fe20000000000 */
[----:B------:R-:W1:Y:S01]  /*18ec0*/  LDC R82, c[0x0][0x248] ;  /* 0x00009200ff527b82 */ /* 0x000e620000000800 */
[----:B------:R-:W-:Y:S01]  /*18ed0*/  ISETP.LT.AND P5, PT, R166, UR4, !P0 ;  /* 0x00000004a6007c0c */ /* 0x000fe2000c7a1270 */
[----:B------:R2:W-:Y:S01]  /*18ee0*/  @P4 STG.E.U8 desc[UR16][R80.64], R87 ;  /* 0x0000005750004986 */ /* 0x0005e2000c101110 */
[----:B------:R-:W-:-:S02]  /*18ef0*/  ULDC UR4, c[0x0][0x22c] ;  /* 0x00008b0000047ab9 */ /* 0x000fc40000000800 */
[----:B------:R-:W-:Y:S01]  /*18f00*/  ISETP.LT.AND P2, PT, R165, UR4, !P0 ;  /* 0x00000004a5007c0c */ /* 0x000fe2000c741270 */
[----:B------:R-:W-:Y:S01]  /*18f10*/  ULDC UR4, c[0x0][0x248] ;  /* 0x0000920000047ab9 */ /* 0x000fe20000000800 */
[C---:B------:R-:W-:Y:S01]  /*18f20*/  ISETP.LT.AND P6, PT, R85.reuse, UR5, !P0 ;  /* 0x0000000555007c0c */ /* 0x040fe2000c7c1270 */
[----:B------:R-:W-:Y:S01]  /*18f30*/  IMAD R85, R85, UR4, RZ ;  /* 0x0000000455557c24 */ /* 0x000fe2000f8e02ff */
[----:B------:R-:W-:Y:S01]  /*18f40*/  PRMT R105, R78, 0x7771, RZ ;  /* 0x000077714e697816 */ /* 0x000fe200000000ff */
[----:B------:R-:W3:Y:S01]  /*18f50*/  LDC R84, c[0x0][0x248] ;  /* 0x00009200ff547b82 */ /* 0x000ee20000000800 */
[----:B------:R-:W-:Y:S01]  /*18f60*/  PRMT R159, R79, 0x7771, RZ ;  /* 0x000077714f9f7816 */ /* 0x000fe200000000ff */
[----:B------:R-:W-:Y:S01]  /*18f70*/  ULDC UR4, c[0x0][0x22c] ;  /* 0x00008b0000047ab9 */ /* 0x000fe20000000800 */
[----:B--2---:R-:W-:Y:S01]  /*18f80*/  IADD3 R80, P3, R86, R171, RZ ;  /* 0x000000ab56507210 */ /* 0x004fe20007f7e0ff */
[----:B------:R-:W-:-:S04]  /*18f90*/  ULDC UR5, c[0x0][0x22c] ;  /* 0x00008b0000057ab9 */ /* 0x000fc80000000800 */
[----:B------:R-:W2:Y:S01]  /*18fa0*/  LDC R87, c[0x0][0x248] ;  /* 0x00009200ff577b82 */ /* 0x000ea20000000800 */
[----:B------:R-:W-:-:S05]  /*18fb0*/  LEA.HI.X.SX32 R81, R86, R174, 0x1, P3 ;  /* 0x000000ae56517211 */ /* 0x000fca00018f0eff */
[----:B------:R4:W-:Y:S01]  /*18fc0*/  @P1 STG.E.U8 desc[UR16][R80.64], R105 ;  /* 0x0000006950001986 */ /* 0x0009e2000c101110 */
[----:B0-----:R-:W-:Y:S02]  /*18fd0*/  IMAD R83, R83, 0x4, R86 ;  /* 0x0000000453537824 */ /* 0x001fe400078e0256 */
[----:B------:R-:W0:Y:S01]  /*18fe0*/  LDC R86, c[0x0][0x248] ;  /* 0x00009200ff567b82 */ /* 0x000e220000000800 */
[----:B----4-:R-:W-:-:S04]  /*18ff0*/  IADD3 R80, P1, R85, R171, RZ ;  /* 0x000000ab55507210 */ /* 0x010fc80007f3e0ff */
[----:B------:R-:W-:-:S03]  /*19000*/  LEA.HI.X.SX32 R81, R85, R174, 0x1, P1 ;  /* 0x000000ae55517211 */ /* 0x000fc600008f0eff */
[----:B------:R-:W4:Y:S01]  /*19010*/  LDC R85, c[0x0][0x248] ;  /* 0x00009200ff557b82 */ /* 0x000f220000000800 */
[----:B-1----:R-:W-:Y:S01]  /*19020*/  IMAD R104, R82, 0x2, R83 ;  /* 0x0000000252687824 */ /* 0x002fe200078e0253 */
[----:B------:R1:W-:Y:S03]  /*19030*/  @P6 STG.E.U8 desc[UR16][R80.64], R159 ;  /* 0x0000009f50006986 */ /* 0x0003e6000c101110 */
[----:B--2---:R-:W-:Y:S01]  /*19040*/  IMAD R87, R87, 0x2, R104 ;  /* 0x0000000257577824 */ /* 0x004fe200078e0268 */
[----:B------:R-:W-:Y:S02]  /*19050*/  PRMT R107, R76, 0x7772, RZ ;  /* 0x000077724c6b7816 */ /* 0x000fe400000000ff */
[----:B-1----:R-:W-:-:S04]  /*19060*/  IADD3 R80, P6, R83, R171, RZ ;  /* 0x000000ab53507210 */ /* 0x002fc80007fde0ff */
[----:B------:R-:W-:Y:S02]  /*19070*/  LEA.HI.X.SX32 R81, R83, R174, 0x1, P6 ;  /* 0x000000ae53517211 */ /* 0x000fe400030f0eff */
[----:B------:R-:W-:-:S04]  /*19080*/  IADD3 R82, P6, R104, R171, RZ ;  /* 0x000000ab68527210 */ /* 0x000fc80007fde0ff */
[----:B------:R-:W-:Y:S01]  /*19090*/  LEA.HI.X.SX32 R83, R104, R174, 0x1, P6 ;  /* 0x000000ae68537211 */ /* 0x000fe200030f0eff */
[----:B---3--:R-:W-:Y:S02]  /*190a0*/  IMAD R104, R84, 0x2, R87 ;  /* 0x0000000254687824 */ /* 0x008fe400078e0257 */
[----:B------:R-:W1:Y:S01]  /*190b0*/  LDC R84, c[0x0][0x248] ;  /* 0x00009200ff547b82 */ /* 0x000e620000000800 */
[----:B------:R-:W-:Y:S01]  /*190c0*/  PRMT R105, R77, 0x7772, RZ ;  /* 0x000077724d697816 */ /* 0x000fe200000000ff */
[----:B------:R2:W-:Y:S01]  /*190d0*/  @P5 STG.E.U8 desc[UR16][R80.64], R107 ;  /* 0x0000006b50005986 */ /* 0x0005e2000c101110 */
[----:B------:R-:W-:Y:S02]  /*190e0*/  ISETP.LT.AND P4, PT, R163, UR6, !P0 ;  /* 0x00000006a3007c0c */ /* 0x000fe4000c781270 */
[----:B------:R-:W-:Y:S01]  /*190f0*/  ISETP.LT.AND P1, PT, R164, UR4, !P0 ;  /* 0x00000004a4007c0c */ /* 0x000fe2000c721270 */
[----:B------:R3:W-:Y:S01]  /*19100*/  @P2 STG.E.U8 desc[UR16][R82.64], R105 ;  /* 0x0000006952002986 */ /* 0x0007e2000c101110 */
[----:B------:R-:W-:Y:S01]  /*19110*/  ULDC UR4, c[0x0][0x22c] ;  /* 0x00008b0000047ab9 */ /* 0x000fe20000000800 */
[----:B----4-:R-:W-:Y:S01]  /*19120*/  IMAD R85, R85, 0x2, R104 ;  /* 0x0000000255557824 */ /* 0x010fe200078e0268 */
[----:B--2---:R-:W-:Y:S01]  /*19130*/  IADD3 R80, P6, R87, R171, RZ ;  /* 0x000000ab57507210 */ /* 0x004fe20007fde0ff */
[----:B------:R-:W-:-:S03]  /*19140*/  ULDC UR6, c[0x0][0x22c] ;  /* 0x00008b0000067ab9 */ /* 0x000fc60000000800 */
[-C--:B------:R-:W-:Y:S02]  /*19150*/  LEA.HI.X.SX32 R81, R87, R174.reuse, 0x1, P6 ;  /* 0x000000ae57517211 */ /* 0x080fe400030f0eff */
[----:B---3--:R-:W-:Y:S02]  /*19160*/  IADD3 R82, P6, R104, R171, RZ ;  /* 0x000000ab68527210 */ /* 0x008fe40007fde0ff */
[----:B------:R-:W-:Y:S01]  /*19170*/  ISETP.LT.AND P5, PT, R157, UR4, !P0 ;  /* 0x000000049d007c0c */ /* 0x000fe2000c7a1270 */
[----:B0-----:R-:W-:Y:S01]  /*19180*/  IMAD R87, R86, 0x2, R85 ;  /* 0x0000000256577824 */ /* 0x001fe200078e0255 */
[----:B------:R-:W-:Y:S01]  /*19190*/  PRMT R157, R78, 0x7772, RZ ;  /* 0x000077724e9d7816 */ /* 0x000fe200000000ff */
[----:B------:R-:W0:Y:S01]  /*191a0*/  LDC R86, c[0x0][0x248] ;  /* 0x00009200ff567b82 */ /* 0x000e220000000800 */
[----:B------:R-:W-:Y:S01]  /*191b0*/  LEA.HI.X.SX32 R83, R104, R174, 0x1, P6 ;  /* 0x000000ae68537211 */ /* 0x000fe200030f0eff */
[----:B------:R-:W-:Y:S01]  /*191c0*/  ULDC UR4, c[0x0][0x22c] ;  /* 0x00008b0000047ab9 */ /* 0x000fe20000000800 */
[----:B------:R-:W-:-:S02]  /*191d0*/  PRMT R107, R79, 0x7772, RZ ;  /* 0x000077724f6b7816 */ /* 0x000fc400000000ff */
[----:B------:R-:W-:Y:S01]  /*191e0*/  ISETP.LT.AND P3, PT, R162, UR5, !P0 ;  /* 0x00000005a2007c0c */ /* 0x000fe2000c761270 */
[----:B------:R2:W-:Y:S01]  /*191f0*/  @P4 STG.E.U8 desc[UR16][R80.64], R157 ;  /* 0x0000009d50004986 */ /* 0x0005e2000c101110 */
[----:B------:R-:W-:Y:S01]  /*19200*/  ISETP.LT.AND P2, PT, R155, UR4, !P0 ;  /* 0x000000049b007c0c */ /* 0x000fe2000c741270 */
[----:B------:R-:W3:Y:S01]  /*19210*/  LDC R104, c[0x0][0x248] ;  /* 0x00009200ff687b82 */ /* 0x000ee20000000800 */
[----:B------:R-:W-:Y:S01]  /*19220*/  ULDC UR4, c[0x0][0x22c] ;  /* 0x00008b0000047ab9 */ /* 0x000fe20000000800 */
[----:B------:R4:W-:Y:S01]  /*19230*/  @P1 STG.E.U8 desc[UR16][R82.64], R107 ;  /* 0x0000006b52001986 */ /* 0x0009e2000c101110 */
[----:B------:R-:W-:Y:S01]  /*19240*/  ISETP.LT.AND P4, PT, R154, UR4, !P0 ;  /* 0x000000049a007c0c */ /* 0x000fe2000c781270 */
[----:B------:R-:W-:Y:S01]  /*19250*/  ULDC UR4, c[0x0][0x22c] ;  /* 0x00008b0000047ab9 */ /* 0x000fe20000000800 */
[----:B------:R-:W-:Y:S01]  /*19260*/  PRMT R105, R76, 0x7773, RZ ;  /* 0x000077734c697816 */ /* 0x000fe200000000ff */
[----:B------:R-:W-:Y:S01]  /*19270*/  ULDC UR5, c[0x0][0x22c] ;  /* 0x00008b0000057ab9 */ /* 0x000fe20000000800 */
[----:B--2---:R-:W-:-:S02]  /*19280*/  IADD3 R80, P6, R85, R171, RZ ;  /* 0x000000ab55507210 */ /* 0x004fc40007fde0ff */
[-C--:B----4-:R-:W-:Y:S01]  /*19290*/  IADD3 R82, P1, R87, R171.reuse, RZ ;  /* 0x000000ab57527210 */ /* 0x090fe20007f3e0ff */
[----:B------:R-:W2:Y:S01]  /*192a0*/  LDC R107, c[0x0][0x248] ;  /* 0x00009200ff6b7b82 */ /* 0x000ea20000000800 */
[-C--:B------:R-:W-:Y:S02]  /*192b0*/  LEA.HI.X.SX32 R81, R85, R174.reuse, 0x1, P6 ;  /* 0x000000ae55517211 */ /* 0x080fe400030f0eff */
[----:B------:R-:W-:Y:S01]  /*192c0*/  LEA.HI.X.SX32 R83, R87, R174, 0x1, P1 ;  /* 0x000000ae57537211 */ /* 0x000fe200008f0eff */
[----:B-1----:R-:W-:Y:S01]  /*192d0*/  IMAD R87, R84, 0x2, R87 ;  /* 0x0000000254577824 */ /* 0x002fe200078e0257 */
[----:B------:R-:W-:Y:S01]  /*192e0*/  PRMT R85, R77, 0x7773, RZ ;  /* 0x000077734d557816 */ /* 0x000fe200000000ff */
[----:B------:R-:W-:Y:S01]  /*192f0*/  VIADD R77, R0, 0x5e ;  /* 0x0000005e004d7836 */ /* 0x000fe20000000000 */
[----:B------:R-:W-:Y:S01]  /*19300*/  ISETP.LT.AND P1, PT, R156, UR4, !P0 ;  /* 0x000000049c007c0c */ /* 0x000fe2000c721270 */
[----:B------:R-:W1:Y:S01]  /*19310*/  LDC R84, c[0x0][0x248] ;  /* 0x00009200ff547b82 */ /* 0x000e620000000800 */
[----:B------:R-:W-:Y:S01]  /*19320*/  ULDC UR4, c[0x0][0x248] ;  /* 0x0000920000047ab9 */ /* 0x000fe20000000800 */
[----:B------:R4:W-:Y:S01]  /*19330*/  @P3 STG.E.U8 desc[UR16][R80.64], R105 ;  /* 0x0000006950003986 */ /* 0x0009e2000c101110 */
[----:B------:R-:W-:-:S02]  /*19340*/  IADD3 R76, P3, R87, R171, RZ ;  /* 0x000000ab574c7210 */ /* 0x000fc40007f7e0ff */
[C---:B------:R-:W-:Y:S01]  /*19350*/  ISETP.LT.AND P6, PT, R77.reuse, UR5, !P0 ;  /* 0x000000054d007c0c */ /* 0x040fe2000c7c1270 */
[----:B------:R0:W-:Y:S01]  /*19360*/  @P5 STG.E.U8 desc[UR16][R82.64], R85 ;  /* 0x0000005552005986 */ /* 0x0001e2000c101110 */
[----:B------:R-:W-:Y:S01]  /*19370*/  ULDC UR5, c[0x0][0x22c] ;  /* 0x00008b0000057ab9 */ /* 0x000fe20000000800 */
[----:B----4-:R-:W-:Y:S01]  /*19380*/  IMAD R81, R77, UR4, RZ ;  /* 0x000000044d517c24 */ /* 0x010fe2000f8e02ff */
[----:B------:R-:W4:Y:S01]  /*19390*/  LDC R80, c[0x0][0x248] ;  /* 0x00009200ff507b82 */ /* 0x000f220000000800 */
[-C--:B------:R-:W-:Y:S02]  /*193a0*/  LEA.HI.X.SX32 R77, R87, R174.reuse, 0x1, P3 ;  /* 0x000000ae574d7211 */ /* 0x080fe400018f0eff */
[----:B0-----:R-:W-:Y:S01]  /*193b0*/  PRMT R83, R78, 0x7773, RZ ;  /* 0x000077734e537816 */ /* 0x001fe200000000ff */
[----:B------:R-:W-:Y:S01]  /*193c0*/  ULDC UR4, c[0x0][0x22c] ;  /* 0x00008b0000047ab9 */ /* 0x000fe20000000800 */
[----:B------:R-:W-:Y:S02]  /*193d0*/  IADD3 R78, P3, R81, R171, RZ ;  /* 0x000000ab514e7210 */ /* 0x000fe40007f7e0ff */
[----:B------:R-:W-:Y:S01]  /*193e0*/  PRMT R85, R79, 0x7773, RZ ;  /* 0x000077734f557816 */ /* 0x000fe200000000ff */
[----:B------:R-:W-:Y:S01]  /*193f0*/  IMAD R87, R86, 0x4, R87 ;  /* 0x0000000456577824 */ /* 0x000fe200078e0257 */
[----:B------:R-:W-:Y:S01]  /*19400*/  LEA.HI.X.SX32 R79, R81, R174, 0x1, P3 ;  /* 0x000000ae514f7211 */ /* 0x000fe200018f0eff */
[----:B------:R-:W0:Y:S01]  /*19410*/  LDC R82, c[0x0][0x248] ;  /* 0x00009200ff527b82 */ /* 0x000e220000000800 */
[----:B------:R1:W-:Y:S01]  /*19420*/  @P2 STG.E.U8 desc[UR16][R76.64], R83 ;  /* 0x000000534c002986 */ /* 0x0003e2000c101110 */
[----:B---3--:R-:W-:-:S03]  /*19430*/  IMAD R81, R104, 0x2, R87 ;  /* 0x0000000268517824 */ /* 0x008fc600078e0257 */
[----:B------:R3:W-:Y:S01]  /*19440*/  @P6 STG.E.U8 desc[UR16][R78.64], R85 ;  /* 0x000000554e006986 */ /* 0x0007e2000c101110 */
[----:B------:R-:W-:Y:S02]  /*19450*/  PRMT R105, R72, 0x7770, RZ ;  /* 0x0000777048697816 */ /* 0x000fe400000000ff */
[----:B------:R-:W-:Y:S01]  /*19460*/  ISETP.LT.AND P3, PT, R151, UR5, !P0 ;  /* 0x0000000597007c0c */ /* 0x000fe2000c761270 */
[----:B------:R-:W0:Y:S01]  /*19470*/  LDC R86, c[0x0][0x248] ;  /* 0x00009200ff567b82 */ /* 0x000e220000000800 */
[----:B------:R-:W-:Y:S01]  /*19480*/  ISETP.LT.AND P5, PT, R153, UR6, !P0 ;  /* 0x0000000699007c0c */ /* 0x000fe2000c7a1270 */
[----:B------:R-:W-:Y:S01]  /*19490*/  ULDC UR5, c[0x0][0x22c] ;  /* 0x00008b0000057ab9 */ /* 0x000fe20000000800 */
[----:B------:R-:W-:Y:S01]  /*194a0*/  ISETP.LT.AND P2, PT, R152, UR4, !P0 ;  /* 0x0000000498007c0c */ /* 0x000fe2000c741270 */
[----:B-1----:R-:W-:Y:S01]  /*194b0*/  IMAD R83, R84, 0x2, R81 ;  /* 0x0000000254537824 */ /* 0x002fe200078e0251 */
[C---:B------:R-:W-:Y:S01]  /*194c0*/  IADD3 R76, P6, R87.reuse, R171, RZ ;  /* 0x000000ab574c7210 */ /* 0x040fe20007fde0ff */
[----:B------:R-:W-:Y:S01]  /*194d0*/  ULDC UR4, c[0x0][0x22c] ;  /* 0x00008b0000047ab9 */ /* 0x000fe20000000800 */
[----:B------:R-:W-:Y:S01]  /*194e0*/  ULDC UR6, c[0x0][0x22c] ;  /* 0x00008b0000067ab9 */ /* 0x000fe20000000800 */
[----:B------:R-:W1:Y:S01]  /*194f0*/  LDC R151, c[0x0][0x248] ;  /* 0x00009200ff977b82 */ /* 0x000e620000000800 */
[----:B------:R-:W-:-:S02]  /*19500*/  LEA.HI.X.SX32 R77, R87, R174, 0x1, P6 ;  /* 0x000000ae574d7211 */ /* 0x000fc400030f0eff */
[-C--:B---3--:R-:W-:Y:S01]  /*19510*/  IADD3 R78, P6, R81, R171.reuse, RZ ;  /* 0x000000ab514e7210 */ /* 0x088fe20007fde0ff */
[----:B----4-:R-:W-:Y:S01]  /*19520*/  IMAD R80, R80, 0x2, R83 ;  /* 0x0000000250507824 */ /* 0x010fe200078e0253 */
[----:B------:R-:W-:Y:S01]  /*19530*/  PRMT R87, R73, 0x7770, RZ ;  /* 0x0000777049577816 */ /* 0x000fe200000000ff */
[----:B------:R3:W-:Y:S01]  /*19540*/  @P4 STG.E.U8 desc[UR16][R76.64], R105 ;  /* 0x000000694c004986 */ /* 0x0007e2000c101110 */
[----:B------:R-:W-:Y:S01]  /*19550*/  LEA.HI.X.SX32 R79, R81, R174, 0x1, P6 ;  /* 0x000000ae514f7211 */ /* 0x000fe200030f0eff */
[----:B--2---:R-:W-:Y:S01]  /*19560*/  IMAD R81, R107, 0x2, R80 ;  /* 0x000000026b517824 */ /* 0x004fe200078e0250 */
[----:B------:R-:W-:Y:S01]  /*19570*/  ISETP.LT.AND P4, PT, R150, UR4, !P0 ;  /* 0x0000000496007c0c */ /* 0x000fe2000c781270 */
[----:B------:R-:W-:Y:S01]  /*19580*/  ULDC UR4, c[0x0][0x22c] ;  /* 0x00008b0000047ab9 */ /* 0x000fe20000000800 */
[----:B------:R-:W-:Y:S01]  /*19590*/  PRMT R85, R72, 0x7771, RZ ;  /* 0x0000777148557816 */ /* 0x000fe200000000ff */
[----:B------:R2:W-:Y:S01]  /*195a0*/  @P1 STG.E.U8 desc[UR16][R78.64], R87 ;  /* 0x000000574e001986 */ /* 0x0005e2000c101110 */
[----:B------:R-:W4:Y:S01]  /*195b0*/  LDC R84, c[0x0][0x248] ;  /* 0x00009200ff547b82 */ /* 0x000f220000000800 */
[----:B---3--:R-:W-:-:S07]  /*195c0*/  IADD3 R76, P6, R83, R171, RZ ;  /* 0x000000ab534c7210 */ /* 0x008fce0007fde0ff */
[----:B------:R-:W3:Y:S01]  /*195d0*/  LDC R105, c[0x0][0x248] ;  /* 0x00009200ff697b82 */ /* 0x000ee20000000800 */
[-C--:B------:R-:W-:Y:S02]  /*195e0*/  LEA.HI.X.SX32 R77, R83, R174.reuse, 0x1, P6 ;  /* 0x000000ae534d7211 */ /* 0x080fe400030f0eff */
[-C--:B--2---:R-:W-:Y:S02]  /*195f0*/  IADD3 R78, P6, R80, R171.reuse, RZ ;  /* 0x000000ab504e7210 */ /* 0x084fe40007fde0ff */
[----:B------:R-:W-:Y:S02]  /*19600*/  PRMT R83, R74, 0x7770, RZ ;  /* 0x000077704a537816 */ /* 0x000fe400000000ff */
[----:B------:R-:W-:Y:S01]  /*19610*/  LEA.HI.X.SX32 R79, R80, R174, 0x1, P6 ;  /* 0x000000ae504f7211 */ /* 0x000fe200030f0eff */
[----:B0-----:R-:W-:Y:S01]  /*19620*/  IMAD R80, R82, 0x2, R81 ;  /* 0x0000000252507824 */ /* 0x001fe200078e0251 */
[----:B------:R-:W0:Y:S01]  /*19630*/  LDC R107, c[0x0][0x248] ;  /* 0x00009200ff6b7b82 */ /* 0x000e220000000800 */
[----:B------:R-:W-:Y:S01]  /*19640*/  PRMT R87, R75, 0x7770, RZ ;  /* 0x000077704b577816 */ /* 0x000fe200000000ff */
[----:B------:R2:W-:Y:S06]  /*19650*/  @P5 STG.E.U8 desc[UR16][R76.64], R83 ;  /* 0x000000534c005986 */ /* 0x0005ec000c101110 */
[----:B------:R-:W4:Y:S01]  /*19660*/  LDC R82, c[0x0][0x248] ;  /* 0x00009200ff527b82 */ /* 0x000f220000000800 */
[----:B------:R1:W-:Y:S01]  /*19670*/  @P2 STG.E.U8 desc[UR16][R78.64], R87 ;  /* 0x000000574e002986 */ /* 0x0003e2000c101110 */
[----:B--2---:R-:W-:-:S02]  /*19680*/  IADD3 R76, P6, R81, R171, RZ ;  /* 0x000000ab514c7210 */ /* 0x004fc40007fde0ff */
[----:B------:R-:W-:Y:S01]  /*19690*/  ISETP.LT.AND P1, PT, R148, UR4, !P0 ;  /* 0x0000000494007c0c */ /* 0x000fe2000c721270 */
[----:B------:R-:W-:Y:S01]  /*196a0*/  ULDC UR4, c[0x0][0x22c] ;  /* 0x00008b0000047ab9 */ /* 0x000fe20000000800 */
[-C--:B------:R-:W-:Y:S01]  /*196b0*/  LEA.HI.X.SX32 R77, R81, R174.reuse, 0x1, P6 ;  /* 0x000000ae514d7211 */ /* 0x080fe200030f0eff */
[----:B-1----:R-:W-:Y:S01]  /*196c0*/  IMAD R81, R151, 0x2, R80 ;  /* 0x0000000297517824 */ /* 0x002fe200078e0250 */
[C---:B------:R-:W-:Y:S02]  /*196d0*/  IADD3 R78, P2, R80.reuse, R171, RZ ;  /* 0x000000ab504e7210 */ /* 0x040fe40007f5e0ff */
[----:B------:R-:W-:Y:S01]  /*196e0*/  PRMT R83, R73, 0x7771, RZ ;  /* 0x0000777149537816 */ /* 0x000fe200000000ff */
[----:B------:R1:W-:Y:S01]  /*196f0*/  @P3 STG.E.U8 desc[UR16][R76.64], R85 ;  /* 0x000000554c003986 */ /* 0x0003e2000c101110 */
[----:B------:R-:W-:Y:S01]  /*19700*/  LEA.HI.X.SX32 R79, R80, R174, 0x1, P2 ;  /* 0x000000ae504f7211 */ /* 0x000fe200010f0eff */
[----:B------:R-:W-:Y:S01]  /*19710*/  VIADD R80, R0, 0x6e ;  /* 0x0000006e00507836 */ /* 0x000fe20000000000 */
[----:B------:R-:W-:Y:S01]  /*19720*/  ISETP.LT.AND P5, PT, R144, UR4, !P0 ;  /* 0x0000000490007c0c */ /* 0x000fe2000c7a1270 */
[----:B------:R-:W-:-:S02]  /*19730*/  ULDC UR4, c[0x0][0x22c] ;  /* 0x00008b0000047ab9 */ /* 0x000fc40000000800 */
[----:B------:R-:W-:Y:S01]  /*19740*/  ISETP.LT.AND P2, PT, R149, UR4, !P0 ;  /* 0x0000000495007c0c */ /* 0x000fe2000c741270 */
[----:B------:R2:W-:Y:S01]  /*19750*/  @P4 STG.E.U8 desc[UR16][R78.64], R83 ;  /* 0x000000534e004986 */ /* 0x0005e2000c101110 */
[----:B------:R-:W-:Y:S01]  /*19760*/  ULDC UR4, c[0x0][0x248] ;  /* 0x0000920000047ab9 */ /* 0x000fe20000000800 */
[CC--:B-1----:R-:W-:Y:S02]  /*19770*/  IADD3 R76, P3, R81.reuse, R171.reuse, RZ ;  /* 0x000000ab514c7210 */ /* 0x0c2fe40007f7e0ff */
[C---:B------:R-:W-:Y:S01]  /*19780*/  ISETP.LT.AND P6, PT, R80.reuse, UR5, !P0 ;  /* 0x0000000550007c0c */ /* 0x040fe2000c7c1270 */
[----:B------:R-:W-:Y:S01]  /*19790*/  IMAD R80, R80, UR4, RZ ;  /* 0x0000000450507c24 */ /* 0x000fe2000f8e02ff */
[----:B------:R-:W-:Y:S02]  /*197a0*/  LEA.HI.X.SX32 R77, R81, R174, 0x1, P3 ;  /* 0x000000ae514d7211 */ /* 0x000fe400018f0eff */
[----:B--2---:R-:W-:Y:S01]  /*197b0*/  PRMT R79, R74, 0x7771, RZ ;  /* 0x000077714a4f7816 */ /* 0x004fe200000000ff */
[----:B----4-:R-:W-:Y:S01]  /*197c0*/  IMAD R81, R82, 0x4, R81 ;  /* 0x0000000452517824 */ /* 0x010fe200078e0251 */
[----:B------:R-:W-:Y:S01]  /*197d0*/  PRMT R83, R75, 0x7771, RZ ;  /* 0x000077714b537816 */ /* 0x000fe200000000ff */
[----:B------:R-:W1:Y:S01]  /*197e0*/  LDC R82, c[0x0][0x248] ;  /* 0x00009200ff527b82 */ /* 0x000e620000000800 */
[----:B------:R-:W-:Y:S01]  /*197f0*/  PRMT R87, R72, 0x7772, RZ ;  /* 0x0000777248577816 */ /* 0x000fe200000000ff */
[----:B------:R2:W-:Y:S01]  /*19800*/  @P1 STG.E.U8 desc[UR16][R76.64], R79 ;  /* 0x0000004f4c001986 */ /* 0x0005e2000c101110 */
[----:B------:R-:W-:Y:S01]  /*19810*/  ISETP.LT.AND P4, PT, R146, UR6, !P0 ;  /* 0x0000000692007c0c */ /* 0x000fe2000c781270 */
[----:B------:R-:W-:Y:S01]  /*19820*/  ULDC UR4, c[0x0][0x22c] ;  /* 0x00008b0000047ab9 */ /* 0x000fe20000000800 */
[----:B------:R-:W-:Y:S01]  /*19830*/  PRMT R85, R73, 0x7772, RZ ;  /* 0x0000777249557816 */ /* 0x000fe200000000ff */
[----:B------:R-:W-:Y:S01]  /*19840*/  ULDC UR5, c[0x0][0x22c] ;  /* 0x00008b0000057ab9 */ /* 0x000fe20000000800 */
[----:B------:R-:W-:Y:S01]  /*19850*/  ULDC UR6, c[0x0][0x22c] ;  /* 0x00008b0000067ab9 */ /* 0x000fe20000000800 */
[----:B--2---:R-:W-:-:S04]  /*19860*/  IADD3 R76, P1, R80, R171, RZ ;  /* 0x000000ab504c7210 */ /* 0x004fc80007f3e0ff */
[----:B------:R-:W-:Y:S01]  /*19870*/  LEA.HI.X.SX32 R77, R80, R174, 0x1, P1 ;  /* 0x000000ae504d7211 */ /* 0x000fe200008f0eff */
[----:B------:R-:W-:Y:S02]  /*19880*/  IMAD R79, R84, 0x2, R81 ;  /* 0x00000002544f7824 */ /* 0x000fe400078e0251 */
[----:B------:R-:W2:Y:S02]  /*19890*/  LDC R84, c[0x0][0x248] ;  /* 0x00009200ff547b82 */ /* 0x000ea40000000800 */
[----:B------:R4:W-:Y:S01]  /*198a0*/  @P6 STG.E.U8 desc[UR16][R76.64], R83 ;  /* 0x000000534c006986 */ /* 0x0009e2000c101110 */
[----:B------:R-:W-:Y:S01]  /*198b0*/  IMAD R80, R86, 0x2, R79 ;  /* 0x0000000256507824 */ /* 0x000fe200078e024f */
[----:B----4-:R-:W-:-:S04]  /*198c0*/  IADD3 R76, P6, R81, R171, RZ ;  /* 0x000000ab514c7210 */ /* 0x010fc80007fde0ff */
[-C--:B------:R-:W-:Y:S02]  /*198d0*/  LEA.HI.X.SX32 R77, R81, R174.reuse, 0x1, P6 ;  /* 0x000000ae514d7211 */ /* 0x080fe400030f0eff */
[----:B------:R-:W-:Y:S01]  /*198e0*/  IADD3 R78, P6, R79, R171, RZ ;  /* 0x000000ab4f4e7210 */ /* 0x000fe20007fde0ff */
[----:B---3--:R-:W-:Y:S02]  /*198f0*/  IMAD R81, R105, 0x2, R80 ;  /* 0x0000000269517824 */ /* 0x008fe400078e0250 */
[----:B------:R3:W-:Y:S01]  /*19900*/  @P5 STG.E.U8 desc[UR16][R76.64], R87 ;  /* 0x000000574c005986 */ /* 0x0007e2000c101110 */
[----:B------:R-:W-:Y:S02]  /*19910*/  LEA.HI.X.SX32 R79, R79, R174, 0x1, P6 ;  /* 0x000000ae4f4f7211 */ /* 0x000fe400030f0eff */
[----:B------:R-:W-:-:S03]  /*19920*/  PRMT R83, R74, 0x7772, RZ ;  /* 0x000077724a537816 */ /* 0x000fc600000000ff */
[----:B------:R4:W-:Y:S01]  /*19930*/  @P2 STG.E.U8 desc[UR16][R78.64], R85 ;  /* 0x000000554e002986 */ /* 0x0009e2000c101110 */
[----:B---3--:R-:W-:-:S04]  /*19940*/  IADD3 R76, P6, R80, R171, RZ ;  /* 0x000000ab504c7210 */ /* 0x008fc80007fde0ff */
[-C--:B------:R-:W-:Y:S01]  /*19950*/  LEA.HI.X.SX32 R77, R80, R174.reuse, 0x1, P6 ;  /* 0x000000ae504d7211 */ /* 0x080fe200030f0eff */
[----:B-1----:R-:W-:Y:S01]  /*19960*/  IMAD R80, R82, 0x2, R81 ;  /* 0x0000000252507824 */ /* 0x002fe200078e0251 */
[-C--:B----4-:R-:W-:Y:S01]  /*19970*/  IADD3 R78, P6, R81, R171.reuse, RZ ;  /* 0x000000ab514e7210 */ /* 0x090fe20007fde0ff */
[----:B------:R-:W1:Y:S01]  /*19980*/  LDC R82, c[0x0][0x248] ;  /* 0x00009200ff527b82 */ /* 0x000e620000000800 */
[----:B------:R-:W-:Y:S01]  /*19990*/  ISETP.LT.AND P1, PT, R147, UR4, !P0 ;  /* 0x0000000493007c0c */ /* 0x000fe2000c721270 */
[----:B------:R3:W-:Y:S01]  /*199a0*/  @P4 STG.E.U8 desc[UR16][R76.64], R83 ;  /* 0x000000534c004986 */ /* 0x0007e2000c101110 */
[----:B------:R-:W-:Y:S01]  /*199b0*/  LEA.HI.X.SX32 R79, R81, R174, 0x1, P6 ;  /* 0x000000ae514f7211 */ /* 0x000fe200030f0eff */
[----:B0-----:R-:W-:Y:S01]  /*199c0*/  IMAD R81, R107, 0x2, R80 ;  /* 0x000000026b517824 */ /* 0x001fe200078e0250 */
[----:B------:R-:W-:Y:S01]  /*199d0*/  PRMT R87, R75, 0x7772, RZ ;  /* 0x000077724b577816 */ /* 0x000fe200000000ff */
[----:B------:R-:W-:Y:S01]  /*199e0*/  ULDC UR4, c[0x0][0x22c] ;  /* 0x00008b0000047ab9 */ /* 0x000fe20000000800 */
[----:B------:R-:W-:Y:S01]  /*199f0*/  ISETP.LT.AND P3, PT, R145, UR5, !P0 ;  /* 0x0000000591007c0c */ /* 0x000fe2000c761270 */
[----:B------:R-:W-:Y:S01]  /*19a00*/  ULDC UR5, c[0x0][0x22c] ;  /* 0x00008b0000057ab9 */ /* 0x000fe20000000800 */
[----:B---3--:R-:W-:-:S04]  /*19a10*/  IADD3 R76, P6, R80, R171, RZ ;  /* 0x000000ab504c7210 */ /* 0x008fc80007fde0ff */
[----:B------:R-:W-:Y:S02]  /*19a20*/  LEA.HI.X.SX32 R77, R80, R174, 0x1, P6 ;  /* 0x000000ae504d7211 */ /* 0x000fe400030f0eff */
[----:B------:R-:W0:Y:S01]  /*19a30*/  LDC R80, c[0x0][0x248] ;  /* 0x00009200ff507b82 */ /* 0x000e220000000800 */
[----:B------:R-:W-:Y:S01]  /*19a40*/  ISETP.LT.AND P5, PT, R143, UR4, !P0 ;  /* 0x000000048f007c0c */ /* 0x000fe2000c7a1270 */
[----:B------:R-:W-:Y:S01]  /*19a50*/  ULDC UR4, c[0x0][0x22c] ;  /* 0x00008b0000047ab9 */ /* 0x000fe20000000800 */
[----:B------:R3:W-:Y:S01]  /*19a60*/  @P1 STG.E.U8 desc[UR16][R78.64], R87 ;  /* 0x000000574e001986 */ /* 0x0007e2000c101110 */
[----:B------:R-:W-:Y:S01]  /*19a70*/  ISETP.LT.AND P2, PT, R141, UR4, !P0 ;  /* 0x000000048d007c0c */ /* 0x000fe2000c741270 */
[----:B------:R-:W-:Y:S01]  /*19a80*/  ULDC UR4, c[0x0][0x22c] ;  /* 0x00008b0000047ab9 */ /* 0x000fe20000000800 */
[----:B------:R-:W-:Y:S02]  /*19a90*/  PRMT R85, R72, 0x7773, RZ ;  /* 0x0000777348557816 */ /* 0x000fe400000000ff */
[----:B------:R-:W-:Y:S01]  /*19aa0*/  ISETP.LT.AND P4, PT, R140, UR4, !P0 ;  /* 0x000000048c007c0c */ /* 0x000fe2000c781270 */
[----:B------:R-:W-:Y:S01]  /*19ab0*/  ULDC UR4, c[0x0][0x22c] ;  /* 0x00008b0000047ab9 */ /* 0x000fe20000000800 */
[----:B------:R-:W-:-:S02]  /*19ac0*/  PRMT R83, R73, 0x7773, RZ ;  /* 0x0000777349537816 */ /* 0x000fc400000000ff */
[CC--:B---3--:R-:W-:Y:S01]  /*19ad0*/  IADD3 R78, P1, R81.reuse, R171.reuse, RZ ;  /* 0x000000ab514e7210 */ /* 0x0c8fe20007f3e0ff */
[----:B------:R-:W3:Y:S01]  /*19ae0*/  LDC R87, c[0x0][0x248] ;  /* 0x00009200ff577b82 */ /* 0x000ee20000000800 */
[----:B------:R-:W-:Y:S02]  /*19af0*/  VIADD R73, R0, 0x7e ;  /* 0x0000007e00497836 */ /* 0x000fe40000000000 */
[----:B------:R-:W-:Y:S01]  /*19b00*/  LEA.HI.X.SX32 R79, R81, R174, 0x1, P1 ;  /* 0x000000ae514f7211 */ /* 0x000fe200008f0eff */
[----:B--2---:R-:W-:Y:S01]  /*19b10*/  IMAD R81, R84, 0x2, R81 ;  /* 0x0000000254517824 */ /* 0x004fe200078e0251 */
[----:B------:R-:W-:Y:S01]  /*19b20*/  ISETP.LT.AND P1, PT, R142, UR4, !P0 ;  /* 0x000000048e007c0c */ /* 0x000fe2000c721270 */
[----:B------:R-:W-:Y:S01]  /*19b30*/  ULDC UR4, c[0x0][0x248] ;  /* 0x0000920000047ab9 */ /* 0x000fe20000000800 */
[----:B------:R2:W-:Y:S01]  /*19b40*/  @P3 STG.E.U8 desc[UR16][R76.64], R85 ;  /* 0x000000554c003986 */ /* 0x0005e2000c101110 */
[----:B------:R-:W-:Y:S01]  /*19b50*/  ISETP.LT.AND P6, PT, R73, UR5, !P0 ;  /* 0x0000000549007c0c */ /* 0x000fe2000c7c1270 */
[----:B------:R-:W-:Y:S01]  /*19b60*/  ULDC UR5, c[0x0][0x22c] ;  /* 0x00008b0000057ab9 */ /* 0x000fe20000000800 */
[----:B------:R-:W-:Y:S01]  /*19b70*/  IADD3 R72, P3, R81, R171, RZ ;  /* 0x000000ab51487210 */ /* 0x000fe20007f7e0ff */
[----:B------:R4:W-:Y:S01]  /*19b80*/  @P5 STG.E.U8 desc[UR16][R78.64], R83 ;  /* 0x000000534e005986 */ /* 0x0009e2000c101110 */
[----:B--2---:R-:W-:-:S02]  /*19b90*/  IMAD R76, R73, UR4, RZ ;  /* 0x00000004494c7c24 */ /* 0x004fc4000f8e02ff */
[----:B------:R-:W-:Y:S01]  /*19ba0*/  LEA.HI.X.SX32 R73, R81, R174, 0x1, P3 ;  /* 0x000000ae51497211 */ /* 0x000fe200018f0eff */
[----:B------:R-:W2:Y:S01]  /*19bb0*/  LDC R85, c[0x0][0x248] ;  /* 0x00009200ff557b82 */ /* 0x000ea20000000800 */
[----:B------:R-:W-:Y:S01]  /*19bc0*/  PRMT R77, R74, 0x7773, RZ ;  /* 0x000077734a4d7816 */ /* 0x000fe200000000ff */
[----:B------:R-:W-:Y:S01]  /*19bd0*/  ULDC UR4, c[0x0][0x22c] ;  /* 0x00008b0000047ab9 */ /* 0x000fe20000000800 */
[----:B------:R-:W-:-:S05]  /*19be0*/  IADD3 R74, P3, R76, R171, RZ ;  /* 0x000000ab4c4a7210 */ /* 0x000fca0007f7e0ff */
[----:B----4-:R-:W4:Y:S01]  /*19bf0*/  LDC R78, c[0x0][0x248] ;  /* 0x00009200ff4e7b82 */ /* 0x010f220000000800 */
[----:B------:R-:W-:Y:S01]  /*19c00*/  PRMT R79, R75, 0x7773, RZ ;  /* 0x000077734b4f7816 */ /* 0x000fe200000000ff */
[----:B0-----:R-:W-:Y:S01]  /*19c10*/  IMAD R81, R80, 0x4, R81 ;  /* 0x0000000450517824 */ /* 0x001fe200078e0251 */
[----:B------:R-:W-:Y:S01]  /*19c20*/  LEA.HI.X.SX32 R75, R76, R174, 0x1, P3 ;  /* 0x000000ae4c4b7211 */ /* 0x000fe200018f0eff */
[----:B------:R0:W-:Y:S02]  /*19c30*/  @P2 STG.E.U8 desc[UR16][R72.64], R77 ;  /* 0x0000004d48002986 */ /* 0x0001e4000c101110 */
[----:B-1----:R-:W-:Y:S02]  /*19c40*/  IMAD R76, R82, 0x2, R81 ;  /* 0x00000002524c7824 */ /* 0x002fe400078e0251 */
[----:B------:R-:W1:Y:S01]  /*19c50*/  LDC R80, c[0x0][0x248] ;  /* 0x00009200ff507b82 */ /* 0x000e620000000800 */
[----:B------:R3:W-:Y:S01]  /*19c60*/  @P6 STG.E.U8 desc[UR16][R74.64], R79 ;  /* 0x0000004f4a006986 */ /* 0x0007e2000c101110 */
[----:B------:R-:W-:-:S02]  /*19c70*/  PRMT R83, R68, 0x7770, RZ ;  /* 0x0000777044537816 */ /* 0x000fc400000000ff */
[-C--:B0-----:R-:W-:Y:S01]  /*19c80*/  IADD3 R72, P6, R81, R171.reuse, RZ ;  /* 0x000000ab51487210 */ /* 0x081fe20007fde0ff */
[----:B---3--:R-:W-:Y:S01]  /*19c90*/  IMAD R77, R87, 0x2, R76 ;  /* 0x00000002574d7824 */ /* 0x008fe200078e024c */
[----:B------:R-:W-:Y:S02]  /*19ca0*/  ISETP.LT.AND P5, PT, R139, UR6, !P0 ;  /* 0x000000068b007c0c */ /* 0x000fe4000c7a1270 */
[----:B------:R-:W0:Y:S01]  /*19cb0*/  LDC R87, c[0x0][0x248] ;  /* 0x00009200ff577b82 */ /* 0x000e220000000800 */
[-C--:B------:R-:W-:Y:S01]  /*19cc0*/  LEA.HI.X.SX32 R73, R81, R174.reuse, 0x1, P6 ;  /* 0x000000ae51497211 */ /* 0x080fe200030f0eff */
[----:B------:R-:W-:Y:S01]  /*19cd0*/  ULDC UR6, c[0x0][0x22c] ;  /* 0x00008b0000067ab9 */ /* 0x000fe20000000800 */
[CC--:B------:R-:W-:Y:S02]  /*19ce0*/  IADD3 R74, P6, R76.reuse, R171.reuse, RZ ;  /* 0x000000ab4c4a7210 */ /* 0x0c0fe40007fde0ff */
[----:B------:R-:W-:Y:S01]  /*19cf0*/  PRMT R81, R69, 0x7770, RZ ;  /* 0x0000777045517816 */ /* 0x000fe200000000ff */
[----:B------:R3:W-:Y:S01]  /*19d00*/  @P4 STG.E.U8 desc[UR16][R72.64], R83 ;  /* 0x0000005348004986 */ /* 0x0007e2000c101110 */
[----:B------:R-:W-:Y:S01]  /*19d10*/  LEA.HI.X.SX32 R75, R76, R174, 0x1, P6 ;  /* 0x000000ae4c4b7211 */ /* 0x000fe200030f0eff */
[----:B----4-:R-:W-:Y:S01]  /*19d20*/  IMAD R76, R78, 0x2, R77 ;  /* 0x000000024e4c7824 */ /* 0x010fe200078e024d */
[----:B------:R-:W-:Y:S01]  /*19d30*/  ISETP.LT.AND P2, PT, R138, UR4, !P0 ;  /* 0x000000048a007c0c */ /* 0x000fe2000c741270 */
[----:B------:R-:W4:Y:S01]  /*19d40*/  LDC R78, c[0x0][0x248] ;  /* 0x00009200ff4e7b82 */ /* 0x000f220000000800 */
[----:B------:R-:W-:Y:S01]  /*19d50*/  PRMT R79, R70, 0x7770, RZ ;  /* 0x00007770464f7816 */ /* 0x000fe200000000ff */
[----:B------:R1:W-:Y:S01]  /*19d60*/  @P1 STG.E.U8 desc[UR16][R74.64], R81 ;  /* 0x000000514a001986 */ /* 0x0003e2000c101110 */
[----:B------:R-:W-:Y:S01]  /*19d70*/  ISETP.LT.AND P3, PT, R137, UR5, !P0 ;  /* 0x0000000589007c0c */ /* 0x000fe2000c761270 */
[----:B------:R-:W-:Y:S01]  /*19d80*/  ULDC UR4, c[0x0][0x22c] ;  /* 0x00008b0000047ab9 */ /* 0x000fe20000000800 */
[----:B------:R-:W-:Y:S01]  /*19d90*/  ULDC UR5, c[0x0][0x22c] ;  /* 0x00008b0000057ab9 */ /* 0x000fe20000000800 */
[----:B---3--:R-:W-:-:S02]  /*19da0*/  IADD3 R72, P6, R77, R171, RZ ;  /* 0x000000ab4d487210 */ /* 0x008fc40007fde0ff */
[----:B------:R-:W3:Y:S02]  /*19db0*/  LDC R82, c[0x0][0x248] ;  /* 0x00009200ff527b82 */ /* 0x000ee40000000800 */
[-C--:B------:R-:W-:Y:S01]  /*19dc0*/  LEA.HI.X.SX32 R73, R77, R174.reuse, 0x1, P6 ;  /* 0x000000ae4d497211 */ /* 0x080fe200030f0eff */
[----:B--2---:R-:W-:Y:S01]  /*19dd0*/  IMAD R77, R85, 0x2, R76 ;  /* 0x00000002554d7824 */ /* 0x004fe200078e024c */
[CC--:B-1----:R-:W-:Y:S02]  /*19de0*/  IADD3 R74, P6, R76.reuse, R171.reuse, RZ ;  /* 0x000000ab4c4a7210 */ /* 0x0c2fe40007fde0ff */
[----:B------:R-:W-:Y:S01]  /*19df0*/  PRMT R83, R71, 0x7770, RZ ;  /* 0x0000777047537816 */ /* 0x000fe200000000ff */
[----:B------:R1:W-:Y:S01]  /*19e00*/  @P5 STG.E.U8 desc[UR16][R72.64], R79 ;  /* 0x0000004f48005986 */ /* 0x0003e2000c101110 */
[----:B------:R-:W-:Y:S01]  /*19e10*/  LEA.HI.X.SX32 R75, R76, R174, 0x1, P6 ;  /* 0x000000ae4c4b7211 */ /* 0x000fe200030f0eff */
[----:B------:R-:W-:Y:S01]  /*19e20*/  IMAD R76, R80, 0x2, R77 ;  /* 0x00000002504c7824 */ /* 0x000fe200078e024d */
[----:B------:R-:W-:Y:S01]  /*19e30*/  ISETP.LT.AND P4, PT, R136, UR4, !P0 ;  /* 0x0000000488007c0c */ /* 0x000fe2000c781270 */
[----:B------:R-:W-:Y:S01]  /*19e40*/  ULDC UR4, c[0x0][0x22c] ;  /* 0x00008b0000047ab9 */ /* 0x000fe20000000800 */
[----:B------:R-:W-:Y:S01]  /*19e50*/  PRMT R81, R68, 0x7771, RZ ;  /* 0x0000777144517816 */ /* 0x000fe200000000ff */
[----:B------:R2:W-:Y:S01]  /*19e60*/  @P2 STG.E.U8 desc[UR16][R74.64], R83 ;  /* 0x000000534a002986 */ /* 0x0005e2000c101110 */
[----:B------:R-:W3:Y:S01]  /*19e70*/  LDC R85, c[0x0][0x248] ;  /* 0x00009200ff557b82 */ /* 0x000ee20000000800 */
[----:B-1----:R-:W-:-:S02]  /*19e80*/  IADD3 R72, P6, R77, R171, RZ ;  /* 0x000000ab4d487210 */ /* 0x002fc40007fde0ff */
[----:B------:R-:W-:-:S05]  /*19e90*/  ISETP.LT.AND P1, PT, R134, UR4, !P0 ;  /* 0x0000000486007c0c */ /* 0x000fca000c721270 */
[----:B------:R-:W1:Y:S01]  /*19ea0*/  LDC R80, c[0x0][0x248] ;  /* 0x00009200ff507b82 */ /* 0x000e620000000800 */
[-C--:B------:R-:W-:Y:S01]  /*19eb0*/  LEA.HI.X.SX32 R73, R77, R174.reuse, 0x1, P6 ;  /* 0x000000ae4d497211 */ /* 0x080fe200030f0eff */
[----:B0-----:R-:W-:Y:S01]  /*19ec0*/  IMAD R77, R87, 0x2, R76 ;  /* 0x00000002574d7824 */ /* 0x001fe200078e024c */
[CC--:B--2---:R-:W-:Y:S01]  /*19ed0*/  IADD3 R74, P2, R76.reuse, R171.reuse, RZ ;  /* 0x000000ab4c4a7210 */ /* 0x0c4fe20007f5e0ff */
[----:B------:R-:W-:Y:S01]  /*19ee0*/  ULDC UR4, c[0x0][0x22c] ;  /* 0x00008b0000047ab9 */ /* 0x000fe20000000800 */
[----:B------:R-:W-:Y:S01]  /*19ef0*/  PRMT R79, R69, 0x7771, RZ ;  /* 0x00007771454f7816 */ /* 0x000fe200000000ff */
[----:B------:R0:W-:Y:S01]  /*19f00*/  @P3 STG.E.U8 desc[UR16][R72.64], R81 ;  /* 0x0000005148003986 */ /* 0x0001e2000c101110 */
[----:B------:R-:W-:Y:S01]  /*19f10*/  LEA.HI.X.SX32 R75, R76, R174, 0x1, P2 ;  /* 0x000000ae4c4b7211 */ /* 0x000fe200010f0eff */
[----:B------:R-:W-:Y:S01]  /*19f20*/  VIADD R76, R0, 0x8e ;  /* 0x0000008e004c7836 */ /* 0x000fe20000000000 */
[----:B------:R-:W-:Y:S01]  /*19f30*/  ISETP.LT.AND P5, PT, R130, UR4, !P0 ;  /* 0x0000000482007c0c */ /* 0x000fe2000c7a1270 */
[----:B------:R-:W-:Y:S01]  /*19f40*/  ULDC UR4, c[0x0][0x22c] ;  /* 0x00008b0000047ab9 */ /* 0x000fe20000000800 */
[----:B------:R-:W2:Y:S01]  /*19f50*/  LDC R87, c[0x0][0x248] ;  /* 0x00009200ff577b82 */ /* 0x000ea20000000800 */
[----:B------:R-:W-:Y:S01]  /*19f60*/  ISETP.LT.AND P2, PT, R135, UR4, !P0 ;  /* 0x0000000487007c0c */ /* 0x000fe2000c741270 */
[----:B------:R4:W-:Y:S01]  /*19f70*/  @P4 STG.E.U8 desc[UR16][R74.64], R79 ;  /* 0x0000004f4a004986 */ /* 0x0009e2000c101110 */
[----:B------:R-:W-:Y:S01]  /*19f80*/  ULDC UR4, c[0x0][0x248] ;  /* 0x0000920000047ab9 */ /* 0x000fe20000000800 */
[----:B0-----:R-:W-:-:S02]  /*19f90*/  IADD3 R72, P3, R77, R171, RZ ;  /* 0x000000ab4d487210 */ /* 0x001fc40007f7e0ff */
[C---:B------:R-:W-:Y:S01]  /*19fa0*/  ISETP.LT.AND P6, PT, R76.reuse, UR5, !P0 ;  /* 0x000000054c007c0c */ /* 0x040fe2000c7c1270 */
[----:B------:R-:W-:Y:S01]  /*19fb0*/  IMAD R76, R76, UR4, RZ ;  /* 0x000000044c4c7c24 */ /* 0x000fe2000f8e02ff */
[----:B------:R-:W-:Y:S02]  /*19fc0*/  LEA.HI.X.SX32 R73, R77, R174, 0x1, P3 ;  /* 0x000000ae4d497211 */ /* 0x000fe400018f0eff */
[----:B----4-:R-:W-:Y:S01]  /*19fd0*/  PRMT R75, R70, 0x7771, RZ ;  /* 0x00007771464b7816 */ /* 0x010fe200000000ff */
[----:B------:R-:W-:Y:S01]  /*19fe0*/  IMAD R77, R78, 0x4, R77 ;  /* 0x000000044e4d7824 */ /* 0x000fe200078e024d */
[----:B------:R-:W-:Y:S01]  /*19ff0*/  PRMT R79, R71, 0x7771, RZ ;  /* 0x00007771474f7816 */ /* 0x000fe200000000ff */
[----:B------:R-:W0:Y:S01]  /*1a000*/  LDC R78, c[0x0][0x248] ;  /* 0x00009200ff4e7b82 */ /* 0x000e220000000800 */
[----:B------:R-:W-:Y:S01]  /*1a010*/  PRMT R83, R68, 0x7772, RZ ;  /* 0x0000777244537816 */ /* 0x000fe200000000ff */
[----:B------:R4:W-:Y:S01]  /*1a020*/  @P1 STG.E.U8 desc[UR16][R72.64], R75 ;  /* 0x0000004b48001986 */ /* 0x0009e2000c101110 */
[----:B------:R-:W-:Y:S01]  /*1a030*/  ISETP.LT.AND P4, PT, R132, UR6, !P0 ;  /* 0x0000000684007c0c */ /* 0x000fe2000c781270 */
[----:B------:R-:W-:Y:S01]  /*1a040*/  ULDC UR4, c[0x0][0x22c] ;  /* 0x00008b0000047ab9 */ /* 0x000fe20000000800 */
[----:B------:R-:W-:Y:S01]  /*1a050*/  PRMT R81, R69, 0x7772, RZ ;  /* 0x0000777245517816 */ /* 0x000fe200000000ff */
[----:B------:R-:W-:Y:S01]  /*1a060*/  ULDC UR5, c[0x0][0x22c] ;  /* 0x00008b0000057ab9 */ /* 0x000fe20000000800 */
[----:B------:R-:W-:Y:S01]  /*1a070*/  ULDC UR6, c[0x0][0x22c] ;  /* 0x00008b0000067ab9 */ /* 0x000fe20000000800 */
[----:B----4-:R-:W-:-:S04]  /*1a080*/  IADD3 R72, P1, R76, R171, RZ ;  /* 0x000000ab4c487210 */ /* 0x010fc80007f3e0ff */
[----:B------:R-:W-:Y:S01]  /*1a090*/  LEA.HI.X.SX32 R73, R76, R174, 0x1, P1 ;  /* 0x000000ae4c497211 */ /* 0x000fe200008f0eff */
[----:B-1----:R-:W-:Y:S02]  /*1a0a0*/  IMAD R75, R80, 0x2, R77 ;  /* 0x00000002504b7824 */ /* 0x002fe400078e024d */
[----:B------:R-:W1:Y:S02]  /*1a0b0*/  LDC R80, c[0x0][0x248] ;  /* 0x00009200ff507b82 */ /* 0x000e640000000800 */
[----:B------:R4:W-:Y:S01]  /*1a0c0*/  @P6 STG.E.U8 desc[UR16][R72.64], R79 ;  /* 0x0000004f48006986 */ /* 0x0009e2000c101110 */
[----:B---3--:R-:W-:Y:S01]  /*1a0d0*/  IMAD R76, R82, 0x2, R75 ;  /* 0x00000002524c7824 */ /* 0x008fe200078e024b */
[----:B----4-:R-:W-:-:S04]  /*1a0e0*/  IADD3 R72, P6, R77, R171, RZ ;  /* 0x000000ab4d487210 */ /* 0x010fc80007fde0ff */
[-C--:B------:R-:W-:Y:S02]  /*1a0f0*/  LEA.HI.X.SX32 R73, R77, R174.reuse, 0x1, P6 ;  /* 0x000000ae4d497211 */ /* 0x080fe400030f0eff */
[----:B------:R-:W-:Y:S01]  /*1a100*/  IADD3 R74, P6, R75, R171, RZ ;  /* 0x000000ab4b4a7210 */ /* 0x000fe20007fde0ff */
[----:B------:R-:W-:Y:S02]  /*1a110*/  IMAD R77, R85, 0x2, R76 ;  /* 0x00000002554d7824 */ /* 0x000fe400078e024c */
[----:B------:R3:W-:Y:S01]  /*1a120*/  @P5 STG.E.U8 desc[UR16][R72.64], R83 ;  /* 0x0000005348005986 */ /* 0x0007e2000c101110 */
[----:B------:R-:W-:Y:S02]  /*1a130*/  LEA.HI.X.SX32 R75, R75, R174, 0x1, P6 ;  /* 0x000000ae4b4b7211 */ /* 0x000fe400030f0eff */
[----:B------:R-:W-:-:S03]  /*1a140*/  PRMT R79, R70, 0x7772, RZ ;  /* 0x00007772464f7816 */ /* 0x000fc600000000ff */
[----:B------:R4:W-:Y:S01]  /*1a150*/  @P2 STG.E.U8 desc[UR16][R74.64], R81 ;  /* 0x000000514a002986 */ /* 0x0009e2000c101110 */
[----:B---3--:R-:W-:-:S04]  /*1a160*/  IADD3 R72, P6, R76, R171, RZ ;  /* 0x000000ab4c487210 */ /* 0x008fc80007fde0ff */
[-C--:B------:R-:W-:Y:S01]  /*1a170*/  LEA.HI.X.SX32 R73, R76, R174.reuse, 0x1, P6 ;  /* 0x000000ae4c497211 */ /* 0x080fe200030f0eff */
[----:B0-----:R-:W-:Y:S01]  /*1a180*/  IMAD R76, R78, 0x2, R77 ;  /* 0x000000024e4c7824 */ /* 0x001fe200078e024d */
[-C--:B----4-:R-:W-:Y:S01]  /*1a190*/  IADD3 R74, P6, R77, R171.reuse, RZ ;  /* 0x000000ab4d4a7210 */ /* 0x090fe20007fde0ff */
[----:B------:R-:W0:Y:S01]  /*1a1a0*/  LDC R78, c[0x0][0x248] ;  /* 0x00009200ff4e7b82 */ /* 0x000e220000000800 */
[----:B------:R-:W-:Y:S01]  /*1a1b0*/  ISETP.LT.AND P1, PT, R133, UR4, !P0 ;  /* 0x0000000485007c0c */ /* 0x000fe2000c721270 */
[----:B------:R3:W-:Y:S01]  /*1a1c0*/  @P4 STG.E.U8 desc[UR16][R72.64], R79 ;  /* 0x0000004f48004986 */ /* 0x0007e2000c101110 */
[----:B------:R-:W-:Y:S01]  /*1a1d0*/  LEA.HI.X.SX32 R75, R77, R174, 0x1, P6 ;  /* 0x000000ae4d4b7211 */ /* 0x000fe200030f0eff */
[----:B--2---:R-:W-:Y:S01]  /*1a1e0*/  IMAD R77, R87, 0x2, R76 ;  /* 0x00000002574d7824 */ /* 0x004fe200078e024c */
[----:B------:R-:W-:Y:S01]  /*1a1f0*/  PRMT R83, R71, 0x7772, RZ ;  /* 0x0000777247537816 */ /* 0x000fe200000000ff */
[----:B------:R-:W-:Y:S01]  /*1a200*/  ULDC UR4, c[0x0][0x22c] ;  /* 0x00008b0000047ab9 */ /* 0x000fe20000000800 */
[----:B------:R-:W-:Y:S01]  /*1a210*/  ISETP.LT.AND P3, PT, R131, UR5, !P0 ;  /* 0x0000000583007c0c */ /* 0x000fe2000c761270 */
[----:B------:R-:W-:Y:S01]  /*1a220*/  ULDC UR5, c[0x0][0x22c] ;  /* 0x00008b0000057ab9 */ /* 0x000fe20000000800 */
[----:B---3--:R-:W-:-:S04]  /*1a230*/  IADD3 R72, P6, R76, R171, RZ ;  /* 0x000000ab4c487210 */ /* 0x008fc80007fde0ff */
[----:B------:R-:W-:Y:S02]  /*1a240*/  LEA.HI.X.SX32 R73, R76, R174, 0x1, P6 ;  /* 0x000000ae4c497211 */ /* 0x000fe400030f0eff */
[----:B------:R-:W2:Y:S01]  /*1a250*/  LDC R76, c[0x0][0x248] ;  /* 0x00009200ff4c7b82 */ /* 0x000ea20000000800 */
        /* <DEDUP_REMOVED lines=13> */
[----:B-1----:R-:W-:Y:S01]  /*1a330*/  IMAD R77, R80, 0x2, R77 ;  /* 0x00000002504d7824 */ /* 0x002fe200078e024d */
[----:B------:R-:W-:Y:S01]  /*1a340*/  ISETP.LT.AND P1, PT, R128, UR4, !P0 ;  /* 0x0000000480007c0c */ /* 0x000fe2000c721270 */
[----:B------:R-:W-:Y:S01]  /*1a350*/  ULDC UR4, c[0x0][0x248] ;  /* 0x0000920000047ab9 */ /* 0x000fe20000000800 */
[----:B------:R1:W-:Y:S01]  /*1a360*/  @P3 STG.E.U8 desc[UR16][R72.64], R81 ;  /* 0x0000005148003986 */ /* 0x0003e2000c101110 */
[----:B------:R-:W-:Y:S01]  /*1a370*/  ISETP.LT.AND P6, PT, R69, UR5, !P0 ;  /* 0x0000000545007c0c */ /* 0x000fe2000c7c1270 */
[----:B------:R-:W-:Y:S01]  /*1a380*/  ULDC UR5, c[0x0][0x22c] ;  /* 0x00008b0000057ab9 */ /* 0x000fe20000000800 */
[----:B------:R-:W-:Y:S01]  /*1a390*/  IADD3 R68, P3, R77, R171, RZ ;  /* 0x000000ab4d447210 */ /* 0x000fe20007f7e0ff */
[----:B------:R4:W-:Y:S01]  /*1a3a0*/  @P5 STG.E.U8 desc[UR16][R74.64], R79 ;  /* 0x0000004f4a005986 */ /* 0x0009e2000c101110 */
[----:B-1----:R-:W-:-:S02]  /*1a3b0*/  IMAD R72, R69, UR4, RZ ;  /* 0x0000000445487c24 */ /* 0x002fc4000f8e02ff */
[----:B------:R-:W-:Y:S01]  /*1a3c0*/  LEA.HI.X.SX32 R69, R77, R174, 0x1, P3 ;  /* 0x000000ae4d457211 */ /* 0x000fe200018f0eff */
[----:B------:R-:W1:Y:S01]  /*1a3d0*/  LDC R81, c[0x0][0x248] ;  /* 0x00009200ff517b82 */ /* 0x000e620000000800 */
[----:B------:R-:W-:Y:S01]  /*1a3e0*/  PRMT R73, R70, 0x7773, RZ ;  /* 0x0000777346497816 */ /* 0x000fe200000000ff */
[----:B------:R-:W-:Y:S01]  /*1a3f0*/  ULDC UR4, c[0x0][0x22c] ;  /* 0x00008b0000047ab9 */ /* 0x000fe20000000800 */
[----:B------:R-:W-:-:S05]  /*1a400*/  IADD3 R70, P3, R72, R171, RZ ;  /* 0x000000ab48467210 */ /* 0x000fca0007f7e0ff */
[----:B----4-:R-:W4:Y:S01]  /*1a410*/  LDC R74, c[0x0][0x248] ;  /* 0x00009200ff4a7b82 */ /* 0x010f220000000800 */
[----:B------:R-:W-:Y:S01]  /*1a420*/  PRMT R75, R71, 0x7773, RZ ;  /* 0x00007773474b7816 */ /* 0x000fe200000000ff */
[----:B--2---:R-:W-:Y:S01]  /*1a430*/  IMAD R77, R76, 0x4, R77 ;  /* 0x000000044c4d7824 */ /* 0x004fe200078e024d */
[----:B------:R-:W-:Y:S01]  /*1a440*/  LEA.HI.X.SX32 R71, R72, R174, 0x1, P3 ;  /* 0x000000ae48477211 */ /* 0x000fe200018f0eff */
[----:B------:R2:W-:Y:S02]  /*1a450*/  @P2 STG.E.U8 desc[UR16][R68.64], R73 ;  /* 0x0000004944002986 */ /* 0x0005e4000c101110 */
[----:B0-----:R-:W-:Y:S02]  /*1a460*/  IMAD R72, R78, 0x2, R77 ;  /* 0x000000024e487824 */ /* 0x001fe400078e024d */
[----:B------:R-:W0:Y:S01]  /*1a470*/  LDC R76, c[0x0][0x248] ;  /* 0x00009200ff4c7b82 */ /* 0x000e220000000800 */
[----:B------:R3:W-:Y:S01]  /*1a480*/  @P6 STG.E.U8 desc[UR16][R70.64], R75 ;  /* 0x0000004b46006986 */ /* 0x0007e2000c101110 */
[----:B------:R-:W-:-:S02]  /*1a490*/  PRMT R79, R64, 0x7770, RZ ;  /* 0x00007770404f7816 */ /* 0x000fc400000000ff */
[-C--:B--2---:R-:W-:Y:S01]  /*1a4a0*/  IADD3 R68, P6, R77, R171.reuse, RZ ;  /* 0x000000ab4d447210 */ /* 0x084fe20007fde0ff */
[----:B---3--:R-:W-:Y:S01]  /*1a4b0*/  IMAD R73, R83, 0x2, R72 ;  /* 0x0000000253497824 */ /* 0x008fe200078e0248 */
[----:B------:R-:W-:Y:S02]  /*1a4c0*/  ISETP.LT.AND P5, PT, R125, UR6, !P0 ;  /* 0x000000067d007c0c */ /* 0x000fe4000c7a1270 */
[----:B------:R-:W2:Y:S01]  /*1a4d0*/  LDC R83, c[0x0][0x248] ;  /* 0x00009200ff537b82 */ /* 0x000ea20000000800 */
        /* <DEDUP_REMOVED lines=17> */
[----:B-1----:R-:W-:Y:S01]  /*1a5f0*/  IMAD R73, R81, 0x2, R72 ;  /* 0x0000000251497824 */ /* 0x002fe200078e0248 */
[CC--:B0-----:R-:W-:Y:S02]  /*1a600*/  IADD3 R70, P6, R72.reuse, R171.reuse, RZ ;  /* 0x000000ab48467210 */ /* 0x0c1fe40007fde0ff */
        /* <DEDUP_REMOVED lines=9> */
[----:B0-----:R-:W-:-:S02]  /*1a6a0*/  IADD3 R68, P6, R73, R171, RZ ;  /* 0x000000ab49447210 */ /* 0x001fc40007fde0ff */
[----:B------:R-:W-:-:S05]  /*1a6b0*/  ISETP.LT.AND P1, PT, R120, UR4, !P0 ;  /* 0x0000000478007c0c */ /* 0x000fca000c721270 */
[----:B------:R-:W0:Y:S01]  /*1a6c0*/  LDC R76, c[0x0][0x248] ;  /* 0x00009200ff4c7b82 */ /* 0x000e220000000800 */
[-C--:B------:R-:W-:Y:S01]  /*1a6d0*/  LEA.HI.X.SX32 R69, R73, R174.reuse, 0x1, P6 ;  /* 0x000000ae49457211 */ /* 0x080fe200030f0eff */
[----:B--2---:R-:W-:Y:S01]  /*1a6e0*/  IMAD R73, R83, 0x2, R72 ;  /* 0x0000000253497824 */ /* 0x004fe200078e0248 */
[CC--:B-1----:R-:W-:Y:S01]  /*1a6f0*/  IADD3 R70, P2, R72.reuse, R171.reuse, RZ ;  /* 0x000000ab48467210 */ /* 0x0c2fe20007f5e0ff */
        /* <DEDUP_REMOVED lines=11> */
[----:B-1----:R-:W-:-:S02]  /*1a7b0*/  IADD3 R68, P3, R73, R171, RZ ;  /* 0x000000ab49447210 */ /* 0x002fc40007f7e0ff */
[C---:B------:R-:W-:Y:S01]  /*1a7c0*/  ISETP.LT.AND P6, PT, R72.reuse, UR5, !P0 ;  /* 0x0000000548007c0c */ /* 0x040fe2000c7c1270 */
[----:B------:R-:W-:Y:S01]  /*1a7d0*/  IMAD R72, R72, UR4, RZ ;  /* 0x0000000448487c24 */ /* 0x000fe2000f8e02ff */
[----:B------:R-:W-:Y:S02]  /*1a7e0*/  LEA.HI.X.SX32 R69, R73, R174, 0x1, P3 ;  /* 0x000000ae49457211 */ /* 0x000fe400018f0eff */
[----:B----4-:R-:W-:Y:S01]  /*1a7f0*/  PRMT R71, R66, 0x7771, RZ ;  /* 0x0000777142477816 */ /* 0x010fe200000000ff */
[----:B------:R-:W-:Y:S01]  /*1a800*/  IMAD R73, R74, 0x4, R73 ;  /* 0x000000044a497824 */ /* 0x000fe200078e0249 */
        /* <DEDUP_REMOVED lines=11> */
[----:B0-----:R-:W-:Y:S02]  /*1a8c0*/  IMAD R71, R76, 0x2, R73 ;  /* 0x000000024c477824 */ /* 0x001fe400078e0249 */
[----:B------:R-:W0:Y:S02]  /*1a8d0*/  LDC R76, c[0x0][0x248] ;  /* 0x00009200ff4c7b82 */ /* 0x000e240000000800 */
[----:B------:R4:W-:Y:S01]  /*1a8e0*/  @P6 STG.E.U8 desc[UR16][R68.64], R75 ;  /* 0x0000004b44006986 */ /* 0x0009e2000c101110 */
[----:B---3--:R-:W-:Y:S01]  /*1a8f0*/  IMAD R72, R78, 0x2, R71 ;  /* 0x000000024e487824 */ /* 0x008fe200078e0247 */
[----:B----4-:R-:W-:-:S04]  /*1a900*/  IADD3 R68, P6, R73, R171, RZ ;  /* 0x000000ab49447210 */ /* 0x010fc80007fde0ff */
[-C--:B------:R-:W-:Y:S02]  /*1a910*/  LEA.HI.X.SX32 R69, R73, R174.reuse, 0x1, P6 ;  /* 0x000000ae49457211 */ /* 0x080fe400030f0eff */
[-C--:B------:R-:W-:Y:S01]  /*1a920*/  IADD3 R70, P6, R71, R171.reuse, RZ ;  /* 0x000000ab47467210 */ /* 0x080fe20007fde0ff */
[----:B------:R-:W-:Y:S02]  /*1a930*/  IMAD R73, R81, 0x2, R72 ;  /* 0x0000000251497824 */ /* 0x000fe400078e0248 */
[----:B------:R3:W-:Y:S01]  /*1a940*/  @P5 STG.E.U8 desc[UR16][R68.64], R79 ;  /* 0x0000004f44005986 */ /* 0x0007e2000c101110 */
[----:B------:R-:W-:Y:S02]  /*1a950*/  LEA.HI.X.SX32 R71, R71, R174, 0x1, P6 ;  /* 0x000000ae47477211 */ /* 0x000fe400030f0eff */
[----:B------:R-:W-:Y:S01]  /*1a960*/  ISETP.LT.AND P1, PT, R119, UR4, !P0 ;  /* 0x0000000477007c0c */ /* 0x000fe2000c721270 */
[----:B------:R-:W-:Y:S01]  /*1a970*/  ULDC UR4, c[0x0][0x22c] ;  /* 0x00008b0000047ab9 */ /* 0x000fe20000000800 */
[----:B------:R-:W-:Y:S01]  /*1a980*/  PRMT R75, R66, 0x7772, RZ ;  /* 0x00007772424b7816 */ /* 0x000fe200000000ff */
[----:B------:R4:W-:Y:S01]  /*1a990*/  @P2 STG.E.U8 desc[UR16][R70.64], R77 ;  /* 0x0000004d46002986 */ /* 0x0009e2000c101110 */
[----:B---3--:R-:W-:-:S04]  /*1a9a0*/  IADD3 R68, P6, R72, R171, RZ ;  /* 0x000000ab48447210 */ /* 0x008fc80007fde0ff */
[-C--:B------:R-:W-:Y:S01]  /*1a9b0*/  LEA.HI.X.SX32 R69, R72, R174.reuse, 0x1, P6 ;  /* 0x000000ae48457211 */ /* 0x080fe200030f0eff */
[----:B-1----:R-:W-:Y:S01]  /*1a9c0*/  IMAD R72, R74, 0x2, R73 ;  /* 0x000000024a487824 */ /* 0x002fe200078e0249 */
[C---:B----4-:R-:W-:Y:S01]  /*1a9d0*/  IADD3 R70, P6, R73.reuse, R171, RZ ;  /* 0x000000ab49467210 */ /* 0x050fe20007fde0ff */
[----:B------:R-:W1:Y:S02]  /*1a9e0*/  LDC R74, c[0x0][0x248] ;  /* 0x00009200ff4a7b82 */ /* 0x000e640000000800 */
[----:B------:R3:W-:Y:S01]  /*1a9f0*/  @P4 STG.E.U8 desc[UR16][R68.64], R75 ;  /* 0x0000004b44004986 */ /* 0x0007e2000c101110 */
[----:B------:R-:W-:Y:S01]  /*1aa00*/  LEA.HI.X.SX32 R71, R73, R174, 0x1, P6 ;  /* 0x000000ae49477211 */ /* 0x000fe200030f0eff */
[----:B--2---:R-:W-:Y:S01]  /*1aa10*/  IMAD R73, R83, 0x2, R72 ;  /* 0x0000000253497824 */ /* 0x004fe200078e0248 */
[----:B------:R-:W-:Y:S02]  /*1aa20*/  PRMT R79, R67, 0x7772, RZ ;  /* 0x00007772434f7816 */ /* 0x000fe400000000ff */
[----:B------:R-:W-:Y:S01]  /*1aa30*/  ISETP.LT.AND P3, PT, R117, UR5, !P0 ;  /* 0x0000000575007c0c */ /* 0x000fe2000c761270 */
[----:B------:R-:W-:Y:S01]  /*1aa40*/  ULDC UR5, c[0x0][0x22c] ;  /* 0x00008b0000057ab9 */ /* 0x000fe20000000800 */
[----:B------:R-:W-:-:S02]  /*1aa50*/  ISETP.LT.AND P5, PT, R115, UR4, !P0 ;  /* 0x0000000473007c0c */ /* 0x000fc4000c7a1270 */
[-C--:B---3--:R-:W-:Y:S01]  /*1aa60*/  IADD3 R68, P6, R72, R171.reuse, RZ ;  /* 0x000000ab48447210 */ /* 0x088fe20007fde0ff */
[----:B------:R2:W-:Y:S01]  /*1aa70*/  @P1 STG.E.U8 desc[UR16][R70.64], R79 ;  /* 0x0000004f46001986 */ /* 0x0005e2000c101110 */
[----:B------:R-:W-:Y:S01]  /*1aa80*/  PRMT R77, R64, 0x7773, RZ ;  /* 0x00007773404d7816 */ /* 0x000fe200000000ff */
[----:B------:R-:W-:Y:S01]  /*1aa90*/  ULDC UR4, c[0x0][0x22c] ;  /* 0x00008b0000047ab9 */ /* 0x000fe20000000800 */
[----:B------:R-:W-:Y:S02]  /*1aaa0*/  LEA.HI.X.SX32 R69, R72, R174, 0x1, P6 ;  /* 0x000000ae48457211 */ /* 0x000fe400030f0eff */
[----:B------:R-:W3:Y:S01]  /*1aab0*/  LDC R72, c[0x0][0x248] ;  /* 0x00009200ff487b82 */ /* 0x000ee20000000800 */
[----:B------:R-:W-:Y:S02]  /*1aac0*/  PRMT R75, R65, 0x7773, RZ ;  /* 0x00007773414b7816 */ /* 0x000fe400000000ff */
[----:B--2---:R-:W-:-:S05]  /*1aad0*/  IADD3 R70, P1, R73, R171, RZ ;  /* 0x000000ab49467210 */ /* 0x004fca0007f3e0ff */
[----:B------:R-:W2:Y:S01]  /*1aae0*/  LDC R79, c[0x0][0x248] ;  /* 0x00009200ff4f7b82 */ /* 0x000ea20000000800 */
[----:B------:R-:W-:Y:S01]  /*1aaf0*/  ISETP.LT.AND P2, PT, R113, UR4, !P0 ;  /* 0x0000000471007c0c */ /* 0x000fe2000c741270 */
[----:B------:R-:W-:Y:S01]  /*1ab00*/  ULDC UR4, c[0x0][0x22c] ;  /* 0x00008b0000047ab9 */ /* 0x000fe20000000800 */
[----:B------:R-:W-:Y:S01]  /*1ab10*/  LEA.HI.X.SX32 R71, R73, R174, 0x1, P1 ;  /* 0x000000ae49477211 */ /* 0x000fe200008f0eff */
[----:B0-----:R-:W-:Y:S01]  /*1ab20*/  IMAD R73, R76, 0x2, R73 ;  /* 0x000000024c497824 */ /* 0x001fe200078e0249 */
[----:B------:R0:W-:Y:S03]  /*1ab30*/  @P3 STG.E.U8 desc[UR16][R68.64], R77 ;  /* 0x0000004d44003986 */ /* 0x0001e6000c101110 */
[----:B------:R-:W4:Y:S01]  /*1ab40*/  LDC R76, c[0x0][0x248] ;  /* 0x00009200ff4c7b82 */ /* 0x000f220000000800 */
[----:B------:R-:W-:Y:S01]  /*1ab50*/  ISETP.LT.AND P4, PT, R112, UR4, !P0 ;  /* 0x0000000470007c0c */ /* 0x000fe2000c781270 */
[----:B------:R1:W-:Y:S01]  /*1ab60*/  @P5 STG.E.U8 desc[UR16][R70.64], R75 ;  /* 0x0000004b46005986 */ /* 0x0003e2000c101110 */
[----:B------:R-:W-:Y:S01]  /*1ab70*/  ULDC UR4, c[0x0][0x22c] ;  /* 0x00008b0000047ab9 */ /* 0x000fe20000000800 */
[----:B------:R-:W-:Y:S01]  /*1ab80*/  VIADD R65, R0, 0xbe ;  /* 0x000000be00417836 */ /* 0x000fe20000000000 */
[----:B------:R-:W-:Y:S01]  /*1ab90*/  ISETP.LT.AND P1, PT, R114, UR4, !P0 ;  /* 0x0000000472007c0c */ /* 0x000fe2000c721270 */
[----:B------:R-:W-:Y:S01]  /*1aba0*/  ULDC UR4, c[0x0][0x248] ;  /* 0x0000920000047ab9 */ /* 0x000fe20000000800 */
[----:B------:R-:W-:Y:S01]  /*1abb0*/  IADD3 R64, P3, R73, R171, RZ ;  /* 0x000000ab49407210 */ /* 0x000fe20007f7e0ff */
[C---:B0-----:R-:W-:Y:S01]  /*1abc0*/  IMAD R68, R65.reuse, UR4, RZ ;  /* 0x0000000441447c24 */ /* 0x041fe2000f8e02ff */
[----:B------:R-:W0:Y:S01]  /*1abd0*/  LDC R77, c[0x0][0x248] ;  /* 0x00009200ff4d7b82 */ /* 0x000e220000000800 */
[----:B------:R-:W-:Y:S01]  /*1abe0*/  ISETP.LT.AND P6, PT, R65, UR5, !P0 ;  /* 0x0000000541007c0c */ /* 0x000fe2000c7c1270 */
[----:B------:R-:W-:-:S06]  /*1abf0*/  ULDC UR5, c[0x0][0x22c] ;  /* 0x00008b0000057ab9 */ /* 0x000fcc0000000800 */
[----:B-1----:R-:W1:Y:S01]  /*1ac00*/  LDC R75, c[0x0][0x248] ;  /* 0x00009200ff4b7b82 */ /* 0x002e620000000800 */
[-C--:B------:R-:W-:Y:S02]  /*1ac10*/  LEA.HI.X.SX32 R65, R73, R174.reuse, 0x1, P3 ;  /* 0x000000ae49417211 */ /* 0x080fe400018f0eff */
[----:B------:R-:W-:Y:S01]  /*1ac20*/  PRMT R71, R66, 0x7773, RZ ;  /* 0x0000777342477816 */ /* 0x000fe200000000ff */
[----:B------:R-:W-:Y:S01]  /*1ac30*/  ULDC UR4, c[0x0][0x22c] ;  /* 0x00008b0000047ab9 */ /* 0x000fe20000000800 */
[-C--:B------:R-:W-:Y:S01]  /*1ac40*/  IADD3 R66, P3, R68, R171.reuse, RZ ;  /* 0x000000ab44427210 */ /* 0x080fe20007f7e0ff */
[----:B---3--:R-:W-:Y:S01]  /*1ac50*/  IMAD R73, R72, 0x4, R73 ;  /* 0x0000000448497824 */ /* 0x008fe200078e0249 */
[----:B------:R-:W-:Y:S02]  /*1ac60*/  PRMT R69, R67, 0x7773, RZ ;  /* 0x0000777343457816 */ /* 0x000fe400000000ff */
[-C--:B------:R-:W-:Y:S02]  /*1ac70*/  LEA.HI.X.SX32 R67, R68, R174.reuse, 0x1, P3 ;  /* 0x000000ae44437211 */ /* 0x080fe400018f0eff */
[----:B------:R-:W-:Y:S01]  /*1ac80*/  ISETP.LT.AND P3, PT, R45, UR5, !P0 ;  /* 0x000000052d007c0c */ /* 0x000fe2000c761270 */
[----:B------:R-:W-:Y:S01]  /*1ac90*/  IMAD R45, R74, 0x2, R73 ;  /* 0x000000024a2d7824 */ /* 0x000fe200078e0249 */
[----:B------:R3:W-:Y:S01]  /*1aca0*/  @P2 STG.E.U8 desc[UR16][R64.64], R71 ;  /* 0x0000004740002986 */ /* 0x0007e2000c101110 */
[----:B------:R-:W-:Y:S01]  /*1acb0*/  ISETP.LT.AND P2, PT, R46, UR4, !P0 ;  /* 0x000000042e007c0c */ /* 0x000fe2000c741270 */
[----:B------:R-:W-:Y:S01]  /*1acc0*/  ULDC UR4, c[0x0][0x22c] ;  /* 0x00008b0000047ab9 */ /* 0x000fe20000000800 */
[----:B----4-:R-:W-:Y:S01]  /*1acd0*/  IMAD R68, R76, 0x2, R45 ;  /* 0x000000024c447824 */ /* 0x010fe200078e022d */
[----:B------:R1:W-:Y:S01]  /*1ace0*/  @P6 STG.E.U8 desc[UR16][R66.64], R69 ;  /* 0x0000004542006986 */ /* 0x0003e2000c101110 */
[----:B------:R-:W-:Y:S01]  /*1acf0*/  IADD3 R46, P6, R73, R171, RZ ;  /* 0x000000ab492e7210 */ /* 0x000fe20007fde0ff */
[----:B------:R-:W-:Y:S01]  /*1ad00*/  ULDC UR5, c[0x0][0x22c] ;  /* 0x00008b0000057ab9 */ /* 0x000fe20000000800 */
[----:B------:R-:W-:Y:S01]  /*1ad10*/  ISETP.LT.AND P5, PT, R47, UR6, !P0 ;  /* 0x000000062f007c0c */ /* 0x000fe2000c7a1270 */
[----:B------:R-:W-:Y:S01]  /*1ad20*/  ULDC UR6, c[0x0][0x22c] ;  /* 0x00008b0000067ab9 */ /* 0x000fe20000000800 */
[----:B------:R-:W-:-:S02]  /*1ad30*/  LEA.HI.X.SX32 R47, R73, R174, 0x1, P6 ;  /* 0x000000ae492f7211 */ /* 0x000fc400030f0eff */
[----:B------:R-:W-:Y:S02]  /*1ad40*/  PRMT R73, R60, 0x7770, RZ ;  /* 0x000077703c497816 */ /* 0x000fe400000000ff */
[----:B---3--:R-:W-:Y:S01]  /*1ad50*/  IADD3 R64, P6, R45, R171, RZ ;  /* 0x000000ab2d407210 */ /* 0x008fe20007fde0ff */
[----:B-1----:R-:W-:Y:S02]  /*1ad60*/  IMAD R66, R75, 0x2, R68 ;  /* 0x000000024b427824 */ /* 0x002fe400078e0244 */
[----:B------:R-:W1:Y:S01]  /*1ad70*/  LDC R75, c[0x0][0x248] ;  /* 0x00009200ff4b7b82 */ /* 0x000e620000000800 */
[----:B------:R3:W-:Y:S01]  /*1ad80*/  @P4 STG.E.U8 desc[UR16][R46.64], R73 ;  /* 0x000000492e004986 */ /* 0x0007e2000c101110 */
[----:B------:R-:W-:Y:S02]  /*1ad90*/  LEA.HI.X.SX32 R65, R45, R174, 0x1, P6 ;  /* 0x000000ae2d417211 */ /* 0x000fe400030f0eff */
[----:B------:R-:W-:Y:S01]  /*1ada0*/  ISETP.LT.AND P4, PT, R44, UR4, !P0 ;  /* 0x000000042c007c0c */ /* 0x000fe2000c781270 */
[----:B------:R-:W-:Y:S01]  /*1adb0*/  ULDC UR4, c[0x0][0x22c] ;  /* 0x00008b0000047ab9 */ /* 0x000fe20000000800 */
[----:B------:R-:W-:-:S02]  /*1adc0*/  PRMT R71, R61, 0x7770, RZ ;  /* 0x000077703d477816 */ /* 0x000fc400000000ff */
[-C--:B------:R-:W-:Y:S02]  /*1add0*/  IADD3 R44, P6, R68, R171.reuse, RZ ;  /* 0x000000ab442c7210 */ /* 0x080fe40007fde0ff */
[----:B------:R-:W-:Y:S01]  /*1ade0*/  PRMT R67, R62, 0x7770, RZ ;  /* 0x000077703e437816 */ /* 0x000fe200000000ff */
[----:B------:R4:W-:Y:S01]  /*1adf0*/  @P1 STG.E.U8 desc[UR16][R64.64], R71 ;  /* 0x0000004740001986 */ /* 0x0009e2000c101110 */
[----:B------:R-:W-:Y:S02]  /*1ae00*/  LEA.HI.X.SX32 R45, R68, R174, 0x1, P6 ;  /* 0x000000ae442d7211 */ /* 0x000fe400030f0eff */
[----:B------:R-:W-:Y:S01]  /*1ae10*/  ISETP.LT.AND P1, PT, R42, UR4, !P0 ;  /* 0x000000042a007c0c */ /* 0x000fe2000c721270 */
[----:B0-----:R-:W-:Y:S01]  /*1ae20*/  IMAD R42, R77, 0x2, R66 ;  /* 0x000000024d2a7824 */ /* 0x001fe200078e0242 */
[----:B---3--:R-:W-:Y:S01]  /*1ae30*/  IADD3 R46, P6, R66, R171, RZ ;  /* 0x000000ab422e7210 */ /* 0x008fe20007fde0ff */
[----:B------:R-:W-:Y:S01]  /*1ae40*/  ULDC UR4, c[0x0][0x22c] ;  /* 0x00008b0000047ab9 */ /* 0x000fe20000000800 */
[----:B------:R0:W-:Y:S01]  /*1ae50*/  @P5 STG.E.U8 desc[UR16][R44.64], R67 ;  /* 0x000000432c005986 */ /* 0x0001e2000c101110 */
[----:B------:R-:W-:-:S02]  /*1ae60*/  PRMT R69, R63, 0x7770, RZ ;  /* 0x000077703f457816 */ /* 0x000fc400000000ff */
[----:B------:R-:W-:Y:S02]  /*1ae70*/  LEA.HI.X.SX32 R47, R66, R174, 0x1, P6 ;  /* 0x000000ae422f7211 */ /* 0x000fe400030f0eff */
[----:B------:R-:W-:Y:S01]  /*1ae80*/  ISETP.LT.AND P5, PT, R38, UR4, !P0 ;  /* 0x0000000426007c0c */ /* 0x000fe2000c7a1270 */
[----:B--2---:R-:W-:Y:S01]  /*1ae90*/  IMAD R38, R79, 0x2, R42 ;  /* 0x000000024f267824 */ /* 0x004fe200078e022a */
[----:B----4-:R-:W2:Y:S01]  /*1aea0*/  LDC R71, c[0x0][0x248] ;  /* 0x00009200ff477b82 */ /* 0x010ea20000000800 */
[----:B------:R3:W-:Y:S01]  /*1aeb0*/  @P2 STG.E.U8 desc[UR16][R46.64], R69 ;  /* 0x000000452e002986 */ /* 0x0007e2000c101110 */
[----:B------:R-:W-:Y:S01]  /*1aec0*/  ULDC UR4, c[0x0][0x22c] ;  /* 0x00008b0000047ab9 */ /* 0x000fe20000000800 */
[----:B0-----:R-:W-:Y:S01]  /*1aed0*/  IADD3 R44, P6, R42, R171, RZ ;  /* 0x000000ab2a2c7210 */ /* 0x001fe20007fde0ff */
[----:B-1----:R-:W-:Y:S01]  /*1aee0*/  IMAD R64, R75, 0x2, R38 ;  /* 0x000000024b407824 */ /* 0x002fe200078e0226 */
[----:B------:R-:W-:-:S03]  /*1aef0*/  PRMT R67, R60, 0x7771, RZ ;  /* 0x000077713c437816 */ /* 0x000fc600000000ff */
[----:B------:R-:W0:Y:S01]  /*1af00*/  LDC R66, c[0x0][0x248] ;  /* 0x00009200ff427b82 */ /* 0x000e220000000800 */
[----:B------:R-:W-:Y:S02]  /*1af10*/  LEA.HI.X.SX32 R45, R42, R174, 0x1, P6 ;  /* 0x000000ae2a2d7211 */ /* 0x000fe400030f0eff */
[----:B---3--:R-:W-:-:S03]  /*1af20*/  IADD3 R46, P2, R38, R171, RZ ;  /* 0x000000ab262e7210 */ /* 0x008fc60007f5e0ff */
[----:B------:R1:W-:Y:S02]  /*1af30*/  @P3 STG.E.U8 desc[UR16][R44.64], R67 ;  /* 0x000000432c003986 */ /* 0x0003e4000c101110 */
[----:B------:R-:W3:Y:S01]  /*1af40*/  LDC R69, c[0x0][0x248] ;  /* 0x00009200ff457b82 */ /* 0x000ee20000000800 */
[-C--:B------:R-:W-:Y:S01]  /*1af50*/  LEA.HI.X.SX32 R47, R38, R174.reuse, 0x1, P2 ;  /* 0x000000ae262f7211 */ /* 0x080fe200010f0eff */
[----:B------:R-:W-:Y:S01]  /*1af60*/  VIADD R38, R0, 0xce ;  /* 0x000000ce00267836 */ /* 0x000fe20000000000 */
[----:B------:R-:W-:Y:S02]  /*1af70*/  IADD3 R42, P3, R64, R171, RZ ;  /* 0x000000ab402a7210 */ /* 0x000fe40007f7e0ff */
[----:B------:R-:W-:Y:S01]  /*1af80*/  ISETP.LT.AND P2, PT, R43, UR4, !P0 ;  /* 0x000000042b007c0c */ /* 0x000fe2000c741270 */
[----:B------:R-:W-:Y:S01]  /*1af90*/  ULDC UR4, c[0x0][0x248] ;  /* 0x0000920000047ab9 */ /* 0x000fe20000000800 */
[----:B------:R-:W-:Y:S01]  /*1afa0*/  PRMT R65, R61, 0x7771, RZ ;  /* 0x000077713d417816 */ /* 0x000fe200000000ff */
[----:B-1----:R-:W1:Y:S01]  /*1afb0*/  LDC R44, c[0x0][0x248] ;  /* 0x00009200ff2c7b82 */ /* 0x002e620000000800 */
[C---:B------:R-:W-:Y:S01]  /*1afc0*/  ISETP.LT.AND P6, PT, R38.reuse, UR5, !P0 ;  /* 0x0000000526007c0c */ /* 0x040fe2000c7c1270 */
[----:B------:R-:W-:Y:S01]  /*1afd0*/  IMAD R38, R38, UR4, RZ ;  /* 0x0000000426267c24 */ /* 0x000fe2000f8e02ff */
[----:B------:R-:W-:-:S02]  /*1afe0*/  LEA.HI.X.SX32 R43, R64, R174, 0x1, P3 ;  /* 0x000000ae402b7211 */ /* 0x000fc400018f0eff */
[----:B------:R-:W-:Y:S01]  /*1aff0*/  PRMT R45, R62, 0x7771, RZ ;  /* 0x000077713e2d7816 */ /* 0x000fe200000000ff */
[----:B------:R4:W-:Y:S01]  /*1b000*/  @P4 STG.E.U8 desc[UR16][R46.64], R65 ;  /* 0x000000412e004986 */ /* 0x0009e2000c101110 */
[----:B------:R-:W-:Y:S01]  /*1b010*/  ULDC UR4, c[0x0][0x22c] ;  /* 0x00008b0000047ab9 */ /* 0x000fe20000000800 */
[----:B------:R-:W0:Y:S01]  /*1b020*/  LDC R67, c[0x0][0x248] ;  /* 0x00009200ff437b82 */ /* 0x000e220000000800 */
[----:B------:R-:W-:Y:S01]  /*1b030*/  ULDC UR5, c[0x0][0x22c] ;  /* 0x00008b0000057ab9 */ /* 0x000fe20000000800 */
[----:B------:R4:W-:Y:S01]  /*1b040*/  @P1 STG.E.U8 desc[UR16][R42.64], R45 ;  /* 0x0000002d2a001986 */ /* 0x0009e2000c101110 */
[----:B--2---:R-:W-:Y:S01]  /*1b050*/  IMAD R64, R71, 0x4, R64 ;  /* 0x0000000447407824 */ /* 0x004fe200078e0240 */
[----:B----4-:R-:W-:-:S04]  /*1b060*/  PRMT R65, R63, 0x7771, RZ ;  /* 0x000077713f417816 */ /* 0x010fc800000000ff */
[----:B------:R-:W2:Y:S01]  /*1b070*/  LDC R46, c[0x0][0x248] ;  /* 0x00009200ff2e7b82 */ /* 0x000ea20000000800 */
[----:B------:R-:W-:-:S04]  /*1b080*/  IADD3 R42, P1, R38, R171, RZ ;  /* 0x000000ab262a7210 */ /* 0x000fc80007f3e0ff */
[-C--:B------:R-:W-:Y:S02]  /*1b090*/  LEA.HI.X.SX32 R43, R38, R174.reuse, 0x1, P1 ;  /* 0x000000ae262b7211 */ /* 0x080fe400008f0eff */
[----:B------:R-:W-:Y:S01]  /*1b0a0*/  ISETP.LT.AND P1, PT, R41, UR4, !P0 ;  /* 0x0000000429007c0c */ /* 0x000fe2000c721270 */
[----:B---3--:R-:W-:Y:S01]  /*1b0b0*/  IMAD R41, R69, 0x2, R64 ;  /* 0x0000000245297824 */ /* 0x008fe200078e0240 */
[----:B------:R-:W-:Y:S01]  /*1b0c0*/  ISETP.LT.AND P3, PT, R39, UR5, !P0 ;  /* 0x0000000527007c0c */ /* 0x000fe2000c761270 */
[----:B------:R3:W-:Y:S01]  /*1b0d0*/  @P6 STG.E.U8 desc[UR16][R42.64], R65 ;  /* 0x000000412a006986 */ /* 0x0007e2000c101110 */
[-C--:B------:R-:W-:Y:S02]  /*1b0e0*/  IADD3 R38, P6, R64, R171.reuse, RZ ;  /* 0x000000ab40267210 */ /* 0x080fe40007fde0ff */
[----:B------:R-:W-:Y:S01]  /*1b0f0*/  PRMT R47, R60, 0x7772, RZ ;  /* 0x000077723c2f7816 */ /* 0x000fe200000000ff */
[----:B-1----:R-:W-:Y:S01]  /*1b100*/  IMAD R44, R44, 0x2, R41 ;  /* 0x000000022c2c7824 */ /* 0x002fe200078e0229 */
[-C--:B------:R-:W-:Y:S01]  /*1b110*/  LEA.HI.X.SX32 R39, R64, R174.reuse, 0x1, P6 ;  /* 0x000000ae40277211 */ /* 0x080fe200030f0eff */
[----:B------:R-:W-:Y:S01]  /*1b120*/  ULDC UR4, c[0x0][0x22c] ;  /* 0x00008b0000047ab9 */ /* 0x000fe20000000800 */
[----:B------:R-:W-:Y:S01]  /*1b130*/  ISETP.LT.AND P4, PT, R40, UR6, !P0 ;  /* 0x0000000628007c0c */ /* 0x000fe2000c781270 */
[----:B------:R-:W-:Y:S01]  /*1b140*/  ULDC UR5, c[0x0][0x22c] ;  /* 0x00008b0000057ab9 */ /* 0x000fe20000000800 */
[----:B------:R-:W-:Y:S01]  /*1b150*/  IADD3 R40, P6, R41, R171, RZ ;  /* 0x000000ab29287210 */ /* 0x000fe20007fde0ff */
[----:B---3--:R-:W1:Y:S01]  /*1b160*/  LDC R42, c[0x0][0x248] ;  /* 0x00009200ff2a7b82 */ /* 0x008e620000000800 */
[----:B------:R3:W-:Y:S01]  /*1b170*/  @P5 STG.E.U8 desc[UR16][R38.64], R47 ;  /* 0x0000002f26005986 */ /* 0x0007e2000c101110 */
[----:B------:R-:W-:Y:S01]  /*1b180*/  PRMT R45, R61, 0x7772, RZ ;  /* 0x000077723d2d7816 */ /* 0x000fe200000000ff */
[----:B------:R-:W-:Y:S01]  /*1b190*/  ULDC UR6, c[0x0][0x22c] ;  /* 0x00008b0000067ab9 */ /* 0x000fe20000000800 */
[----:B------:R-:W-:-:S02]  /*1b1a0*/  LEA.HI.X.SX32 R41, R41, R174, 0x1, P6 ;  /* 0x000000ae29297211 */ /* 0x000fc400030f0eff */
[----:B------:R-:W-:Y:S01]  /*1b1b0*/  ISETP.LT.AND P5, PT, R37, UR4, !P0 ;  /* 0x0000000425007c0c */ /* 0x000fe2000c7a1270 */
[----:B0-----:R-:W-:Y:S01]  /*1b1c0*/  IMAD R37, R67, 0x2, R44 ;  /* 0x0000000243257824 */ /* 0x001fe200078e022c */
[----:B------:R-:W-:Y:S01]  /*1b1d0*/  ULDC UR4, c[0x0][0x22c] ;  /* 0x00008b0000047ab9 */ /* 0x000fe20000000800 */
[----:B------:R0:W-:Y:S01]  /*1b1e0*/  @P2 STG.E.U8 desc[UR16][R40.64], R45 ;  /* 0x0000002d28002986 */ /* 0x0001e2000c101110 */
[----:B---3--:R-:W-:Y:S01]  /*1b1f0*/  IADD3 R38, P6, R44, R171, RZ ;  /* 0x000000ab2c267210 */ /* 0x008fe20007fde0ff */
[----:B------:R-:W3:Y:S01]  /*1b200*/  LDC R47, c[0x0][0x248] ;  /* 0x00009200ff2f7b82 */ /* 0x000ee20000000800 */
[----:B------:R-:W-:Y:S02]  /*1b210*/  PRMT R43, R62, 0x7772, RZ ;  /* 0x000077723e2b7816 */ /* 0x000fe400000000ff */
[----:B------:R-:W-:Y:S02]  /*1b220*/  LEA.HI.X.SX32 R39, R44, R174, 0x1, P6 ;  /* 0x000000ae2c277211 */ /* 0x000fe400030f0eff */
[----:B------:R-:W-:-:S02]  /*1b230*/  ISETP.LT.AND P2, PT, R35, UR4, !P0 ;  /* 0x0000000423007c0c */ /* 0x000fc4000c741270 */
[-C--:B0-----:R-:W-:Y:S01]  /*1b240*/  IADD3 R40, P6, R37, R171.reuse, RZ ;  /* 0x000000ab25287210 */ /* 0x081fe20007fde0ff */
[----:B--2---:R-:W-:Y:S01]  /*1b250*/  IMAD R35, R46, 0x2, R37 ;  /* 0x000000022e237824 */ /* 0x004fe200078e0225 */
[----:B------:R-:W-:Y:S01]  /*1b260*/  PRMT R45, R63, 0x7772, RZ ;  /* 0x000077723f2d7816 */ /* 0x000fe200000000ff */
[----:B------:R-:W-:Y:S01]  /*1b270*/  ULDC UR4, c[0x0][0x22c] ;  /* 0x00008b0000047ab9 */ /* 0x000fe20000000800 */
[----:B------:R-:W-:Y:S01]  /*1b280*/  LEA.HI.X.SX32 R41, R37, R174, 0x1, P6 ;  /* 0x000000ae25297211 */ /* 0x000fe200030f0eff */
[----:B------:R0:W-:Y:S01]  /*1b290*/  @P4 STG.E.U8 desc[UR16][R38.64], R43 ;  /* 0x0000002b26004986 */ /* 0x0001e2000c101110 */
[----:B------:R-:W-:Y:S01]  /*1b2a0*/  ISETP.LT.AND P4, PT, R34, UR4, !P0 ;  /* 0x0000000422007c0c */ /* 0x000fe2000c781270 */
[----:B------:R-:W-:Y:S01]  /*1b2b0*/  IMAD R37, R66, 0x2, R35 ;  /* 0x0000000242257824 */ /* 0x000fe200078e0223 */
[----:B------:R-:W-:Y:S01]  /*1b2c0*/  IADD3 R34, P6, R35, R171, RZ ;  /* 0x000000ab23227210 */ /* 0x000fe20007fde0ff */
[----:B------:R2:W-:Y:S01]  /*1b2d0*/  @P1 STG.E.U8 desc[UR16][R40.64], R45 ;  /* 0x0000002d28001986 */ /* 0x0005e2000c101110 */
[----:B------:R-:W-:-:S02]  /*1b2e0*/  ULDC UR4, c[0x0][0x22c] ;  /* 0x00008b0000047ab9 */ /* 0x000fc40000000800 */
[-C--:B------:R-:W-:Y:S02]  /*1b2f0*/  LEA.HI.X.SX32 R35, R35, R174.reuse, 0x1, P6 ;  /* 0x000000ae23237211 */ /* 0x080fe400030f0eff */
[----:B0-----:R-:W-:Y:S01]  /*1b300*/  PRMT R43, R60, 0x7773, RZ ;  /* 0x000077733c2b7816 */ /* 0x001fe200000000ff */
[----:B--2---:R-:W0:Y:S01]  /*1b310*/  LDC R41, c[0x0][0x248] ;  /* 0x00009200ff297b82 */ /* 0x004e220000000800 */
[C---:B------:R-:W-:Y:S01]  /*1b320*/  IADD3 R38, P1, R37.reuse, R171, RZ ;  /* 0x000000ab25267210 */ /* 0x040fe20007f3e0ff */
[----:B-1----:R-:W-:Y:S02]  /*1b330*/  IMAD R40, R42, 0x2, R37 ;  /* 0x000000022a287824 */ /* 0x002fe400078e0225 */
[----:B------:R1:W-:Y:S01]  /*1b340*/  @P3 STG.E.U8 desc[UR16][R34.64], R43 ;  /* 0x0000002b22003986 */ /* 0x0003e2000c101110 */
[----:B------:R-:W-:-:S03]  /*1b350*/  LEA.HI.X.SX32 R39, R37, R174, 0x1, P1 ;  /* 0x000000ae25277211 */ /* 0x000fc600008f0eff */
[----:B------:R-:W2:Y:S01]  /*1b360*/  LDC R42, c[0x0][0x248] ;  /* 0x00009200ff2a7b82 */ /* 0x000ea20000000800 */
[----:B------:R-:W-:Y:S01]  /*1b370*/  ISETP.LT.AND P1, PT, R36, UR4, !P0 ;  /* 0x0000000424007c0c */ /* 0x000fe2000c721270 */
[----:B------:R-:W-:Y:S01]  /*1b380*/  VIADD R36, R0, 0xde ;  /* 0x000000de00247836 */ /* 0x000fe20000000000 */
[----:B------:R-:W-:-:S05]  /*1b390*/  ULDC UR4, c[0x0][0x248] ;  /* 0x0000920000047ab9 */ /* 0x000fca0000000800 */
[----:B-1----:R-:W1:Y:S01]  /*1b3a0*/  LDC R43, c[0x0][0x248] ;  /* 0x00009200ff2b7b82 */ /* 0x002e620000000800 */
[-C--:B------:R-:W-:Y:S01]  /*1b3b0*/  IADD3 R34, P3, R40, R171.reuse, RZ ;  /* 0x000000ab28227210 */ /* 0x080fe20007f7e0ff */
[C---:B------:R-:W-:Y:S01]  /*1b3c0*/  IMAD R37, R36.reuse, UR4, RZ ;  /* 0x0000000424257c24 */ /* 0x040fe2000f8e02ff */
[----:B------:R-:W-:Y:S01]  /*1b3d0*/  ISETP.LT.AND P6, PT, R36, UR5, !P0 ;  /* 0x0000000524007c0c */ /* 0x000fe2000c7c1270 */
[----:B------:R-:W-:Y:S01]  /*1b3e0*/  ULDC UR5, c[0x0][0x22c] ;  /* 0x00008b0000057ab9 */ /* 0x000fe20000000800 */
[----:B------:R-:W-:Y:S01]  /*1b3f0*/  PRMT R61, R61, 0x7773, RZ ;  /* 0x000077733d3d7816 */ /* 0x000fe200000000ff */
[----:B------:R-:W-:Y:S01]  /*1b400*/  ULDC UR4, c[0x0][0x22c] ;  /* 0x00008b0000047ab9 */ /* 0x000fe20000000800 */
[----:B------:R-:W-:Y:S01]  /*1b410*/  LEA.HI.X.SX32 R35, R40, R174, 0x1, P3 ;  /* 0x000000ae28237211 */ /* 0x000fe200018f0eff */
[----:B------:R-:W4:Y:S01]  /*1b420*/  LDC R45, c[0x0][0x248] ;  /* 0x00009200ff2d7b82 */ /* 0x000f220000000800 */
[----:B------:R-:W-:Y:S01]  /*1b430*/  IADD3 R36, P3, R37, R171, RZ ;  /* 0x000000ab25247210 */ /* 0x000fe20007f7e0ff */
[----:B---3--:R-:W-:Y:S01]  /*1b440*/  IMAD R40, R47, 0x4, R40 ;  /* 0x000000042f287824 */ /* 0x008fe200078e0228 */
[----:B------:R3:W-:Y:S01]  /*1b450*/  @P5 STG.E.U8 desc[UR16][R38.64], R61 ;  /* 0x0000003d26005986 */ /* 0x0007e2000c101110 */
[----:B------:R-:W-:-:S02]  /*1b460*/  PRMT R63, R63, 0x7773, RZ ;  /* 0x000077733f3f7816 */ /* 0x000fc400000000ff */
[----:B------:R-:W-:Y:S02]  /*1b470*/  LEA.HI.X.SX32 R37, R37, R174, 0x1, P3 ;  /* 0x000000ae25257211 */ /* 0x000fe400018f0eff */
[----:B------:R-:W-:Y:S01]  /*1b480*/  ISETP.LT.AND P3, PT, R31, UR5, !P0 ;  /* 0x000000051f007c0c */ /* 0x000fe2000c761270 */
[----:B0-----:R-:W-:Y:S01]  /*1b490*/  IMAD R31, R41, 0x2, R40 ;  /* 0x00000002291f7824 */ /* 0x001fe200078e0228 */
[----:B------:R-:W0:Y:S01]  /*1b4a0*/  LDC R47, c[0x0][0x248] ;  /* 0x00009200ff2f7b82 */ /* 0x000e220000000800 */
[----:B---3--:R-:W-:Y:S02]  /*1b4b0*/  PRMT R39, R62, 0x7773, RZ ;  /* 0x000077733e277816 */ /* 0x008fe400000000ff */
[----:B--2---:R-:W-:Y:S01]  /*1b4c0*/  IMAD R38, R42, 0x2, R31 ;  /* 0x000000022a267824 */ /* 0x004fe200078e021f */
[----:B------:R-:W-:Y:S01]  /*1b4d0*/  ISETP.LT.AND P5, PT, R33, UR6, !P0 ;  /* 0x0000000621007c0c */ /* 0x000fe2000c7a1270 */
[----:B------:R-:W-:Y:S01]  /*1b4e0*/  ULDC UR5, c[0x0][0x22c] ;  /* 0x00008b0000057ab9 */ /* 0x000fe20000000800 */
[----:B------:R-:W-:Y:S01]  /*1b4f0*/  PRMT R41, R56, 0x7770, RZ ;  /* 0x0000777038297816 */ /* 0x000fe200000000ff */
[----:B------:R2:W-:Y:S01]  /*1b500*/  @P2 STG.E.U8 desc[UR16][R34.64], R39 ;  /* 0x0000002722002986 */ /* 0x0005e2000c101110 */
[----:B------:R-:W-:Y:S01]  /*1b510*/  ISETP.LT.AND P2, PT, R32, UR4, !P0 ;  /* 0x0000000420007c0c */ /* 0x000fe2000c741270 */
[----:B------:R-:W-:Y:S01]  /*1b520*/  ULDC UR4, c[0x0][0x22c] ;  /* 0x00008b0000047ab9 */ /* 0x000fe20000000800 */
[----:B------:R-:W-:Y:S01]  /*1b530*/  ULDC UR6, c[0x0][0x22c] ;  /* 0x00008b0000067ab9 */ /* 0x000fe20000000800 */
[----:B------:R1:W-:Y:S01]  /*1b540*/  @P6 STG.E.U8 desc[UR16][R36.64], R63 ;  /* 0x0000003f24006986 */ /* 0x0003e2000c101110 */
[----:B------:R-:W-:-:S04]  /*1b550*/  IADD3 R32, P6, R40, R171, RZ ;  /* 0x000000ab28207210 */ /* 0x000fc80007fde0ff */
[-C--:B------:R-:W-:Y:S02]  /*1b560*/  LEA.HI.X.SX32 R33, R40, R174.reuse, 0x1, P6 ;  /* 0x000000ae28217211 */ /* 0x080fe400030f0eff */
[----:B--2---:R-:W-:Y:S01]  /*1b570*/  IADD3 R34, P6, R31, R171, RZ ;  /* 0x000000ab1f227210 */ /* 0x004fe20007fde0ff */
        /* <DEDUP_REMOVED lines=10> */
[-C--:B------:R-:W-:Y:S01]  /*1b620*/  LEA.HI.X.SX32 R31, R38, R174.reuse, 0x1, P6 ;  /* 0x000000ae261f7211 */ /* 0x080fe200030f0eff */
[----:B--2---:R-:W2:Y:S01]  /*1b630*/  LDC R41, c[0x0][0x248] ;  /* 0x00009200ff297b82 */ /* 0x004ea20000000800 */
[----:B------:R-:W-:Y:S01]  /*1b640*/  ISETP.LT.AND P1, PT, R28, UR4, !P0 ;  /* 0x000000041c007c0c */ /* 0x000fe2000c721270 */
[----:B----4-:R-:W-:Y:S01]  /*1b650*/  IMAD R28, R45, 0x2, R36 ;  /* 0x000000022d1c7824 */ /* 0x010fe200078e0224 */
[-C--:B------:R-:W-:Y:S01]  /*1b660*/  IADD3 R32, P6, R36, R171.reuse, RZ ;  /* 0x000000ab24207210 */ /* 0x080fe20007fde0ff */
[----:B------:R-:W-:Y:S01]  /*1b670*/  ULDC UR4, c[0x0][0x22c] ;  /* 0x00008b0000047ab9 */ /* 0x000fe20000000800 */
[----:B------:R4:W-:Y:S01]  /*1b680*/  @P5 STG.E.U8 desc[UR16][R30.64], R37 ;  /* 0x000000251e005986 */ /* 0x0009e2000c101110 */
[----:B------:R-:W-:Y:S01]  /*1b690*/  ISETP.LT.AND P5, PT, R24, UR4, !P0 ;  /* 0x0000000418007c0c */ /* 0x000fe2000c7a1270 */
[----:B0-----:R-:W-:Y:S01]  /*1b6a0*/  IMAD R24, R47, 0x2, R28 ;  /* 0x000000022f187824 */ /* 0x001fe200078e021c */
[----:B------:R-:W-:Y:S01]  /*1b6b0*/  LEA.HI.X.SX32 R33, R36, R174, 0x1, P6 ;  /* 0x000000ae24217211 */ /* 0x000fe200030f0eff */
[----:B------:R-:W-:Y:S01]  /*1b6c0*/  ULDC UR4, c[0x0][0x22c] ;  /* 0x00008b0000047ab9 */ /* 0x000fe20000000800 */
[----:B---3--:R-:W-:Y:S01]  /*1b6d0*/  PRMT R39, R59, 0x7770, RZ ;  /* 0x000077703b277816 */ /* 0x008fe200000000ff */
[----:B-1----:R-:W-:Y:S01]  /*1b6e0*/  IMAD R34, R43, 0x2, R24 ;  /* 0x000000022b227824 */ /* 0x002fe200078e0218 */
[----:B------:R-:W-:Y:S01]  /*1b6f0*/  PRMT R35, R57, 0x7771, RZ ;  /* 0x0000777139237816 */ /* 0x000fe200000000ff */
[----:B------:R-:W0:Y:S01]  /*1b700*/  LDC R36, c[0x0][0x248] ;  /* 0x00009200ff247b82 */ /* 0x000e220000000800 */
[----:B----4-:R-:W-:Y:S01]  /*1b710*/  IADD3 R30, P6, R28, R171, RZ ;  /* 0x000000ab1c1e7210 */ /* 0x010fe20007fde0ff */
[----:B------:R1:W-:Y:S01]  /*1b720*/  @P2 STG.E.U8 desc[UR16][R32.64], R39 ;  /* 0x0000002720002986 */ /* 0x0003e2000c101110 */
[----:B------:R-:W-:-:S02]  /*1b730*/  PRMT R37, R56, 0x7771, RZ ;  /* 0x0000777138257816 */ /* 0x000fc400000000ff */
[-C--:B------:R-:W-:Y:S02]  /*1b740*/  LEA.HI.X.SX32 R31, R28, R174.reuse, 0x1, P6 ;  /* 0x000000ae1c1f7211 */ /* 0x080fe400030f0eff */
[CC--:B-1----:R-:W-:Y:S01]  /*1b750*/  IADD3 R32, P2, R24.reuse, R171.reuse, RZ ;  /* 0x000000ab18207210 */ /* 0x0c2fe20007f5e0ff */
[----:B------:R-:W1:Y:S02]  /*1b760*/  LDC R39, c[0x0][0x248] ;  /* 0x00009200ff277b82 */ /* 0x000e640000000800 */
[----:B------:R3:W-:Y:S01]  /*1b770*/  @P3 STG.E.U8 desc[UR16][R30.64], R37 ;  /* 0x000000251e003986 */ /* 0x0007e2000c101110 */
[-C--:B------:R-:W-:Y:S01]  /*1b780*/  LEA.HI.X.SX32 R33, R24, R174.reuse, 0x1, P2 ;  /* 0x000000ae18217211 */ /* 0x080fe200010f0eff */
[----:B------:R-:W-:Y:S01]  /*1b790*/  VIADD R24, R0, 0xee ;  /* 0x000000ee00187836 */ /* 0x000fe20000000000 */
[----:B------:R-:W-:Y:S02]  /*1b7a0*/  IADD3 R28, P3, R34, R171, RZ ;  /* 0x000000ab221c7210 */ /* 0x000fe40007f7e0ff */
[----:B------:R-:W-:Y:S01]  /*1b7b0*/  ISETP.LT.AND P2, PT, R29, UR4, !P0 ;  /* 0x000000041d007c0c */ /* 0x000fe2000c741270 */
[----:B------:R-:W-:Y:S01]  /*1b7c0*/  ULDC UR4, c[0x0][0x248] ;  /* 0x0000920000047ab9 */ /* 0x000fe20000000800 */
[C---:B------:R-:W-:Y:S01]  /*1b7d0*/  ISETP.LT.AND P6, PT, R24.reuse, UR5, !P0 ;  /* 0x0000000518007c0c */ /* 0x040fe2000c7c1270 */
[----:B------:R-:W-:Y:S01]  /*1b7e0*/  IMAD R24, R24, UR4, RZ ;  /* 0x0000000418187c24 */ /* 0x000fe2000f8e02ff */
[----:B------:R-:W-:Y:S01]  /*1b7f0*/  LEA.HI.X.SX32 R29, R34, R174, 0x1, P3 ;  /* 0x000000ae221d7211 */ /* 0x000fe200018f0eff */
[----:B---3--:R-:W3:Y:S01]  /*1b800*/  LDC R30, c[0x0][0x248] ;  /* 0x00009200ff1e7b82 */ /* 0x008ee20000000800 */
[----:B------:R-:W-:Y:S01]  /*1b810*/  PRMT R31, R58, 0x7771, RZ ;  /* 0x000077713a1f7816 */ /* 0x000fe200000000ff */
[----:B------:R4:W-:Y:S01]  /*1b820*/  @P4 STG.E.U8 desc[UR16][R32.64], R35 ;  /* 0x0000002320004986 */ /* 0x0009e2000c101110 */
[----:B------:R-:W-:Y:S01]  /*1b830*/  ULDC UR4, c[0x0][0x22c] ;  /* 0x00008b0000047ab9 */ /* 0x000fe20000000800 */
[----:B------:R-:W-:-:S02]  /*1b840*/  ULDC UR5, c[0x0][0x22c] ;  /* 0x00008b0000057ab9 */ /* 0x000fc40000000800 */
[----:B------:R0:W-:Y:S02]  /*1b850*/  @P1 STG.E.U8 desc[UR16][R28.64], R31 ;  /* 0x0000001f1c001986 */ /* 0x0001e4000c101110 */
[----:B------:R-:W3:Y:S01]  /*1b860*/  LDC R37, c[0x0][0x248] ;  /* 0x00009200ff257b82 */ /* 0x000ee20000000800 */
[----:B--2---:R-:W-:Y:S01]  /*1b870*/  IMAD R34, R41, 0x4, R34 ;  /* 0x0000000429227824 */ /* 0x004fe200078e0222 */
[----:B----4-:R-:W-:-:S06]  /*1b880*/  PRMT R35, R59, 0x7771, RZ ;  /* 0x000077713b237816 */ /* 0x010fcc00000000ff */
[----:B------:R-:W2:Y:S01]  /*1b890*/  LDC R32, c[0x0][0x248] ;  /* 0x00009200ff207b82 */ /* 0x000ea20000000800 */
[----:B0-----:R-:W-:-:S04]  /*1b8a0*/  IADD3 R28, P1, R24, R171, RZ ;  /* 0x000000ab181c7210 */ /* 0x001fc80007f3e0ff */
[-C--:B------:R-:W-:Y:S02]  /*1b8b0*/  LEA.HI.X.SX32 R29, R24, R174.reuse, 0x1, P1 ;  /* 0x000000ae181d7211 */ /* 0x080fe400008f0eff */
[----:B------:R-:W-:Y:S01]  /*1b8c0*/  ISETP.LT.AND P1, PT, R27, UR4, !P0 ;  /* 0x000000041b007c0c */ /* 0x000fe2000c721270 */
[----:B-1----:R-:W-:Y:S01]  /*1b8d0*/  IMAD R27, R39, 0x2, R34 ;  /* 0x00000002271b7824 */ /* 0x002fe200078e0222 */
[----:B------:R-:W-:Y:S01]  /*1b8e0*/  ISETP.LT.AND P3, PT, R25, UR5, !P0 ;  /* 0x0000000519007c0c */ /* 0x000fe2000c761270 */
[----:B------:R0:W-:Y:S01]  /*1b8f0*/  @P6 STG.E.U8 desc[UR16][R28.64], R35 ;  /* 0x000000231c006986 */ /* 0x0001e2000c101110 */
[-C--:B------:R-:W-:Y:S02]  /*1b900*/  IADD3 R24, P6, R34, R171.reuse, RZ ;  /* 0x000000ab22187210 */ /* 0x080fe40007fde0ff */
[----:B------:R-:W-:Y:S01]  /*1b910*/  PRMT R33, R56, 0x7772, RZ ;  /* 0x0000777238217816 */ /* 0x000fe200000000ff */
[----:B---3--:R-:W-:Y:S01]  /*1b920*/  IMAD R30, R30, 0x2, R27 ;  /* 0x000000021e1e7824 */ /* 0x008fe200078e021b */
[-C--:B------:R-:W-:Y:S01]  /*1b930*/  LEA.HI.X.SX32 R25, R34, R174.reuse, 0x1, P6 ;  /* 0x000000ae22197211 */ /* 0x080fe200030f0eff */
[----:B------:R-:W-:Y:S01]  /*1b940*/  ULDC UR4, c[0x0][0x22c] ;  /* 0x00008b0000047ab9 */ /* 0x000fe20000000800 */
[----:B------:R-:W-:Y:S01]  /*1b950*/  ISETP.LT.AND P4, PT, R26, UR6, !P0 ;  /* 0x000000061a007c0c */ /* 0x000fe2000c781270 */
[----:B------:R-:W-:Y:S01]  /*1b960*/  ULDC UR5, c[0x0][0x22c] ;  /* 0x00008b0000057ab9 */ /* 0x000fe20000000800 */
[----:B------:R-:W-:Y:S01]  /*1b970*/  IADD3 R26, P6, R27, R171, RZ ;  /* 0x000000ab1b1a7210 */ /* 0x000fe20007fde0ff */
[----:B0-----:R-:W0:Y:S01]  /*1b980*/  LDC R28, c[0x0][0x248] ;  /* 0x00009200ff1c7b82 */ /* 0x001e220000000800 */
[----:B------:R1:W-:Y:S01]  /*1b990*/  @P5 STG.E.U8 desc[UR16][R24.64], R33 ;  /* 0x0000002118005986 */ /* 0x0003e2000c101110 */
[----:B------:R-:W-:Y:S01]  /*1b9a0*/  PRMT R31, R57, 0x7772, RZ ;  /* 0x00007772391f7816 */ /* 0x000fe200000000ff */
[----:B------:R-:W-:Y:S01]  /*1b9b0*/  ULDC UR6, c[0x0][0x22c] ;  /* 0x00008b0000067ab9 */ /* 0x000fe20000000800 */
[----:B------:R-:W-:-:S02]  /*1b9c0*/  LEA.HI.X.SX32 R27, R27, R174, 0x1, P6 ;  /* 0x000000ae1b1b7211 */ /* 0x000fc400030f0eff */
[----:B------:R-:W-:Y:S01]  /*1b9d0*/  ISETP.LT.AND P5, PT, R23, UR4, !P0 ;  /* 0x0000000417007c0c */ /* 0x000fe2000c7a1270 */
[----:B------:R-:W-:Y:S01]  /*1b9e0*/  IMAD R23, R37, 0x2, R30 ;  /* 0x0000000225177824 */ /* 0x000fe200078e021e */
[----:B------:R-:W-:Y:S01]  /*1b9f0*/  ULDC UR4, c[0x0][0x22c] ;  /* 0x00008b0000047ab9 */ /* 0x000fe20000000800 */
[----:B------:R3:W-:Y:S01]  /*1ba00*/  @P2 STG.E.U8 desc[UR16][R26.64], R31 ;  /* 0x0000001f1a002986 */ /* 0x0007e2000c101110 */
[CC--:B-1----:R-:W-:Y:S01]  /*1ba10*/  IADD3 R24, P6, R30.reuse, R171.reuse, RZ ;  /* 0x000000ab1e187210 */ /* 0x0c2fe20007fde0ff */
[----:B------:R-:W1:Y:S03]  /*1ba20*/  LDC R33, c[0x0][0x248] ;  /* 0x00009200ff217b82 */ /* 0x000e660000000800 */
[----:B------:R-:W-:Y:S02]  /*1ba30*/  LEA.HI.X.SX32 R25, R30, R174, 0x1, P6 ;  /* 0x000000ae1e197211 */ /* 0x000fe400030f0eff */
[----:B---3--:R-:W-:-:S03]  /*1ba40*/  IADD3 R26, P6, R23, R171, RZ ;  /* 0x000000ab171a7210 */ /* 0x008fc60007fde0ff */
[----:B------:R-:W3:Y:S01]  /*1ba50*/  LDC R30, c[0x0][0x248] ;  /* 0x00009200ff1e7b82 */ /* 0x000ee20000000800 */
[----:B------:R-:W-:Y:S02]  /*1ba60*/  PRMT R29, R58, 0x7772, RZ ;  /* 0x000077723a1d7816 */ /* 0x000fe400000000ff */
[----:B------:R-:W-:Y:S01]  /*1ba70*/  ISETP.LT.AND P2, PT, R21, UR4, !P0 ;  /* 0x0000000415007c0c */ /* 0x000fe2000c741270 */
[----:B--2---:R-:W-:Y:S01]  /*1ba80*/  IMAD R21, R32, 0x2, R23 ;  /* 0x0000000220157824 */ /* 0x004fe200078e0217 */
[----:B------:R-:W-:Y:S02]  /*1ba90*/  LEA.HI.X.SX32 R27, R23, R174, 0x1, P6 ;  /* 0x000000ae171b7211 */ /* 0x000fe400030f0eff */
[----:B------:R-:W-:Y:S01]  /*1baa0*/  PRMT R31, R59, 0x7772, RZ ;  /* 0x000077723b1f7816 */ /* 0x000fe200000000ff */
[----:B------:R2:W-:Y:S01]  /*1bab0*/  @P4 STG.E.U8 desc[UR16][R24.64], R29 ;  /* 0x0000001d18004986 */ /* 0x0005e2000c101110 */
[----:B------:R-:W-:Y:S01]  /*1bac0*/  IMAD R23, R36, 0x2, R21 ;  /* 0x0000000224177824 */ /* 0x000fe200078e0215 */
[----:B------:R-:W-:-:S02]  /*1bad0*/  ULDC UR4, c[0x0][0x22c] ;  /* 0x00008b0000047ab9 */ /* 0x000fc40000000800 */
[----:B------:R4:W-:Y:S01]  /*1bae0*/  @P1 STG.E.U8 desc[UR16][R26.64], R31 ;  /* 0x0000001f1a001986 */ /* 0x0009e2000c101110 */
[----:B------:R-:W-:Y:S01]  /*1baf0*/  ISETP.LT.AND P4, PT, R20, UR4, !P0 ;  /* 0x0000000414007c0c */ /* 0x000fe2000c781270 */
[----:B------:R-:W-:Y:S01]  /*1bb00*/  ULDC UR4, c[0x0][0x22c] ;  /* 0x00008b0000047ab9 */ /* 0x000fe20000000800 */
[-C--:B------:R-:W-:Y:S02]  /*1bb10*/  IADD3 R20, P6, R21, R171.reuse, RZ ;  /* 0x000000ab15147210 */ /* 0x080fe40007fde0ff */
[----:B--2---:R-:W-:Y:S01]  /*1bb20*/  IADD3 R24, P1, R23, R171, RZ ;  /* 0x000000ab17187210 */ /* 0x004fe20007f3e0ff */
[----:B----4-:R-:W2:Y:S01]  /*1bb30*/  LDC R27, c[0x0][0x248] ;  /* 0x00009200ff1b7b82 */ /* 0x010ea20000000800 */
[----:B0-----:R-:W-:Y:S01]  /*1bb40*/  IMAD R26, R28, 0x2, R23 ;  /* 0x000000021c1a7824 */ /* 0x001fe200078e0217 */
[----:B------:R-:W-:Y:S02]  /*1bb50*/  LEA.HI.X.SX32 R21, R21, R174, 0x1, P6 ;  /* 0x000000ae15157211 */ /* 0x000fe400030f0eff */
[----:B------:R-:W-:-:S04]  /*1bb60*/  PRMT R29, R56, 0x7773, RZ ;  /* 0x00007773381d7816 */ /* 0x000fc800000000ff */
[----:B------:R-:W0:Y:S01]  /*1bb70*/  LDC R28, c[0x0][0x248] ;  /* 0x00009200ff1c7b82 */ /* 0x000e220000000800 */
[----:B------:R-:W-:Y:S02]  /*1bb80*/  LEA.HI.X.SX32 R25, R23, R174, 0x1, P1 ;  /* 0x000000ae17197211 */ /* 0x000fe400008f0eff */
[----:B------:R-:W-:Y:S01]  /*1bb90*/  ISETP.LT.AND P1, PT, R22, UR4, !P0 ;  /* 0x0000000416007c0c */ /* 0x000fe2000c721270 */
[----:B------:R-:W-:Y:S01]  /*1bba0*/  VIADD R22, R0, 0xfe ;  /* 0x000000fe00167836 */ /* 0x000fe20000000000 */
[----:B------:R-:W-:-:S03]  /*1bbb0*/  ULDC UR4, c[0x0][0x248] ;  /* 0x0000920000047ab9 */ /* 0x000fc60000000800 */
[----:B------:R-:W4:Y:S01]  /*1bbc0*/  LDC R31, c[0x0][0x248] ;  /* 0x00009200ff1f7b82 */ /* 0x000f220000000800 */
[----:B------:R1:W-:Y:S01]  /*1bbd0*/  @P3 STG.E.U8 desc[UR16][R20.64], R29 ;  /* 0x0000001d14003986 */ /* 0x0003e2000c101110 */
[C---:B------:R-:W-:Y:S01]  /*1bbe0*/  IMAD R23, R22.reuse, UR4, RZ ;  /* 0x0000000416177c24 */ /* 0x040fe2000f8e02ff */
[----:B------:R-:W-:Y:S01]  /*1bbf0*/  ISETP.LT.AND P6, PT, R22, UR5, !P0 ;  /* 0x0000000516007c0c */ /* 0x000fe2000c7c1270 */
[----:B------:R-:W-:Y:S01]  /*1bc00*/  ULDC UR5, c[0x0][0x22c] ;  /* 0x00008b0000057ab9 */ /* 0x000fe20000000800 */
[----:B------:R-:W-:Y:S01]  /*1bc10*/  PRMT R57, R57, 0x7773, RZ ;  /* 0x0000777339397816 */ /* 0x000fe200000000ff */
[----:B------:R-:W-:Y:S01]  /*1bc20*/  ULDC UR4, c[0x0][0x22c] ;  /* 0x00008b0000047ab9 */ /* 0x000fe20000000800 */
[----:B-1----:R-:W-:-:S04]  /*1bc30*/  IADD3 R20, P3, R26, R171, RZ ;  /* 0x000000ab1a147210 */ /* 0x002fc80007f7e0ff */
[-C--:B------:R-:W-:Y:S02]  /*1bc40*/  LEA.HI.X.SX32 R21, R26, R174.reuse, 0x1, P3 ;  /* 0x000000ae1a157211 */ /* 0x080fe400018f0eff */
[----:B------:R-:W-:Y:S01]  /*1bc50*/  IADD3 R22, P3, R23, R171, RZ ;  /* 0x000000ab17167210 */ /* 0x000fe20007f7e0ff */
[----:B------:R-:W-:Y:S01]  /*1bc60*/  IMAD R26, R33, 0x4, R26 ;  /* 0x00000004211a7824 */ /* 0x000fe200078e021a */
[----:B------:R1:W-:Y:S01]  /*1bc70*/  @P5 STG.E.U8 desc[UR16][R24.64], R57 ;  /* 0x0000003918005986 */ /* 0x0003e2000c101110 */
[----:B------:R-:W-:Y:S01]  /*1bc80*/  PRMT R59, R59, 0x7773, RZ ;  /* 0x000077733b3b7816 */ /* 0x000fe200000000ff */
[----:B------:R-:W3:Y:S01]  /*1bc90*/  LDC R33, c[0x0][0x248] ;  /* 0x00009200ff217b82 */ /* 0x000ee20000000800 */
[----:B------:R-:W-:Y:S02]  /*1bca0*/  LEA.HI.X.SX32 R23, R23, R174, 0x1, P3 ;  /* 0x000000ae17177211 */ /* 0x000fe400018f0eff */
[----:B------:R-:W-:Y:S01]  /*1bcb0*/  ISETP.LT.AND P3, PT, R17, UR5, !P0 ;  /* 0x0000000511007c0c */ /* 0x000fe2000c761270 */
[----:B--2---:R-:W-:Y:S01]  /*1bcc0*/  IMAD R17, R27, 0x2, R26 ;  /* 0x000000021b117824 */ /* 0x004fe200078e021a */
[----:B-1----:R-:W-:-:S03]  /*1bcd0*/  PRMT R25, R58, 0x7773, RZ ;  /* 0x000077733a197816 */ /* 0x002fc600000000ff */
[----:B0-----:R-:W-:Y:S01]  /*1bce0*/  IMAD R24, R28, 0x2, R17 ;  /* 0x000000021c187824 */ /* 0x001fe200078e0211 */
[----:B------:R-:W-:Y:S01]  /*1bcf0*/  ISETP.LT.AND P5, PT, R19, UR6, !P0 ;  /* 0x0000000613007c0c */ /* 0x000fe2000c7a1270 */
[----:B------:R-:W-:Y:S01]  /*1bd00*/  ULDC UR5, c[0x0][0x22c] ;  /* 0x00008b0000057ab9 */ /* 0x000fe20000000800 */
[----:B------:R-:W-:Y:S01]  /*1bd10*/  PRMT R29, R52, 0x7770, RZ ;  /* 0x00007770341d7816 */ /* 0x000fe200000000ff */
[----:B------:R0:W-:Y:S01]  /*1bd20*/  @P2 STG.E.U8 desc[UR16][R20.64], R25 ;  /* 0x0000001914002986 */ /* 0x0001e2000c101110 */
[----:B------:R-:W-:Y:S01]  /*1bd30*/  ISETP.LT.AND P2, PT, R18, UR4, !P0 ;  /* 0x0000000412007c0c */ /* 0x000fe2000c741270 */
[----:B------:R-:W-:Y:S01]  /*1bd40*/  ULDC UR4, c[0x0][0x22c] ;  /* 0x00008b0000047ab9 */ /* 0x000fe20000000800 */
[----:B------:R-:W-:Y:S01]  /*1bd50*/  PRMT R27, R53, 0x7770, RZ ;  /* 0x00007770351b7816 */ /* 0x000fe200000000ff */
[----:B------:R4:W-:Y:S01]  /*1bd60*/  @P6 STG.E.U8 desc[UR16][R22.64], R59 ;  /* 0x0000003b16006986 */ /* 0x0009e2000c101110 */
[----:B------:R-:W-:Y:S01]  /*1bd70*/  IADD3 R18, P6, R26, R171, RZ ;  /* 0x000000ab1a127210 */ /* 0x000fe20007fde0ff */
[----:B------:R-:W-:-:S03]  /*1bd80*/  ULDC UR6, c[0x0][0x22c] ;  /* 0x00008b0000067ab9 */ /* 0x000fc60000000800 */
[----:B------:R-:W-:Y:S02]  /*1bd90*/  LEA.HI.X.SX32 R19, R26, R174, 0x1, P6 ;  /* 0x000000ae1a137211 */ /* 0x000fe400030f0eff */
[----:B------:R-:W1:Y:S01]  /*1bda0*/  LDC R26, c[0x0][0x248] ;  /* 0x00009200ff1a7b82 */ /* 0x000e620000000800 */
[----:B0-----:R-:W-:Y:S01]  /*1bdb0*/  IADD3 R20, P6, R17, R171, RZ ;  /* 0x000000ab11147210 */ /* 0x001fe20007fde0ff */
[----:B----4-:R-:W-:-:S06]  /*1bdc0*/  IMAD R23, R31, 0x2, R24 ;  /* 0x000000021f177824 */ /* 0x010fcc00078e0218 */
[----:B------:R-:W0:Y:S01]  /*1bdd0*/  LDC R31, c[0x0][0x248] ;  /* 0x00009200ff1f7b82 */ /* 0x000e220000000800 */
[----:B------:R2:W-:Y:S01]  /*1bde0*/  @P4 STG.E.U8 desc[UR16][R18.64], R29 ;  /* 0x0000001d12004986 */ /* 0x0005e2000c101110 */
[-C--:B------:R-:W-:Y:S02]  /*1bdf0*/  LEA.HI.X.SX32 R21, R17, R174.reuse, 0x1, P6 ;  /* 0x000000ae11157211 */ /* 0x080fe400030f0eff */
[----:B------:R-:W-:Y:S01]  /*1be00*/  ISETP.LT.AND P4, PT, R16, UR4, !P0 ;  /* 0x0000000410007c0c */ /* 0x000fe2000c781270 */
[----:B------:R-:W-:Y:S01]  /*1be10*/  ULDC UR4, c[0x0][0x22c] ;  /* 0x00008b0000047ab9 */ /* 0x000fe20000000800 */
[----:B------:R-:W-:Y:S01]  /*1be20*/  IADD3 R16, P6, R24, R171, RZ ;  /* 0x000000ab18107210 */ /* 0x000fe20007fde0ff */
[----:B------:R4:W-:Y:S01]  /*1be30*/  @P1 STG.E.U8 desc[UR16][R20.64], R27 ;  /* 0x0000001b14001986 */ /* 0x0009e2000c101110 */
[----:B------:R-:W-:Y:S02]  /*1be40*/  PRMT R25, R54, 0x7770, RZ ;  /* 0x0000777036197816 */ /* 0x000fe400000000ff */
[----:B------:R-:W-:-:S02]  /*1be50*/  LEA.HI.X.SX32 R17, R24, R174, 0x1, P6 ;  /* 0x000000ae18117211 */ /* 0x000fc400030f0eff */
[----:B------:R-:W-:Y:S01]  /*1be60*/  ISETP.LT.AND P1, PT, R14, UR4, !P0 ;  /* 0x000000040e007c0c */ /* 0x000fe2000c721270 */
[----:B---3--:R-:W-:Y:S01]  /*1be70*/  IMAD R14, R30, 0x2, R23 ;  /* 0x000000021e0e7824 */ /* 0x008fe200078e0217 */
[-C--:B------:R-:W-:Y:S01]  /*1be80*/  IADD3 R22, P6, R23, R171.reuse, RZ ;  /* 0x000000ab17167210 */ /* 0x080fe20007fde0ff */
[----:B------:R-:W-:Y:S01]  /*1be90*/  ULDC UR4, c[0x0][0x22c] ;  /* 0x00008b0000047ab9 */ /* 0x000fe20000000800 */
[----:B------:R3:W-:Y:S01]  /*1bea0*/  @P5 STG.E.U8 desc[UR16][R16.64], R25 ;  /* 0x0000001910005986 */ /* 0x0007e2000c101110 */
[----:B------:R-:W-:Y:S01]  /*1beb0*/  ISETP.LT.AND P5, PT, R10, UR4, !P0 ;  /* 0x000000040a007c0c */ /* 0x000fe2000c7a1270 */
[----:B------:R-:W-:Y:S01]  /*1bec0*/  IMAD R10, R33, 0x2, R14 ;  /* 0x00000002210a7824 */ /* 0x000fe200078e020e */
[----:B------:R-:W-:Y:S01]  /*1bed0*/  LEA.HI.X.SX32 R23, R23, R174, 0x1, P6 ;  /* 0x000000ae17177211 */ /* 0x000fe200030f0eff */
[----:B--2---:R-:W2:Y:S01]  /*1bee0*/  LDC R29, c[0x0][0x248] ;  /* 0x00009200ff1d7b82 */ /* 0x004ea20000000800 */
[----:B----4-:R-:W-:Y:S01]  /*1bef0*/  PRMT R27, R55, 0x7770, RZ ;  /* 0x00007770371b7816 */ /* 0x010fe200000000ff */
[----:B------:R-:W-:Y:S01]  /*1bf00*/  ULDC UR4, c[0x0][0x22c] ;  /* 0x00008b0000047ab9 */ /* 0x000fe20000000800 */
[----:B------:R-:W-:-:S03]  /*1bf10*/  IADD3 R18, P6, R14, R171, RZ ;  /* 0x000000ab0e127210 */ /* 0x000fc60007fde0ff */
[----:B------:R0:W-:Y:S01]  /*1bf20*/  @P2 STG.E.U8 desc[UR16][R22.64], R27 ;  /* 0x0000001b16002986 */ /* 0x0001e2000c101110 */
[----:B------:R-:W-:Y:S01]  /*1bf30*/  IADD3 R20, P2, R10, R171, RZ ;  /* 0x000000ab0a147210 */ /* 0x000fe20007f5e0ff */
[----:B------:R-:W4:Y:S01]  /*1bf40*/  LDC R24, c[0x0][0x248] ;  /* 0x00009200ff187b82 */ /* 0x000f220000000800 */
[-C--:B------:R-:W-:Y:S02]  /*1bf50*/  LEA.HI.X.SX32 R19, R14, R174.reuse, 0x1, P6 ;  /* 0x000000ae0e137211 */ /* 0x080fe400030f0eff */
[----:B---3--:R-:W-:Y:S02]  /*1bf60*/  PRMT R25, R52, 0x7771, RZ ;  /* 0x0000777134197816 */ /* 0x008fe400000000ff */
[----:B------:R-:W-:Y:S01]  /*1bf70*/  LEA.HI.X.SX32 R21, R10, R174, 0x1, P2 ;  /* 0x000000ae0a157211 */ /* 0x000fe200010f0eff */
[----:B0-----:R-:W-:Y:S02]  /*1bf80*/  IMAD R22, R31, 0x2, R10 ;  /* 0x000000021f167824 */ /* 0x001fe400078e020a */
[----:B------:R-:W0:Y:S01]  /*1bf90*/  LDC R23, c[0x0][0x248] ;  /* 0x00009200ff177b82 */ /* 0x000e220000000800 */
[----:B------:R3:W-:Y:S01]  /*1bfa0*/  @P3 STG.E.U8 desc[UR16][R18.64], R25 ;  /* 0x0000001912003986 */ /* 0x0007e2000c101110 */
[----:B------:R-:W-:Y:S01]  /*1bfb0*/  VIADD R10, R0, 0x10e ;  /* 0x0000010e000a7836 */ /* 0x000fe20000000000 */
[----:B------:R-:W-:-:S02]  /*1bfc0*/  PRMT R17, R53, 0x7771, RZ ;  /* 0x0000777135117816 */ /* 0x000fc400000000ff */
[----:B------:R-:W-:Y:S02]  /*1bfd0*/  IADD3 R14, P3, R22, R171, RZ ;  /* 0x000000ab160e7210 */ /* 0x000fe40007f7e0ff */
[----:B------:R-:W-:Y:S01]  /*1bfe0*/  ISETP.LT.AND P2, PT, R15, UR4, !P0 ;  /* 0x000000040f007c0c */ /* 0x000fe2000c741270 */
[----:B------:R-:W-:Y:S01]  /*1bff0*/  ULDC UR4, c[0x0][0x248] ;  /* 0x0000920000047ab9 */ /* 0x000fe20000000800 */
[C---:B------:R-:W-:Y:S01]  /*1c000*/  ISETP.LT.AND P6, PT, R10.reuse, UR5, !P0 ;  /* 0x000000050a007c0c */ /* 0x040fe2000c7c1270 */
[----:B------:R-:W-:Y:S01]  /*1c010*/  IMAD R10, R10, UR4, RZ ;  /* 0x000000040a0a7c24 */ /* 0x000fe2000f8e02ff */
[----:B------:R-:W-:Y:S01]  /*1c020*/  LEA.HI.X.SX32 R15, R22, R174, 0x1, P3 ;  /* 0x000000ae160f7211 */ /* 0x000fe200018f0eff */
[----:B------:R-:W1:Y:S01]  /*1c030*/  LDC R27, c[0x0][0x248] ;  /* 0x00009200ff1b7b82 */ /* 0x000e620000000800 */
[----:B---3--:R-:W-:Y:S01]  /*1c040*/  PRMT R19, R54, 0x7771, RZ ;  /* 0x0000777136137816 */ /* 0x008fe200000000ff */
[----:B------:R3:W-:Y:S01]  /*1c050*/  @P4 STG.E.U8 desc[UR16][R20.64], R17 ;  /* 0x0000001114004986 */ /* 0x0007e2000c101110 */
[----:B------:R-:W-:Y:S01]  /*1c060*/  ULDC UR4, c[0x0][0x22c] ;  /* 0x00008b0000047ab9 */ /* 0x000fe20000000800 */
[----:B------:R-:W-:-:S04]  /*1c070*/  ULDC UR5, c[0x0][0x22c] ;  /* 0x00008b0000057ab9 */ /* 0x000fc80000000800 */
[----:B------:R-:W4:Y:S01]  /*1c080*/  LDC R18, c[0x0][0x248] ;  /* 0x00009200ff127b82 */ /* 0x000f220000000800 */
[----:B------:R4:W-:Y:S01]  /*1c090*/  @P1 STG.E.U8 desc[UR16][R14.64], R19 ;  /* 0x000000130e001986 */ /* 0x0009e2000c101110 */
[----:B------:R-:W-:-:S06]  /*1c0a0*/  IADD3 R16, P1, R10, R171, RZ ;  /* 0x000000ab0a107210 */ /* 0x000fcc0007f3e0ff */
[----:B---3--:R-:W3:Y:S01]  /*1c0b0*/  LDC R20, c[0x0][0x248] ;  /* 0x00009200ff147b82 */ /* 0x008ee20000000800 */
[-C--:B------:R-:W-:Y:S01]  /*1c0c0*/  LEA.HI.X.SX32 R17, R10, R174.reuse, 0x1, P1 ;  /* 0x000000ae0a117211 */ /* 0x080fe200008f0eff */
[----:B--2---:R-:W-:Y:S01]  /*1c0d0*/  IMAD R22, R29, 0x4, R22 ;  /* 0x000000041d167824 */ /* 0x004fe200078e0216 */
[----:B------:R-:W-:Y:S02]  /*1c0e0*/  PRMT R21, R55, 0x7771, RZ ;  /* 0x0000777137157816 */ /* 0x000fe400000000ff */
[----:B------:R-:W-:Y:S01]  /*1c0f0*/  ISETP.LT.AND P1, PT, R13, UR4, !P0 ;  /* 0x000000040d007c0c */ /* 0x000fe2000c721270 */
[----:B0-----:R-:W-:Y:S02]  /*1c100*/  IMAD R13, R23, 0x2, R22 ;  /* 0x00000002170d7824 */ /* 0x001fe400078e0216 */
[----:B------:R0:W-:Y:S01]  /*1c110*/  @P6 STG.E.U8 desc[UR16][R16.64], R21 ;  /* 0x0000001510006986 */ /* 0x0001e2000c101110 */
[CC--:B------:R-:W-:Y:S01]  /*1c120*/  IADD3 R10, P6, R22.reuse, R171.reuse, RZ ;  /* 0x000000ab160a7210 */ /* 0x0c0fe20007fde0ff */
[----:B------:R-:W-:Y:S01]  /*1c130*/  ULDC UR4, c[0x0][0x22c] ;  /* 0x00008b0000047ab9 */ /* 0x000fe20000000800 */
[----:B------:R-:W-:Y:S01]  /*1c140*/  ISETP.LT.AND P3, PT, R11, UR5, !P0 ;  /* 0x000000050b007c0c */ /* 0x000fe2000c761270 */
[----:B------:R-:W-:Y:S01]  /*1c150*/  ULDC UR5, c[0x0][0x22c] ;  /* 0x00008b0000057ab9 */ /* 0x000fe20000000800 */
[-C--:B------:R-:W-:Y:S01]  /*1c160*/  LEA.HI.X.SX32 R11, R22, R174.reuse, 0x1, P6 ;  /* 0x000000ae160b7211 */ /* 0x080fe200030f0eff */
[----:B------:R-:W2:Y:S01]  /*1c170*/  LDC R25, c[0x0][0x248] ;  /* 0x00009200ff197b82 */ /* 0x000ea20000000800 */
[----:B------:R-:W-:Y:S01]  /*1c180*/  PRMT R23, R52, 0x7772, RZ ;  /* 0x0000777234177816 */ /* 0x000fe200000000ff */
[----:B----4-:R-:W-:Y:S01]  /*1c190*/  IMAD R15, R18, 0x2, R13 ;  /* 0x00000002120f7824 */ /* 0x010fe200078e020d */
[----:B------:R-:W-:Y:S01]  /*1c1a0*/  ISETP.LT.AND P4, PT, R12, UR6, !P0 ;  /* 0x000000060c007c0c */ /* 0x000fe2000c781270 */
[----:B------:R-:W-:Y:S01]  /*1c1b0*/  ULDC UR6, c[0x0][0x22c] ;  /* 0x00008b0000067ab9 */ /* 0x000fe20000000800 */
[-C--:B------:R-:W-:Y:S01]  /*1c1c0*/  IADD3 R12, P6, R13, R171.reuse, RZ ;  /* 0x000000ab0d0c7210 */ /* 0x080fe20007fde0ff */
[----:B------:R4:W-:Y:S01]  /*1c1d0*/  @P5 STG.E.U8 desc[UR16][R10.64], R23 ;  /* 0x000000170a005986 */ /* 0x0009e2000c101110 */
[----:B------:R-:W-:Y:S01]  /*1c1e0*/  ISETP.LT.AND P5, PT, R9, UR4, !P0 ;  /* 0x0000000409007c0c */ /* 0x000fe2000c7a1270 */
[----:B------:R-:W2:Y:S01]  /*1c1f0*/  LDC R18, c[0x0][0x248] ;  /* 0x00009200ff127b82 */ /* 0x000ea20000000800 */
[----:B------:R-:W-:Y:S01]  /*1c200*/  LEA.HI.X.SX32 R13, R13, R174, 0x1, P6 ;  /* 0x000000ae0d0d7211 */ /* 0x000fe200030f0eff */
[----:B---3--:R-:W-:Y:S01]  /*1c210*/  IMAD R9, R20, 0x2, R15 ;  /* 0x0000000214097824 */ /* 0x008fe200078e020f */
[----:B------:R-:W-:Y:S01]  /*1c220*/  IADD3 R14, P6, R15, R171, RZ ;  /* 0x000000ab0f0e7210 */ /* 0x000fe20007fde0ff */
[----:B------:R-:W-:Y:S01]  /*1c230*/  ULDC UR4, c[0x0][0x22c] ;  /* 0x00008b0000047ab9 */ /* 0x000fe20000000800 */
[----:B------:R-:W-:-:S02]  /*1c240*/  PRMT R19, R53, 0x7772, RZ ;  /* 0x0000777235137816 */ /* 0x000fc400000000ff */
[-C--:B------:R-:W-:Y:S01]  /*1c250*/  LEA.HI.X.SX32 R15, R15, R174.reuse, 0x1, P6 ;  /* 0x000000ae0f0f7211 */ /* 0x080fe200030f0eff */
[----:B------:R-:W3:Y:S01]  /*1c260*/  LDC R29, c[0x0][0x248] ;  /* 0x00009200ff1d7b82 */ /* 0x000ee20000000800 */
[----:B0-----:R-:W-:Y:S02]  /*1c270*/  PRMT R21, R54, 0x7772, RZ ;  /* 0x0000777236157816 */ /* 0x001fe400000000ff */
[----:B------:R-:W-:Y:S01]  /*1c280*/  IADD3 R16, P6, R9, R171, RZ ;  /* 0x000000ab09107210 */ /* 0x000fe20007fde0ff */
[----:B------:R0:W-:Y:S01]  /*1c290*/  @P2 STG.E.U8 desc[UR16][R12.64], R19 ;  /* 0x000000130c002986 */ /* 0x0001e2000c101110 */
[----:B------:R-:W-:Y:S01]  /*1c2a0*/  ISETP.LT.AND P2, PT, R7, UR4, !P0 ;  /* 0x0000000407007c0c */ /* 0x000fe2000c741270 */
[----:B------:R-:W-:Y:S01]  /*1c2b0*/  IMAD R7, R24, 0x2, R9 ;  /* 0x0000000218077824 */ /* 0x000fe200078e0209 */
[----:B------:R-:W-:Y:S01]  /*1c2c0*/  LEA.HI.X.SX32 R17, R9, R174, 0x1, P6 ;  /* 0x000000ae09117211 */ /* 0x000fe200030f0eff */
[----:B------:R0:W-:Y:S01]  /*1c2d0*/  @P4 STG.E.U8 desc[UR16][R14.64], R21 ;  /* 0x000000150e004986 */ /* 0x0001e2000c101110 */
[----:B------:R-:W-:Y:S01]  /*1c2e0*/  ULDC UR4, c[0x0][0x22c] ;  /* 0x00008b0000047ab9 */ /* 0x000fe20000000800 */
[----:B-1----:R-:W-:Y:S01]  /*1c2f0*/  IMAD R9, R26, 0x2, R7 ;  /* 0x000000021a097824 */ /* 0x002fe200078e0207 */
[----:B----4-:R-:W1:Y:S01]  /*1c300*/  LDC R23, c[0x0][0x248] ;  /* 0x00009200ff177b82 */ /* 0x010e620000000800 */
[----:B0-----:R-:W-:-:S07]  /*1c310*/  PRMT R19, R55, 0x7772, RZ ;  /* 0x0000777237137816 */ /* 0x001fce00000000ff */
[----:B------:R-:W0:Y:S01]  /*1c320*/  LDC R15, c[0x0][0x248] ;  /* 0x00009200ff0f7b82 */ /* 0x000e220000000800 */
[----:B------:R4:W-:Y:S01]  /*1c330*/  @P1 STG.E.U8 desc[UR16][R16.64], R19 ;  /* 0x0000001310001986 */ /* 0x0009e2000c101110 */
[----:B------:R-:W-:Y:S01]  /*1c340*/  ISETP.LT.AND P4, PT, R6, UR4, !P0 ;  /* 0x0000000406007c0c */ /* 0x000fe2000c781270 */
[----:B------:R-:W-:Y:S01]  /*1c350*/  ULDC UR4, c[0x0][0x22c] ;  /* 0x00008b0000047ab9 */ /* 0x000fe20000000800 */
[-C--:B------:R-:W-:Y:S02]  /*1c360*/  IADD3 R6, P6, R7, R171.reuse, RZ ;  /* 0x000000ab07067210 */ /* 0x080fe40007fde0ff */
[----:B------:R-:W-:Y:S02]  /*1c370*/  IADD3 R10, P1, R9, R171, RZ ;  /* 0x000000ab090a7210 */ /* 0x000fe40007f3e0ff */
[----:B------:R-:W3:Y:S01]  /*1c380*/  LDC R14, c[0x0][0x248] ;  /* 0x00009200ff0e7b82 */ /* 0x000ee20000000800 */
[----:B------:R-:W-:-:S07]  /*1c390*/  LEA.HI.X.SX32 R7, R7, R174, 0x1, P6 ;  /* 0x000000ae07077211 */ /* 0x000fce00030f0eff */
[----:B----4-:R-:W4:Y:S01]  /*1c3a0*/  LDC R17, c[0x0][0x248] ;  /* 0x00009200ff117b82 */ /* 0x010f220000000800 */
[----:B------:R-:W-:Y:S01]  /*1c3b0*/  PRMT R13, R52, 0x7773, RZ ;  /* 0x00007773340d7816 */ /* 0x000fe200000000ff */
[----:B--2---:R-:W-:Y:S01]  /*1c3c0*/  IMAD R12, R18, 0x2, R9 ;  /* 0x00000002120c7824 */ /* 0x004fe200078e0209 */
[----:B------:R-:W-:Y:S01]  /*1c3d0*/  LEA.HI.X.SX32 R11, R9, R174, 0x1, P1 ;  /* 0x000000ae090b7211 */ /* 0x000fe200008f0eff */
[----:B------:R-:W-:Y:S01]  /*1c3e0*/  VIADD R9, R0, 0x11e ;  /* 0x0000011e00097836 */ /* 0x000fe20000000000 */
[----:B------:R-:W-:Y:S01]  /*1c3f0*/  ISETP.LT.AND P1, PT, R8, UR4, !P0 ;  /* 0x0000000408007c0c */ /* 0x000fe2000c721270 */
[----:B------:R-:W-:Y:S01]  /*1c400*/  ULDC UR4, c[0x0][0x248] ;  /* 0x0000920000047ab9 */ /* 0x000fe20000000800 */
[----:B------:R2:W-:Y:S01]  /*1c410*/  @P3 STG.E.U8 desc[UR16][R6.64], R13 ;  /* 0x0000000d06003986 */ /* 0x0005e2000c101110 */
[----:B------:R-:W-:Y:S01]  /*1c420*/  IADD3 R8, P3, R12, R171, RZ ;  /* 0x000000ab0c087210 */ /* 0x000fe20007f7e0ff */
[----:B------:R-:W1:Y:S01]  /*1c430*/  LDC R21, c[0x0][0x248] ;  /* 0x00009200ff157b82 */ /* 0x000e620000000800 */
[----:B------:R-:W-:Y:S01]  /*1c440*/  ISETP.LT.AND P6, PT, R9, UR5, !P0 ;  /* 0x0000000509007c0c */ /* 0x000fe2000c7c1270 */
[----:B------:R-:W-:Y:S01]  /*1c450*/  ULDC UR5, c[0x0][0x22c] ;  /* 0x00008b0000057ab9 */ /* 0x000fe20000000800 */
[----:B------:R-:W-:-:S02]  /*1c460*/  PRMT R53, R53, 0x7773, RZ ;  /* 0x0000777335357816 */ /* 0x000fc400000000ff */
[----:B------:R-:W-:-:S03]  /*1c470*/  PRMT R55, R55, 0x7773, RZ ;  /* 0x0000777337377816 */ /* 0x000fc600000000ff */
[----:B------:R-:W1:Y:S01]  /*1c480*/  LDC R16, c[0x0][0x248] ;  /* 0x00009200ff107b82 */ /* 0x000e620000000800 */
[----:B--2---:R-:W-:Y:S01]  /*1c490*/  IMAD R7, R9, UR4, RZ ;  /* 0x0000000409077c24 */ /* 0x004fe2000f8e02ff */
[-C--:B------:R-:W-:Y:S02]  /*1c4a0*/  LEA.HI.X.SX32 R9, R12, R174.reuse, 0x1, P3 ;  /* 0x000000ae0c097211 */ /* 0x080fe400018f0eff */
[----:B------:R-:W-:Y:S01]  /*1c4b0*/  PRMT R13, R54, 0x7773, RZ ;  /* 0x00007773360d7816 */ /* 0x000fe200000000ff */
[----:B------:R2:W-:Y:S01]  /*1c4c0*/  @P5 STG.E.U8 desc[UR16][R10.64], R53 ;  /* 0x000000350a005986 */ /* 0x0005e2000c101110 */
[-C--:B------:R-:W-:Y:S01]  /*1c4d0*/  IADD3 R6, P3, R7, R171.reuse, RZ ;  /* 0x000000ab07067210 */ /* 0x080fe20007f7e0ff */
[----:B0-----:R-:W-:Y:S01]  /*1c4e0*/  IMAD R12, R15, 0x4, R12 ;  /* 0x000000040f0c7824 */ /* 0x001fe200078e020c */
[----:B------:R-:W-:Y:S01]  /*1c4f0*/  ULDC UR4, c[0x0][0x22c] ;  /* 0x00008b0000047ab9 */ /* 0x000fe20000000800 */
[----:B------:R0:W-:Y:S01]  /*1c500*/  @P2 STG.E.U8 desc[UR16][R8.64], R13 ;  /* 0x0000000d08002986 */ /* 0x0001e2000c101110 */
[-C--:B------:R-:W-:Y:S01]  /*1c510*/  LEA.HI.X.SX32 R7, R7, R174.reuse, 0x1, P3 ;  /* 0x000000ae07077211 */ /* 0x080fe200018f0eff */
[----:B------:R-:W1:Y:S01]  /*1c520*/  LDC R18, c[0x0][0x248] ;  /* 0x00009200ff127b82 */ /* 0x000e620000000800 */
[----:B------:R-:W-:Y:S01]  /*1c530*/  ISETP.LT.AND P2, PT, R3, UR4, !P0 ;  /* 0x0000000403007c0c */ /* 0x000fe2000c741270 */
[----:B----4-:R-:W-:Y:S01]  /*1c540*/  IMAD R3, R17, 0x2, R12 ;  /* 0x0000000211037824 */ /* 0x010fe200078e020c */
[----:B------:R-:W-:Y:S01]  /*1c550*/  ISETP.LT.AND P5, PT, R4, UR6, !P0 ;  /* 0x0000000604007c0c */ /* 0x000fe2000c7a1270 */
[----:B------:R4:W-:Y:S01]  /*1c560*/  @P6 STG.E.U8 desc[UR16][R6.64], R55 ;  /* 0x0000003706006986 */ /* 0x0009e2000c101110 */
[----:B------:R-:W-:Y:S01]  /*1c570*/  PRMT R19, R48, 0x7770, RZ ;  /* 0x0000777030137816 */ /* 0x000fe200000000ff */
[----:B---3--:R-:W-:Y:S01]  /*1c580*/  IMAD R4, R14, 0x2, R3 ;  /* 0x000000020e047824 */ /* 0x008fe200078e0203 */
[CC--:B--2---:R-:W-:Y:S01]  /*1c590*/  IADD3 R10, P6, R12.reuse, R171.reuse, RZ ;  /* 0x000000ab0c0a7210 */ /* 0x0c4fe20007fde0ff */
[----:B------:R-:W2:Y:S01]  /*1c5a0*/  LDC R14, c[0x0][0x248] ;  /* 0x00009200ff0e7b82 */ /* 0x000ea20000000800 */
[----:B------:R-:W-:Y:S01]  /*1c5b0*/  PRMT R17, R49, 0x7770, RZ ;  /* 0x0000777031117816 */ /* 0x000fe200000000ff */
[----:B------:R-:W-:Y:S01]  /*1c5c0*/  ULDC UR4, c[0x0][0x22c] ;  /* 0x00008b0000047ab9 */ /* 0x000fe20000000800 */
[----:B------:R-:W-:Y:S01]  /*1c5d0*/  LEA.HI.X.SX32 R11, R12, R174, 0x1, P6 ;  /* 0x000000ae0c0b7211 */ /* 0x000fe200030f0eff */
[----:B------:R-:W-:Y:S01]  /*1c5e0*/  ULDC UR6, c[0x0][0x22c] ;  /* 0x00008b0000067ab9 */ /* 0x000fe20000000800 */
[----:B0-----:R-:W-:-:S04]  /*1c5f0*/  IADD3 R8, P6, R3, R171, RZ ;  /* 0x000000ab03087210 */ /* 0x001fc80007fde0ff */
[-C--:B------:R-:W-:Y:S01]  /*1c600*/  LEA.HI.X.SX32 R9, R3, R174.reuse, 0x1, P6 ;  /* 0x000000ae03097211 */ /* 0x080fe200030f0eff */
[----:B-1----:R-:W-:Y:S01]  /*1c610*/  IMAD R3, R21, 0x2, R4 ;  /* 0x0000000215037824 */ /* 0x002fe200078e0204 */
[CC--:B----4-:R-:W-:Y:S01]  /*1c620*/  IADD3 R6, P6, R4.reuse, R171.reuse, RZ ;  /* 0x000000ab04067210 */ /* 0x0d0fe20007fde0ff */
[----:B------:R0:W-:Y:S01]  /*1c630*/  @P4 STG.E.U8 desc[UR16][R10.64], R19 ;  /* 0x000000130a004986 */ /* 0x0001e2000c101110 */
[----:B------:R-:W-:Y:S01]  /*1c640*/  ISETP.LT.AND P3, PT, R167, UR5, !P0 ;  /* 0x00000005a7007c0c */ /* 0x000fe2000c761270 */
[----:B------:R-:W1:Y:S01]  /*1c650*/  LDC R21, c[0x0][0x248] ;  /* 0x00009200ff157b82 */ /* 0x000e620000000800 */
[-C--:B------:R-:W-:Y:S01]  /*1c660*/  LEA.HI.X.SX32 R7, R4, R174.reuse, 0x1, P6 ;  /* 0x000000ae04077211 */ /* 0x080fe200030f0eff */
[----:B------:R-:W-:Y:S01]  /*1c670*/  IMAD R4, R16, 0x2, R3 ;  /* 0x0000000210047824 */ /* 0x000fe200078e0203 */
[C---:B------:R-:W-:Y:S02]  /*1c680*/  IADD3 R12, P6, R3.reuse, R171, RZ ;  /* 0x000000ab030c7210 */ /* 0x040fe40007fde0ff */
[----:B------:R-:W-:Y:S01]  /*1c690*/  PRMT R15, R50, 0x7770, RZ ;  /* 0x00007770320f7816 */ /* 0x000fe200000000ff */
[----:B------:R3:W-:Y:S01]  /*1c6a0*/  @P1 STG.E.U8 desc[UR16][R8.64], R17 ;  /* 0x0000001108001986 */ /* 0x0007e2000c101110 */
[----:B------:R-:W-:Y:S01]  /*1c6b0*/  LEA.HI.X.SX32 R13, R3, R174, 0x1, P6 ;  /* 0x000000ae030d7211 */ /* 0x000fe200030f0eff */
[----:B------:R-:W-:Y:S01]  /*1c6c0*/  IMAD R3, R23, 0x2, R4 ;  /* 0x0000000217037824 */ /* 0x000fe200078e0204 */
[----:B0-----:R-:W-:-:S02]  /*1c6d0*/  PRMT R19, R51, 0x7770, RZ ;  /* 0x0000777033137816 */ /* 0x001fc400000000ff */
[----:B------:R-:W-:Y:S01]  /*1c6e0*/  ISETP.LT.AND P4, PT, R169, UR4, !P0 ;  /* 0x00000004a9007c0c */ /* 0x000fe2000c781270 */
[----:B------:R0:W-:Y:S01]  /*1c6f0*/  @P5 STG.E.U8 desc[UR16][R6.64], R15 ;  /* 0x0000000f06005986 */ /* 0x0001e2000c101110 */
[----:B------:R-:W-:Y:S01]  /*1c700*/  ULDC UR4, c[0x0][0x22c] ;  /* 0x00008b0000047ab9 */ /* 0x000fe20000000800 */
[----:B------:R-:W-:Y:S01]  /*1c710*/  ULDC UR5, c[0x0][0x22c] ;  /* 0x00008b0000057ab9 */ /* 0x000fe20000000800 */
[----:B------:R-:W4:Y:S01]  /*1c720*/  LDC R16, c[0x0][0x248] ;  /* 0x00009200ff107b82 */ /* 0x000f220000000800 */
[CC--:B---3--:R-:W-:Y:S01]  /*1c730*/  IADD3 R8, P6, R4.reuse, R171.reuse, RZ ;  /* 0x000000ab04087210 */ /* 0x0c8fe20007fde0ff */
[----:B------:R3:W-:Y:S01]  /*1c740*/  @P2 STG.E.U8 desc[UR16][R12.64], R19 ;  /* 0x000000130c002986 */ /* 0x0007e2000c101110 */
[----:B------:R-:W-:Y:S02]  /*1c750*/  IADD3 R10, P2, R3, R171, RZ ;  /* 0x000000ab030a7210 */ /* 0x000fe40007f5e0ff */
[-C--:B------:R-:W-:Y:S01]  /*1c760*/  LEA.HI.X.SX32 R9, R4, R174.reuse, 0x1, P6 ;  /* 0x000000ae04097211 */ /* 0x080fe200030f0eff */
[----:B--2---:R-:W-:Y:S01]  /*1c770*/  IMAD R4, R14, 0x2, R3 ;  /* 0x000000020e047824 */ /* 0x004fe200078e0203 */
[----:B------:R-:W-:Y:S01]  /*1c780*/  PRMT R17, R48, 0x7771, RZ ;  /* 0x0000777130117816 */ /* 0x000fe200000000ff */
[----:B------:R-:W2:Y:S01]  /*1c790*/  LDC R14, c[0x0][0x248] ;  /* 0x00009200ff0e7b82 */ /* 0x000ea20000000800 */
[----:B------:R-:W-:Y:S01]  /*1c7a0*/  ISETP.LT.AND P1, PT, R175, UR4, !P0 ;  /* 0x00000004af007c0c */ /* 0x000fe2000c721270 */
[----:B------:R-:W-:Y:S01]  /*1c7b0*/  ULDC UR4, c[0x0][0x22c] ;  /* 0x00008b0000047ab9 */ /* 0x000fe20000000800 */
[----:B------:R-:W-:Y:S01]  /*1c7c0*/  LEA.HI.X.SX32 R11, R3, R174, 0x1, P2 ;  /* 0x000000ae030b7211 */ /* 0x000fe200010f0eff */
[----:B------:R-:W-:Y:S01]  /*1c7d0*/  @P3 STG.E.U8 desc[UR16][R8.64], R17 ;  /* 0x0000001108003986 */ /* 0x000fe2000c101110 */
[----:B0-----:R-:W-:-:S03]  /*1c7e0*/  PRMT R15, R49, 0x7771, RZ ;  /* 0x00007771310f7816 */ /* 0x001fc600000000ff */
[----:B---3--:R-:W0:Y:S01]  /*1c7f0*/  LDC R19, c[0x0][0x248] ;  /* 0x00009200ff137b82 */ /* 0x008e220000000800 */
[----:B------:R-:W-:Y:S01]  /*1c800*/  ISETP.LT.AND P5, PT, R177, UR4, !P0 ;  /* 0x00000004b1007c0c */ /* 0x000fe2000c7a1270 */
[----:B------:R-:W-:Y:S01]  /*1c810*/  VIADD R3, R0, 0x12e ;  /* 0x0000012e00037836 */ /* 0x000fe20000000000 */
[----:B------:R-:W-:Y:S01]  /*1c820*/  ULDC UR4, c[0x0][0x22c] ;  /* 0x00008b0000047ab9 */ /* 0x000fe20000000800 */
[C---:B------:R-:W-:Y:S01]  /*1c830*/  IADD3 R6, P3, R4.reuse, R171, RZ ;  /* 0x000000ab04067210 */ /* 0x040fe20007f7e0ff */
[----:B------:R3:W-:Y:S01]  /*1c840*/  @P4 STG.E.U8 desc[UR16][R10.64], R15 ;  /* 0x0000000f0a004986 */ /* 0x0007e2000c101110 */
[----:B------:R-:W-:Y:S01]  /*1c850*/  ISETP.LT.AND P2, PT, R179, UR4, !P0 ;  /* 0x00000004b3007c0c */ /* 0x000fe2000c741270 */
[----:B------:R-:W-:Y:S01]  /*1c860*/  ULDC UR4, c[0x0][0x248] ;  /* 0x0000920000047ab9 */ /* 0x000fe20000000800 */
[----:B------:R-:W4:Y:S01]  /*1c870*/  LDC R12, c[0x0][0x248] ;  /* 0x00009200ff0c7b82 */ /* 0x000f220000000800 */
[C---:B------:R-:W-:Y:S01]  /*1c880*/  ISETP.LT.AND P6, PT, R3.reuse, UR5, !P0 ;  /* 0x0000000503007c0c */ /* 0x040fe2000c7c1270 */
[----:B------:R-:W-:Y:S01]  /*1c890*/  IMAD R3, R3, UR4, RZ ;  /* 0x0000000403037c24 */ /* 0x000fe2000f8e02ff */
[----:B------:R-:W-:-:S05]  /*1c8a0*/  LEA.HI.X.SX32 R7, R4, R174, 0x1, P3 ;  /* 0x000000ae04077211 */ /* 0x000fca00018f0eff */
[----:B------:R-:W2:Y:S01]  /*1c8b0*/  LDC R23, c[0x0][0x248] ;  /* 0x00009200ff177b82 */ /* 0x000ea20000000800 */
[----:B---3--:R-:W-:Y:S01]  /*1c8c0*/  PRMT R11, R50, 0x7771, RZ ;  /* 0x00007771320b7816 */ /* 0x008fe200000000ff */
[----:B------:R-:W-:-:S06]  /*1c8d0*/  ULDC UR4, c[0x0][0x22c] ;  /* 0x00008b0000047ab9 */ /* 0x000fcc0000000800 */
[----:B------:R-:W3:Y:S01]  /*1c8e0*/  LDC R15, c[0x0][0x248] ;  /* 0x00009200ff0f7b82 */ /* 0x000ee20000000800 */
[----:B------:R0:W-:Y:S01]  /*1c8f0*/  @P1 STG.E.U8 desc[UR16][R6.64], R11 ;  /* 0x0000000b06001986 */ /* 0x0001e2000c101110 */
[-C--:B------:R-:W-:Y:S01]  /*1c900*/  IADD3 R8, P1, R3, R171.reuse, RZ ;  /* 0x000000ab03087210 */ /* 0x080fe20007f3e0ff */
[----:B-1----:R-:W-:Y:S01]  /*1c910*/  IMAD R4, R21, 0x4, R4 ;  /* 0x0000000415047824 */ /* 0x002fe200078e0204 */
[----:B------:R-:W-:Y:S01]  /*1c920*/  PRMT R13, R51, 0x7771, RZ ;  /* 0x00007771330d7816 */ /* 0x000fe200000000ff */
[----:B------:R-:W-:Y:S01]  /*1c930*/  ULDC UR5, c[0x0][0x22c] ;  /* 0x00008b0000057ab9 */ /* 0x000fe20000000800 */
[----:B------:R-:W-:Y:S02]  /*1c940*/  LEA.HI.X.SX32 R9, R3, R174, 0x1, P1 ;  /* 0x000000ae03097211 */ /* 0x000fe400008f0eff */
[----:B------:R-:W1:Y:S01]  /*1c950*/  LDC R21, c[0x0][0x248] ;  /* 0x00009200ff157b82 */ /* 0x000e620000000800 */
[----:B0-----:R-:W-:Y:S02]  /*1c960*/  IMAD R3, R19, 0x2, R4 ;  /* 0x0000000213037824 */ /* 0x001fe400078e0204 */
[----:B------:R0:W-:Y:S01]  /*1c970*/  @P6 STG.E.U8 desc[UR16][R8.64], R13 ;  /* 0x0000000d08006986 */ /* 0x0001e2000c101110 */
[----:B------:R-:W-:-:S04]  /*1c980*/  IADD3 R6, P6, R4, R171, RZ ;  /* 0x000000ab04067210 */ /* 0x000fc80007fde0ff */
[-C--:B------:R-:W-:Y:S01]  /*1c990*/  LEA.HI.X.SX32 R7, R4, R174.reuse, 0x1, P6 ;  /* 0x000000ae04077211 */ /* 0x080fe200030f0eff */
[----:B----4-:R-:W-:Y:S01]  /*1c9a0*/  IMAD R4, R12, 0x2, R3 ;  /* 0x000000020c047824 */ /* 0x010fe200078e0203 */
[CC--:B------:R-:W-:Y:S02]  /*1c9b0*/  IADD3 R10, P6, R3.reuse, R171.reuse, RZ ;  /* 0x000000ab030a7210 */ /* 0x0c0fe40007fde0ff */
[----:B------:R-:W-:Y:S01]  /*1c9c0*/  ISETP.LT.AND P4, PT, R180, UR6, !P0 ;  /* 0x00000006b4007c0c */ /* 0x000fe2000c781270 */
[----:B------:R-:W-:Y:S01]  /*1c9d0*/  ULDC UR6, c[0x0][0x22c] ;  /* 0x00008b0000067ab9 */ /* 0x000fe20000000800 */
[----:B------:R-:W-:Y:S01]  /*1c9e0*/  LEA.HI.X.SX32 R11, R3, R174, 0x1, P6 ;  /* 0x000000ae030b7211 */ /* 0x000fe200030f0eff */
[----:B---3--:R-:W-:Y:S01]  /*1c9f0*/  IMAD R3, R15, 0x2, R4 ;  /* 0x000000020f037824 */ /* 0x008fe200078e0204 */
[----:B0-----:R-:W-:Y:S02]  /*1ca00*/  IADD3 R8, P6, R4, R171, RZ ;  /* 0x000000ab04087210 */ /* 0x001fe40007fde0ff */
[----:B------:R-:W-:Y:S01]  /*1ca10*/  ISETP.LT.AND P1, PT, R181, UR4, !P0 ;  /* 0x00000004b5007c0c */ /* 0x000fe2000c721270 */
[----:B------:R-:W-:Y:S01]  /*1ca20*/  ULDC UR4, c[0x0][0x22c] ;  /* 0x00008b0000047ab9 */ /* 0x000fe20000000800 */
[----:B------:R-:W-:-:S02]  /*1ca30*/  PRMT R19, R48, 0x7772, RZ ;  /* 0x0000777230137816 */ /* 0x000fc400000000ff */
[----:B------:R-:W-:Y:S02]  /*1ca40*/  PRMT R17, R49, 0x7772, RZ ;  /* 0x0000777231117816 */ /* 0x000fe400000000ff */
[-C--:B------:R-:W-:Y:S01]  /*1ca50*/  LEA.HI.X.SX32 R9, R4, R174.reuse, 0x1, P6 ;  /* 0x000000ae04097211 */ /* 0x080fe200030f0eff */
[----:B--2---:R-:W-:Y:S01]  /*1ca60*/  IMAD R4, R14, 0x2, R3 ;  /* 0x000000020e047824 */ /* 0x004fe200078e0203 */
[C---:B------:R-:W-:Y:S01]  /*1ca70*/  IADD3 R12, P6, R3.reuse, R171, RZ ;  /* 0x000000ab030c7210 */ /* 0x040fe20007fde0ff */
[----:B------:R0:W-:Y:S01]  /*1ca80*/  @P5 STG.E.U8 desc[UR16][R6.64], R19 ;  /* 0x0000001306005986 */ /* 0x0001e2000c101110 */
[----:B------:R-:W-:Y:S01]  /*1ca90*/  PRMT R15, R50, 0x7772, RZ ;  /* 0x00007772320f7816 */ /* 0x000fe200000000ff */
[----:B------:R-:W2:Y:S01]  /*1caa0*/  LDC R14, c[0x0][0x248] ;  /* 0x00009200ff0e7b82 */ /* 0x000ea20000000800 */
[----:B------:R-:W-:Y:S01]  /*1cab0*/  LEA.HI.X.SX32 R13, R3, R174, 0x1, P6 ;  /* 0x000000ae030d7211 */ /* 0x000fe200030f0eff */
[----:B------:R3:W-:Y:S01]  /*1cac0*/  @P2 STG.E.U8 desc[UR16][R10.64], R17 ;  /* 0x000000110a002986 */ /* 0x0007e2000c101110 */
[----:B-1----:R-:W-:Y:S01]  /*1cad0*/  IMAD R3, R21, 0x2, R4 ;  /* 0x0000000215037824 */ /* 0x002fe200078e0204 */
[----:B------:R-:W-:Y:S01]  /*1cae0*/  ISETP.LT.AND P3, PT, R184, UR5, !P0 ;  /* 0x00000005b8007c0c */ /* 0x000fe2000c761270 */
[----:B------:R-:W-:Y:S01]  /*1caf0*/  ULDC UR5, c[0x0][0x22c] ;  /* 0x00008b0000057ab9 */ /* 0x000fe20000000800 */
[----:B------:R1:W-:Y:S01]  /*1cb00*/  @P4 STG.E.U8 desc[UR16][R8.64], R15 ;  /* 0x0000000f08004986 */ /* 0x0003e2000c101110 */
[----:B------:R-:W-:Y:S01]  /*1cb10*/  ISETP.LT.AND P5, PT, R186, UR4, !P0 ;  /* 0x00000004ba007c0c */ /* 0x000fe2000c7a1270 */
[----:B------:R-:W-:Y:S01]  /*1cb20*/  ULDC UR4, c[0x0][0x22c] ;  /* 0x00008b0000047ab9 */ /* 0x000fe20000000800 */
[----:B------:R-:W-:Y:S01]  /*1cb30*/  PRMT R49, R49, 0x7773, RZ ;  /* 0x0000777331317816 */ /* 0x000fe200000000ff */
[----:B0-----:R-:W0:Y:S01]  /*1cb40*/  LDC R19, c[0x0][0x248] ;  /* 0x00009200ff137b82 */ /* 0x001e220000000800 */
[----:B---3--:R-:W-:-:S02]  /*1cb50*/  PRMT R17, R51, 0x7772, RZ ;  /* 0x0000777233117816 */ /* 0x008fc400000000ff */
[----:B------:R-:W-:-:S05]  /*1cb60*/  IADD3 R6, P6, R4, R171, RZ ;  /* 0x000000ab04067210 */ /* 0x000fca0007fde0ff */
[----:B------:R-:W3:Y:S01]  /*1cb70*/  LDC R21, c[0x0][0x248] ;  /* 0x00009200ff157b82 */ /* 0x000ee20000000800 */
[----:B------:R4:W-:Y:S01]  /*1cb80*/  @P1 STG.E.U8 desc[UR16][R12.64], R17 ;  /* 0x000000110c001986 */ /* 0x0009e2000c101110 */
[CC--:B------:R-:W-:Y:S02]  /*1cb90*/  IADD3 R10, P1, R3.reuse, R171.reuse, RZ ;  /* 0x000000ab030a7210 */ /* 0x0c0fe40007f3e0ff */
[----:B------:R-:W-:Y:S01]  /*1cba0*/  ISETP.LT.AND P2, PT, R188, UR4, !P0 ;  /* 0x00000004bc007c0c */ /* 0x000fe2000c741270 */
[----:B------:R-:W-:Y:S01]  /*1cbb0*/  ULDC UR4, c[0x0][0x22c] ;  /* 0x00008b0000047ab9 */ /* 0x000fe20000000800 */
[-C--:B------:R-:W-:Y:S01]  /*1cbc0*/  LEA.HI.X.SX32 R7, R4, R174.reuse, 0x1, P6 ;  /* 0x000000ae04077211 */ /* 0x080fe200030f0eff */
[----:B------:R-:W-:Y:S01]  /*1cbd0*/  IMAD R4, R16, 0x2, R3 ;  /* 0x0000000210047824 */ /* 0x000fe200078e0203 */
[-C--:B------:R-:W-:Y:S01]  /*1cbe0*/  LEA.HI.X.SX32 R11, R3, R174.reuse, 0x1, P1 ;  /* 0x000000ae030b7211 */ /* 0x080fe200008f0eff */
[----:B------:R-:W-:Y:S01]  /*1cbf0*/  VIADD R3, R0, 0x13e ;  /* 0x0000013e00037836 */ /* 0x000fe20000000000 */
[----:B------:R-:W-:Y:S01]  /*1cc00*/  ISETP.LT.AND P4, PT, R189, UR4, !P0 ;  /* 0x00000004bd007c0c */ /* 0x000fe2000c781270 */
[----:B------:R-:W-:Y:S01]  /*1cc10*/  ULDC UR4, c[0x0][0x22c] ;  /* 0x00008b0000047ab9 */ /* 0x000fe20000000800 */
[----:B-1----:R-:W-:Y:S01]  /*1cc20*/  PRMT R15, R48, 0x7773, RZ ;  /* 0x00007773300f7816 */ /* 0x002fe200000000ff */
[----:B----4-:R-:W1:Y:S01]  /*1cc30*/  LDC R17, c[0x0][0x248] ;  /* 0x00009200ff117b82 */ /* 0x010e620000000800 */
[----:B------:R-:W-:Y:S01]  /*1cc40*/  ISETP.LT.AND P1, PT, R192, UR4, !P0 ;  /* 0x00000004c0007c0c */ /* 0x000fe2000c721270 */
[----:B------:R-:W-:Y:S01]  /*1cc50*/  ULDC UR4, c[0x0][0x248] ;  /* 0x0000920000047ab9 */ /* 0x000fe20000000800 */
[C---:B------:R-:W-:Y:S01]  /*1cc60*/  ISETP.LT.AND P6, PT, R3.reuse, UR5, !P0 ;  /* 0x0000000503007c0c */ /* 0x040fe2000c7c1270 */
[----:B------:R4:W-:Y:S04]  /*1cc70*/  @P3 STG.E.U8 desc[UR16][R6.64], R15 ;  /* 0x0000000f06003986 */ /* 0x0009e8000c101110 */
[----:B------:R-:W2:Y:S01]  /*1cc80*/  LDC R12, c[0x0][0x248] ;  /* 0x00009200ff0c7b82 */ /* 0x000ea20000000800 */
[----:B------:R-:W-:Y:S01]  /*1cc90*/  IADD3 R8, P3, R4, R171, RZ ;  /* 0x000000ab04087210 */ /* 0x000fe20007f7e0ff */
[----:B------:R-:W-:Y:S01]  /*1cca0*/  IMAD R3, R3, UR4, RZ ;  /* 0x0000000403037c24 */ /* 0x000fe2000f8e02ff */
[----:B------:R-:W-:Y:S01]  /*1ccb0*/  PRMT R13, R50, 0x7773, RZ ;  /* 0x00007773320d7816 */ /* 0x000fe200000000ff */
[----:B------:R-:W-:Y:S01]  /*1ccc0*/  ULDC UR5, c[0x0][0x22c] ;  /* 0x00008b0000057ab9 */ /* 0x000fe20000000800 */
[----:B------:R-:W-:-:S03]  /*1ccd0*/  LEA.HI.X.SX32 R9, R4, R174, 0x1, P3 ;  /* 0x000000ae04097211 */ /* 0x000fc600018f0eff */
[----:B----4-:R-:W4:Y:S01]  /*1cce0*/  LDC R15, c[0x0][0x248] ;  /* 0x00009200ff0f7b82 */ /* 0x010f220000000800 */
[-C--:B------:R-:W-:Y:S01]  /*1ccf0*/  IADD3 R6, P3, R3, R171.reuse, RZ ;  /* 0x000000ab03067210 */ /* 0x080fe20007f7e0ff */
[----:B0-----:R-:W-:Y:S01]  /*1cd00*/  IMAD R4, R19, 0x4, R4 ;  /* 0x0000000413047824 */ /* 0x001fe200078e0204 */
[----:B------:R-:W-:Y:S01]  /*1cd10*/  PRMT R51, R51, 0x7773, RZ ;  /* 0x0000777333337816 */ /* 0x000fe200000000ff */
[----:B------:R0:W-:Y:S01]  /*1cd20*/  @P5 STG.E.U8 desc[UR16][R10.64], R49 ;  /* 0x000000310a005986 */ /* 0x0001e2000c101110 */
[----:B------:R-:W-:Y:S01]  /*1cd30*/  LEA.HI.X.SX32 R7, R3, R174, 0x1, P3 ;  /* 0x000000ae03077211 */ /* 0x000fe200018f0eff */
[----:B------:R-:W-:Y:S02]  /*1cd40*/  ULDC UR4, c[0x0][0x22c] ;  /* 0x00008b0000047ab9 */ /* 0x000fe40000000800 */
[----:B------:R3:W-:Y:S01]  /*1cd50*/  @P2 STG.E.U8 desc[UR16][R8.64], R13 ;  /* 0x0000000d08002986 */ /* 0x0007e2000c101110 */
[----:B-1----:R-:W-:Y:S01]  /*1cd60*/  IMAD R3, R17, 0x2, R4 ;  /* 0x0000000211037824 */ /* 0x002fe200078e0204 */
[----:B------:R-:W1:Y:S02]  /*1cd70*/  LDC R16, c[0x0][0x248] ;  /* 0x00009200ff107b82 */ /* 0x000e640000000800 */
[----:B------:R4:W-:Y:S01]  /*1cd80*/  @P6 STG.E.U8 desc[UR16][R6.64], R51 ;  /* 0x0000003306006986 */ /* 0x0009e2000c101110 */
[----:B0-----:R-:W-:-:S04]  /*1cd90*/  IADD3 R10, P6, R4, R171, RZ ;  /* 0x000000ab040a7210 */ /* 0x001fc80007fde0ff */
[-C--:B------:R-:W-:Y:S01]  /*1cda0*/  LEA.HI.X.SX32 R11, R4, R174.reuse, 0x1, P6 ;  /* 0x000000ae040b7211 */ /* 0x080fe200030f0eff */
[----:B--2---:R-:W-:Y:S01]  /*1cdb0*/  IMAD R4, R12, 0x2, R3 ;  /* 0x000000020c047824 */ /* 0x004fe200078e0203 */
[-C--:B---3--:R-:W-:Y:S02]  /*1cdc0*/  IADD3 R8, P6, R3, R171.reuse, RZ ;  /* 0x000000ab03087210 */ /* 0x088fe40007fde0ff */
[----:B------:R-:W-:Y:S01]  /*1cdd0*/  ISETP.LT.AND P5, PT, R217, UR6, !P0 ;  /* 0x00000006d9007c0c */ /* 0x000fe2000c7a1270 */
[----:B------:R-:W-:Y:S01]  /*1cde0*/  ULDC UR6, c[0x0][0x22c] ;  /* 0x00008b0000067ab9 */ /* 0x000fe20000000800 */
[----:B------:R-:W-:Y:S01]  /*1cdf0*/  LEA.HI.X.SX32 R9, R3, R174, 0x1, P6 ;  /* 0x000000ae03097211 */ /* 0x000fe200030f0eff */
[----:B----4-:R-:W-:Y:S01]  /*1ce00*/  IMAD R3, R15, 0x2, R4 ;  /* 0x000000020f037824 */ /* 0x010fe200078e0204 */
[----:B------:R-:W-:Y:S02]  /*1ce10*/  IADD3 R6, P6, R4, R171, RZ ;  /* 0x000000ab04067210 */ /* 0x000fe40007fde0ff */
[----:B------:R-:W-:Y:S01]  /*1ce20*/  ISETP.LT.AND P2, PT, R218, UR4, !P0 ;  /* 0x00000004da007c0c */ /* 0x000fe2000c741270 */
[----:B------:R-:W-:Y:S01]  /*1ce30*/  ULDC UR4, c[0x0][0x22c] ;  /* 0x00008b0000047ab9 */ /* 0x000fe20000000800 */
[----:B------:R-:W-:-:S02]  /*1ce40*/  PRMT R19, R88, 0x7770, RZ ;  /* 0x0000777058137816 */ /* 0x000fc400000000ff */
[-C--:B------:R-:W-:Y:S01]  /*1ce50*/  LEA.HI.X.SX32 R7, R4, R174.reuse, 0x1, P6 ;  /* 0x000000ae04077211 */ /* 0x080fe200030f0eff */
[----:B------:R-:W-:Y:S01]  /*1ce60*/  IMAD R4, R14, 0x2, R3 ;  /* 0x000000020e047824 */ /* 0x000fe200078e0203 */
[----:B------:R-:W-:Y:S01]  /*1ce70*/  PRMT R17, R89, 0x7770, RZ ;  /* 0x0000777059117816 */ /* 0x000fe200000000ff */
[----:B------:R0:W-:Y:S01]  /*1ce80*/  @P4 STG.E.U8 desc[UR16][R10.64], R19 ;  /* 0x000000130a004986 */ /* 0x0001e2000c101110 */
[-C--:B------:R-:W-:Y:S01]  /*1ce90*/  IADD3 R12, P6, R3, R171.reuse, RZ ;  /* 0x000000ab030c7210 */ /* 0x080fe20007fde0ff */
[----:B------:R-:W2:Y:S01]  /*1cea0*/  LDC R14, c[0x0][0x248] ;  /* 0x00009200ff0e7b82 */ /* 0x000ea20000000800 */
[----:B------:R-:W-:Y:S02]  /*1ceb0*/  ISETP.LT.AND P3, PT, R219, UR5, !P0 ;  /* 0x00000005db007c0c */ /* 0x000fe4000c761270 */
[----:B------:R-:W-:Y:S01]  /*1cec0*/  PRMT R15, R90, 0x7770, RZ ;  /* 0x000077705a0f7816 */ /* 0x000fe200000000ff */
[----:B------:R3:W-:Y:S01]  /*1ced0*/  @P1 STG.E.U8 desc[UR16][R8.64], R17 ;  /* 0x0000001108001986 */ /* 0x0007e2000c101110 */
[----:B------:R-:W-:Y:S01]  /*1cee0*/  LEA.HI.X.SX32 R13, R3, R174, 0x1, P6 ;  /* 0x000000ae030d7211 */ /* 0x000fe200030f0eff */
[----:B------:R-:W-:Y:S01]  /*1cef0*/  IMAD R3, R21, 0x2, R4 ;  /* 0x0000000215037824 */ /* 0x000fe200078e0204 */
[----:B------:R-:W-:Y:S01]  /*1cf00*/  ISETP.LT.AND P4, PT, R220, UR4, !P0 ;  /* 0x00000004dc007c0c */ /* 0x000fe2000c781270 */
[----:B------:R-:W4:Y:S01]  /*1cf10*/  LDC R21, c[0x0][0x248] ;  /* 0x00009200ff157b82 */ /* 0x000f220000000800 */
[----:B0-----:R-:W-:Y:S01]  /*1cf20*/  PRMT R19, R91, 0x7770, RZ ;  /* 0x000077705b137816 */ /* 0x001fe200000000ff */
[----:B------:R0:W-:Y:S01]  /*1cf30*/  @P5 STG.E.U8 desc[UR16][R6.64], R15 ;  /* 0x0000000f06005986 */ /* 0x0001e2000c101110 */
[----:B------:R-:W-:Y:S01]  /*1cf40*/  ULDC UR4, c[0x0][0x22c] ;  /* 0x00008b0000047ab9 */ /* 0x000fe20000000800 */
[----:B------:R-:W-:Y:S01]  /*1cf50*/  ULDC UR5, c[0x0][0x22c] ;  /* 0x00008b0000057ab9 */ /* 0x000fe20000000800 */
[-C--:B---3--:R-:W-:Y:S01]  /*1cf60*/  IADD3 R8, P6, R4, R171.reuse, RZ ;  /* 0x000000ab04087210 */ /* 0x088fe20007fde0ff */
[----:B------:R3:W-:Y:S01]  /*1cf70*/  @P2 STG.E.U8 desc[UR16][R12.64], R19 ;  /* 0x000000130c002986 */ /* 0x0007e2000c101110 */
[----:B------:R-:W-:-:S02]  /*1cf80*/  IADD3 R10, P2, R3, R171, RZ ;  /* 0x000000ab030a7210 */ /* 0x000fc40007f5e0ff */
[-C--:B------:R-:W-:Y:S01]  /*1cf90*/  LEA.HI.X.SX32 R9, R4, R174.reuse, 0x1, P6 ;  /* 0x000000ae04097211 */ /* 0x080fe200030f0eff */
[----:B-1----:R-:W-:Y:S01]  /*1cfa0*/  IMAD R4, R16, 0x2, R3 ;  /* 0x0000000210047824 */ /* 0x002fe200078e0203 */
[----:B------:R-:W-:Y:S01]  /*1cfb0*/  PRMT R17, R88, 0x7771, RZ ;  /* 0x0000777158117816 */ /* 0x000fe200000000ff */
[----:B------:R-:W1:Y:S01]  /*1cfc0*/  LDC R16, c[0x0][0x248] ;  /* 0x00009200ff107b82 */ /* 0x000e620000000800 */
        /* <DEDUP_REMOVED lines=13> */
[----:B------:R-:W2:Y:S01]  /*1d0a0*/  LDC R12, c[0x0][0x248] ;  /* 0x00009200ff0c7b82 */ /* 0x000ea20000000800 */
[C---:B------:R-:W-:Y:S01]  /*1d0b0*/  ISETP.LT.AND P6, PT, R3.reuse, UR5, !P0 ;  /* 0x0000000503007c0c */ /* 0x040fe2000c7c1270 */
[----:B------:R-:W-:Y:S01]  /*1d0c0*/  IMAD R3, R3, UR4, RZ ;  /* 0x0000000403037c24 */ /* 0x000fe2000f8e02ff */
[----:B------:R-:W-:-:S02]  /*1d0d0*/  LEA.HI.X.SX32 R7, R4, R174, 0x1, P3 ;  /* 0x000000ae04077211 */ /* 0x000fc400018f0eff */
[----:B---3--:R-:W-:-:S03]  /*1d0e0*/  PRMT R11, R90, 0x7771, RZ ;  /* 0x000077715a0b7816 */ /* 0x008fc600000000ff */
[----:B------:R-:W3:Y:S01]  /*1d0f0*/  LDC R15, c[0x0][0x248] ;  /* 0x00009200ff0f7b82 */ /* 0x000ee20000000800 */
[----:B------:R-:W-:Y:S01]  /*1d100*/  PRMT R13, R91, 0x7771, RZ ;  /* 0x000077715b0d7816 */ /* 0x000fe200000000ff */
[----:B------:R-:W-:Y:S01]  /*1d110*/  ULDC UR4, c[0x0][0x22c] ;  /* 0x00008b0000047ab9 */ /* 0x000fe20000000800 */
[----:B------:R-:W-:Y:S01]  /*1d120*/  ISETP.LT.AND P4, PT, R224, UR6, !P0 ;  /* 0x00000006e0007c0c */ /* 0x000fe2000c781270 */
[----:B------:R0:W-:Y:S01]  /*1d130*/  @P1 STG.E.U8 desc[UR16][R6.64], R11 ;  /* 0x0000000b06001986 */ /* 0x0001e2000c101110 */
[----:B------:R-:W-:Y:S01]  /*1d140*/  IADD3 R8, P1, R3, R171, RZ ;  /* 0x000000ab03087210 */ /* 0x000fe20007f3e0ff */
[----:B----4-:R-:W-:Y:S01]  /*1d150*/  IMAD R4, R21, 0x4, R4 ;  /* 0x0000000415047824 */ /* 0x010fe200078e0204 */
[----:B------:R-:W-:Y:S01]  /*1d160*/  PRMT R17, R89, 0x7772, RZ ;  /* 0x0000777259117816 */ /* 0x000fe200000000ff */
[----:B------:R-:W4:Y:S01]  /*1d170*/  LDC R21, c[0x0][0x248] ;  /* 0x00009200ff157b82 */ /* 0x000f220000000800 */
[----:B------:R-:W-:Y:S01]  /*1d180*/  LEA.HI.X.SX32 R9, R3, R174, 0x1, P1 ;  /* 0x000000ae03097211 */ /* 0x000fe200008f0eff */
[----:B0-----:R-:W-:Y:S01]  /*1d190*/  IMAD R3, R19, 0x2, R4 ;  /* 0x0000000213037824 */ /* 0x001fe200078e0204 */
[----:B------:R-:W-:Y:S01]  /*1d1a0*/  ULDC UR5, c[0x0][0x22c] ;  /* 0x00008b0000057ab9 */ /* 0x000fe20000000800 */
[----:B------:R-:W-:-:S02]  /*1d1b0*/  ULDC UR6, c[0x0][0x22c] ;  /* 0x00008b0000067ab9 */ /* 0x000fc40000000800 */
[----:B------:R0:W-:Y:S01]  /*1d1c0*/  @P6 STG.E.U8 desc[UR16][R8.64], R13 ;  /* 0x0000000d08006986 */ /* 0x0001e2000c101110 */
[----:B------:R-:W-:-:S04]  /*1d1d0*/  IADD3 R6, P6, R4, R171, RZ ;  /* 0x000000ab04067210 */ /* 0x000fc80007fde0ff */
[-C--:B------:R-:W-:Y:S01]  /*1d1e0*/  LEA.HI.X.SX32 R7, R4, R174.reuse, 0x1, P6 ;  /* 0x000000ae04077211 */ /* 0x080fe200030f0eff */
[----:B--2---:R-:W-:Y:S01]  /*1d1f0*/  IMAD R4, R12, 0x2, R3 ;  /* 0x000000020c047824 */ /* 0x004fe200078e0203 */
[CC--:B------:R-:W-:Y:S02]  /*1d200*/  IADD3 R10, P6, R3.reuse, R171.reuse, RZ ;  /* 0x000000ab030a7210 */ /* 0x0c0fe40007fde0ff */
[----:B------:R-:W-:Y:S01]  /*1d210*/  ISETP.LT.AND P1, PT, R238, UR4, !P0 ;  /* 0x00000004ee007c0c */ /* 0x000fe2000c721270 */
[----:B------:R-:W-:Y:S01]  /*1d220*/  ULDC UR4, c[0x0][0x22c] ;  /* 0x00008b0000047ab9 */ /* 0x000fe20000000800 */
[----:B------:R-:W-:Y:S01]  /*1d230*/  LEA.HI.X.SX32 R11, R3, R174, 0x1, P6 ;  /* 0x000000ae030b7211 */ /* 0x000fe200030f0eff */
[----:B---3--:R-:W-:Y:S01]  /*1d240*/  IMAD R3, R15, 0x2, R4 ;  /* 0x000000020f037824 */ /* 0x008fe200078e0204 */
[----:B0-----:R-:W-:Y:S02]  /*1d250*/  IADD3 R8, P6, R4, R171, RZ ;  /* 0x000000ab04087210 */ /* 0x001fe40007fde0ff */
[----:B------:R-:W-:-:S02]  /*1d260*/  PRMT R19, R88, 0x7772, RZ ;  /* 0x0000777258137816 */ /* 0x000fc400000000ff */
[-C--:B------:R-:W-:Y:S01]  /*1d270*/  LEA.HI.X.SX32 R9, R4, R174.reuse, 0x1, P6 ;  /* 0x000000ae04097211 */ /* 0x080fe200030f0eff */
[----:B------:R-:W-:Y:S01]  /*1d280*/  IMAD R4, R14, 0x2, R3 ;  /* 0x000000020e047824 */ /* 0x000fe200078e0203 */
[C---:B------:R-:W-:Y:S01]  /*1d290*/  IADD3 R12, P6, R3.reuse, R171, RZ ;  /* 0x000000ab030c7210 */ /* 0x040fe20007fde0ff */
[----:B------:R0:W-:Y:S01]  /*1d2a0*/  @P5 STG.E.U8 desc[UR16][R6.64], R19 ;  /* 0x0000001306005986 */ /* 0x0001e2000c101110 */
[----:B------:R-:W-:Y:S01]  /*1d2b0*/  PRMT R15, R90, 0x7772, RZ ;  /* 0x000077725a0f7816 */ /* 0x000fe200000000ff */
[----:B------:R-:W2:Y:S01]  /*1d2c0*/  LDC R14, c[0x0][0x248] ;  /* 0x00009200ff0e7b82 */ /* 0x000ea20000000800 */
[----:B------:R-:W-:Y:S01]  /*1d2d0*/  LEA.HI.X.SX32 R13, R3, R174, 0x1, P6 ;  /* 0x000000ae030d7211 */ /* 0x000fe200030f0eff */
[----:B------:R3:W-:Y:S01]  /*1d2e0*/  @P2 STG.E.U8 desc[UR16][R10.64], R17 ;  /* 0x000000110a002986 */ /* 0x0007e2000c101110 */
[----:B----4-:R-:W-:Y:S01]  /*1d2f0*/  IMAD R3, R21, 0x2, R4 ;  /* 0x0000000215037824 */ /* 0x010fe200078e0204 */
        /* <DEDUP_REMOVED lines=15> */
[----:B-1----:R-:W-:Y:S01]  /*1d3f0*/  IMAD R4, R16, 0x2, R3 ;  /* 0x0000000210047824 */ /* 0x002fe200078e0203 */
[-C--:B------:R-:W-:Y:S01]  /*1d400*/  LEA.HI.X.SX32 R11, R3, R174.reuse, 0x1, P1 ;  /* 0x000000ae030b7211 */ /* 0x080fe200008f0eff */
[----:B------:R-:W-:Y:S01]  /*1d410*/  VIADD R3, R0, 0x15e ;  /* 0x0000015e00037836 */ /* 0x000fe20000000000 */
[----:B------:R-:W-:Y:S01]  /*1d420*/  ISETP.LT.AND P4, PT, R243, UR4, !P0 ;  /* 0x00000004f3007c0c */ /* 0x000fe2000c781270 */
[----:B------:R-:W-:Y:S01]  /*1d430*/  ULDC UR4, c[0x0][0x22c] ;  /* 0x00008b0000047ab9 */ /* 0x000fe20000000800 */
[----:B----4-:R-:W-:Y:S01]  /*1d440*/  PRMT R15, R88, 0x7773, RZ ;  /* 0x00007773580f7816 */ /* 0x010fe200000000ff */
[----:B------:R-:W1:Y:S01]  /*1d450*/  LDC R17, c[0x0][0x248] ;  /* 0x00009200ff117b82 */ /* 0x000e620000000800 */
        /* <DEDUP_REMOVED lines=35> */
[----:B------:R-:W-:Y:S01]  /*1d690*/  IADD3 R12, P6, R3, R171, RZ ;  /* 0x000000ab030c7210 */ /* 0x000fe20007fde0ff */
[----:B------:R0:W-:Y:S01]  /*1d6a0*/  @P4 STG.E.U8 desc[UR16][R10.64], R19 ;  /* 0x000000130a004986 */ /* 0x0001e2000c101110 */
[----:B------:R-:W-:Y:S01]  /*1d6b0*/  PRMT R17, R93, 0x7770, RZ ;  /* 0x000077705d117816 */ /* 0x000fe200000000ff */
[----:B------:R-:W2:Y:S01]  /*1d6c0*/  LDC R14, c[0x0][0x248] ;  /* 0x00009200ff0e7b82 */ /* 0x000ea20000000800 */
[----:B------:R-:W-:Y:S02]  /*1d6d0*/  PRMT R15, R94, 0x7770, RZ ;  /* 0x000077705e0f7816 */ /* 0x000fe400000000ff */
[----:B------:R-:W-:Y:S02]  /*1d6e0*/  ISETP.LT.AND P3, PT, R249, UR5, !P0 ;  /* 0x00000005f9007c0c */ /* 0x000fe4000c761270 */
[----:B------:R-:W-:Y:S01]  /*1d6f0*/  LEA.HI.X.SX32 R13, R3, R174, 0x1, P6 ;  /* 0x000000ae030d7211 */ /* 0x000fe200030f0eff */
[----:B------:R-:W-:Y:S01]  /*1d700*/  IMAD R3, R21, 0x2, R4 ;  /* 0x0000000215037824 */ /* 0x000fe200078e0204 */
[----:B------:R-:W-:-:S02]  /*1d710*/  ISETP.LT.AND P4, PT, R250, UR4, !P0 ;  /* 0x00000004fa007c0c */ /* 0x000fc4000c781270 */
[----:B0-----:R-:W-:Y:S01]  /*1d720*/  PRMT R19, R95, 0x7770, RZ ;  /* 0x000077705f137816 */ /* 0x001fe200000000ff */
[----:B------:R0:W-:Y:S01]  /*1d730*/  @P1 STG.E.U8 desc[UR16][R8.64], R17 ;  /* 0x0000001108001986 */ /* 0x0001e2000c101110 */
[----:B------:R-:W-:Y:S01]  /*1d740*/  ULDC UR4, c[0x0][0x22c] ;  /* 0x00008b0000047ab9 */ /* 0x000fe20000000800 */
[----:B------:R-:W-:Y:S01]  /*1d750*/  ULDC UR5, c[0x0][0x22c] ;  /* 0x00008b0000057ab9 */ /* 0x000fe20000000800 */
[----:B------:R-:W3:Y:S01]  /*1d760*/  LDC R21, c[0x0][0x248] ;  /* 0x00009200ff157b82 */ /* 0x000ee20000000800 */
[----:B------:R4:W-:Y:S01]  /*1d770*/  @P5 STG.E.U8 desc[UR16][R6.64], R15 ;  /* 0x0000000f06005986 */ /* 0x0009e2000c101110 */
[----:B------:R-:W-:Y:S01]  /*1d780*/  ISETP.LT.AND P1, PT, R251, UR4, !P0 ;  /* 0x00000004fb007c0c */ /* 0x000fe2000c721270 */
[----:B------:R-:W-:Y:S02]  /*1d790*/  ULDC UR4, c[0x0][0x22c] ;  /* 0x00008b0000047ab9 */ /* 0x000fe40000000800 */
[----:B------:R4:W-:Y:S01]  /*1d7a0*/  @P2 STG.E.U8 desc[UR16][R12.64], R19 ;  /* 0x000000130c002986 */ /* 0x0009e2000c101110 */
[----:B------:R-:W-:-:S02]  /*1d7b0*/  IADD3 R10, P2, R3, R171, RZ ;  /* 0x000000ab030a7210 */ /* 0x000fc40007f5e0ff */
[-C--:B0-----:R-:W-:Y:S02]  /*1d7c0*/  IADD3 R8, P6, R4, R171.reuse, RZ ;  /* 0x000000ab04087210 */ /* 0x081fe40007fde0ff */
[----:B------:R-:W-:Y:S02]  /*1d7d0*/  PRMT R17, R92, 0x7771, RZ ;  /* 0x000077715c117816 */ /* 0x000fe400000000ff */
[-C--:B------:R-:W-:Y:S01]  /*1d7e0*/  LEA.HI.X.SX32 R9, R4, R174.reuse, 0x1, P6 ;  /* 0x000000ae04097211 */ /* 0x080fe200030f0eff */
[----:B-1----:R-:W-:Y:S01]  /*1d7f0*/  IMAD R4, R16, 0x2, R3 ;  /* 0x0000000210047824 */ /* 0x002fe200078e0203 */
[----:B------:R-:W-:Y:S01]  /*1d800*/  ISETP.LT.AND P5, PT, R252, UR4, !P0 ;  /* 0x00000004fc007c0c */ /* 0x000fe2000c7a1270 */
[----:B------:R-:W-:Y:S01]  /*1d810*/  ULDC UR4, c[0x0][0x22c] ;  /* 0x00008b0000047ab9 */ /* 0x000fe20000000800 */
[----:B------:R-:W-:Y:S01]  /*1d820*/  LEA.HI.X.SX32 R11, R3, R174, 0x1, P2 ;  /* 0x000000ae030b7211 */ /* 0x000fe200010f0eff */
[----:B------:R-:W-:Y:S01]  /*1d830*/  VIADD R3, R0, 0x16e ;  /* 0x0000016e00037836 */ /* 0x000fe20000000000 */
[----:B----4-:R-:W-:Y:S01]  /*1d840*/  PRMT R15, R93, 0x7771, RZ ;  /* 0x000077715d0f7816 */ /* 0x010fe200000000ff */
[----:B------:R-:W-:Y:S01]  /*1d850*/  @P3 STG.E.U8 desc[UR16][R8.64], R17 ;  /* 0x0000001108003986 */ /* 0x000fe2000c101110 */
[----:B------:R-:W-:Y:S01]  /*1d860*/  ISETP.LT.AND P2, PT, R234, UR4, !P0 ;  /* 0x00000004ea007c0c */ /* 0x000fe2000c741270 */
[----:B------:R-:W0:Y:S01]  /*1d870*/  LDC R19, c[0x0][0x248] ;  /* 0x00009200ff137b82 */ /* 0x000e220000000800 */
[----:B------:R-:W-:Y:S01]  /*1d880*/  IADD3 R6, P3, R4, R171, RZ ;  /* 0x000000ab04067210 */ /* 0x000fe20007f7e0ff */
[----:B------:R-:W4:Y:S01]  /*1d890*/  LDL.LU R234, [R1+0x10] ;  /* 0x0000100001ea7983 */ /* 0x000f220000300800 */
[----:B------:R-:W-:Y:S01]  /*1d8a0*/  ISETP.LT.AND P6, PT, R3, UR5, !P0 ;  /* 0x0000000503007c0c */ /* 0x000fe2000c7c1270 */
[----:B------:R-:W-:-:S02]  /*1d8b0*/  ULDC UR5, c[0x0][0x22c] ;  /* 0x00008b0000057ab9 */ /* 0x000fc40000000800 */
[----:B------:R1:W-:Y:S01]  /*1d8c0*/  @P4 STG.E.U8 desc[UR16][R10.64], R15 ;  /* 0x0000000f0a004986 */ /* 0x0003e2000c101110 */
[----:B------:R-:W-:Y:S01]  /*1d8d0*/  ISETP.LT.AND P4, PT, R231, UR6, !P0 ;  /* 0x00000006e7007c0c */ /* 0x000fe2000c781270 */
[----:B------:R-:W2:Y:S01]  /*1d8e0*/  LDC R12, c[0x0][0x248] ;  /* 0x00009200ff0c7b82 */ /* 0x000ea20000000800 */
[-C--:B------:R-:W-:Y:S01]  /*1d8f0*/  LEA.HI.X.SX32 R7, R4, R174.reuse, 0x1, P3 ;  /* 0x000000ae04077211 */ /* 0x080fe200018f0eff */
[----:B------:R-:W4:Y:S01]  /*1d900*/  LDL.LU R231, [R1+0x14] ;  /* 0x0000140001e77983 */ /* 0x000f220000300800 */
[----:B------:R-:W-:Y:S01]  /*1d910*/  ISETP.LT.AND P3, PT, R235, UR5, !P0 ;  /* 0x00000005eb007c0c */ /* 0x000fe2000c761270 */
[----:B------:R-:W-:Y:S01]  /*1d920*/  ULDC UR4, c[0x0][0x248] ;  /* 0x0000920000047ab9 */ /* 0x000fe20000000800 */
[----:B------:R-:W-:Y:S01]  /*1d930*/  PRMT R13, R95, 0x7771, RZ ;  /* 0x000077715f0d7816 */ /* 0x000fe200000000ff */
[----:B------:R-:W4:Y:S01]  /*1d940*/  LDL.LU R235, [R1+0x18] ;  /* 0x0000180001eb7983 */ /* 0x000f220000300800 */
[----:B------:R-:W-:Y:S01]  /*1d950*/  IMAD R3, R3, UR4, RZ ;  /* 0x0000000403037c24 */ /* 0x000fe2000f8e02ff */
[----:B------:R-:W-:Y:S01]  /*1d960*/  ULDC UR4, c[0x0][0x22c] ;  /* 0x00008b0000047ab9 */ /* 0x000fe20000000800 */
[----:B------:R-:W4:Y:S01]  /*1d970*/  LDC R16, c[0x0][0x248] ;  /* 0x00009200ff107b82 */ /* 0x000f220000000800 */
[----:B-1----:R-:W-:Y:S01]  /*1d980*/  PRMT R11, R94, 0x7771, RZ ;  /* 0x000077715e0b7816 */ /* 0x002fe200000000ff */
[----:B---3--:R-:W-:Y:S01]  /*1d990*/  IMAD R4, R21, 0x4, R4 ;  /* 0x0000000415047824 */ /* 0x008fe200078e0204 */
[----:B------:R-:W-:Y:S01]  /*1d9a0*/  PRMT R17, R93, 0x7772, RZ ;  /* 0x000077725d117816 */ /* 0x000fe200000000ff */
[----:B------:R-:W-:Y:S01]  /*1d9b0*/  ULDC UR5, c[0x0][0x22c] ;  /* 0x00008b0000057ab9 */ /* 0x000fe20000000800 */
[----:B------:R-:W-:Y:S01]  /*1d9c0*/  ULDC UR6, c[0x0][0x22c] ;  /* 0x00008b0000067ab9 */ /* 0x000fe20000000800 */
[----:B------:R1:W-:Y:S01]  /*1d9d0*/  @P1 STG.E.U8 desc[UR16][R6.64], R11 ;  /* 0x0000000b06001986 */ /* 0x0003e2000c101110 */
[C---:B------:R-:W-:Y:S01]  /*1d9e0*/  IADD3 R8, P1, R3.reuse, R171, RZ ;  /* 0x000000ab03087210 */ /* 0x040fe20007f3e0ff */
[----:B------:R-:W3:Y:S03]  /*1d9f0*/  LDC R15, c[0x0][0x248] ;  /* 0x00009200ff0f7b82 */ /* 0x000ee60000000800 */
[----:B------:R-:W-:Y:S01]  /*1da00*/  LEA.HI.X.SX32 R9, R3, R174, 0x1, P1 ;  /* 0x000000ae03097211 */ /* 0x000fe200008f0eff */
[----:B0-----:R-:W-:-:S04]  /*1da10*/  IMAD R3, R19, 0x2, R4 ;  /* 0x0000000213037824 */ /* 0x001fc800078e0204 */
[----:B------:R0:W-:Y:S01]  /*1da20*/  @P6 STG.E.U8 desc[UR16][R8.64], R13 ;  /* 0x0000000d08006986 */ /* 0x0001e2000c101110 */
[----:B------:R-:W4:Y:S01]  /*1da30*/  LDC R21, c[0x0][0x248] ;  /* 0x00009200ff157b82 */ /* 0x000f220000000800 */
[----:B-1----:R-:W-:-:S04]  /*1da40*/  IADD3 R6, P6, R4, R171, RZ ;  /* 0x000000ab04067210 */ /* 0x002fc80007fde0ff */
[-C--:B------:R-:W-:Y:S01]  /*1da50*/  LEA.HI.X.SX32 R7, R4, R174.reuse, 0x1, P6 ;  /* 0x000000ae04077211 */ /* 0x080fe200030f0eff */
[----:B--2---:R-:W-:Y:S01]  /*1da60*/  IMAD R4, R12, 0x2, R3 ;  /* 0x000000020c047824 */ /* 0x004fe200078e0203 */
[CC--:B------:R-:W-:Y:S02]  /*1da70*/  IADD3 R10, P6, R3.reuse, R171.reuse, RZ ;  /* 0x000000ab030a7210 */ /* 0x0c0fe40007fde0ff */
[----:B------:R-:W-:Y:S02]  /*1da80*/  PRMT R19, R92, 0x7772, RZ ;  /* 0x000077725c137816 */ /* 0x000fe400000000ff */
[-C--:B------:R-:W-:Y:S02]  /*1da90*/  LEA.HI.X.SX32 R11, R3, R174.reuse, 0x1, P6 ;  /* 0x000000ae030b7211 */ /* 0x080fe400030f0eff */
[C---:B0-----:R-:W-:Y:S02]  /*1daa0*/  IADD3 R8, P6, R4.reuse, R171, RZ ;  /* 0x000000ab04087210 */ /* 0x041fe40007fde0ff */
[----:B------:R-:W-:Y:S01]  /*1dab0*/  ISETP.LT.AND P1, PT, R233, UR4, !P0 ;  /* 0x00000004e9007c0c */ /* 0x000fe2000c721270 */
[----:B------:R-:W-:Y:S01]  /*1dac0*/  ULDC UR4, c[0x0][0x22c] ;  /* 0x00008b0000047ab9 */ /* 0x000fe20000000800 */
[----:B------:R0:W-:Y:S01]  /*1dad0*/  @P5 STG.E.U8 desc[UR16][R6.64], R19 ;  /* 0x0000001306005986 */ /* 0x0001e2000c101110 */
[----:B---3--:R-:W-:Y:S01]  /*1dae0*/  IMAD R3, R15, 0x2, R4 ;  /* 0x000000020f037824 */ /* 0x008fe200078e0204 */
[----:B------:R-:W-:-:S02]  /*1daf0*/  LEA.HI.X.SX32 R9, R4, R174, 0x1, P6 ;  /* 0x000000ae04097211 */ /* 0x000fc400030f0eff */
[----:B------:R-:W-:Y:S01]  /*1db00*/  PRMT R15, R94, 0x7772, RZ ;  /* 0x000077725e0f7816 */ /* 0x000fe200000000ff */
[----:B------:R-:W2:Y:S04]  /*1db10*/  LDL.LU R233, [R1+0x1c] ;  /* 0x00001c0001e97983 */ /* 0x000ea80000300800 */
[----:B------:R1:W-:Y:S01]  /*1db20*/  @P2 STG.E.U8 desc[UR16][R10.64], R17 ;  /* 0x000000110a002986 */ /* 0x0003e2000c101110 */
[----:B------:R-:W-:Y:S01]  /*1db30*/  PRMT R93, R93, 0x7773, RZ ;  /* 0x000077735d5d7816 */ /* 0x000fe200000000ff */
[----:B0-----:R-:W0:Y:S02]  /*1db40*/  LDC R19, c[0x0][0x248] ;  /* 0x00009200ff137b82 */ /* 0x001e240000000800 */
[----:B------:R3:W-:Y:S01]  /*1db50*/  @P4 STG.E.U8 desc[UR16][R8.64], R15 ;  /* 0x0000000f08004986 */ /* 0x0007e2000c101110 */
[----:B----4-:R-:W-:Y:S01]  /*1db60*/  ISETP.LT.AND P5, PT, R234, UR4, !P0 ;  /* 0x00000004ea007c0c */ /* 0x010fe2000c7a1270 */
[----:B------:R-:W-:-:S02]  /*1db70*/  ULDC UR4, c[0x0][0x22c] ;  /* 0x00008b0000047ab9 */ /* 0x000fc40000000800 */
[----:B------:R-:W-:Y:S01]  /*1db80*/  ISETP.LT.AND P2, PT, R231, UR4, !P0 ;  /* 0x00000004e7007c0c */ /* 0x000fe2000c741270 */
[----:B------:R-:W-:Y:S01]  /*1db90*/  ULDC UR4, c[0x0][0x22c] ;  /* 0x00008b0000047ab9 */ /* 0x000fe20000000800 */
[----:B------:R-:W4:Y:S01]  /*1dba0*/  LDL.LU R231, [R1+0x20] ;  /* 0x0000200001e77983 */ /* 0x000f220000300800 */
[----:B------:R-:W-:Y:S01]  /*1dbb0*/  ISETP.LT.AND P4, PT, R235, UR4, !P0 ;  /* 0x00000004eb007c0c */ /* 0x000fe2000c781270 */
[----:B------:R-:W-:Y:S02]  /*1dbc0*/  IMAD R4, R14, 0x2, R3 ;  /* 0x000000020e047824 */ /* 0x000fe400078e0203 */
[----:B------:R-:W4:Y:S01]  /*1dbd0*/  LDL.LU R234, [R1+0x24] ;  /* 0x0000240001ea7983 */ /* 0x000f220000300800 */
[-C--:B------:R-:W-:Y:S01]  /*1dbe0*/  IADD3 R12, P6, R3, R171.reuse, RZ ;  /* 0x000000ab030c7210 */ /* 0x080fe20007fde0ff */
[----:B------:R-:W-:Y:S01]  /*1dbf0*/  ULDC UR4, c[0x0][0x22c] ;  /* 0x00008b0000047ab9 */ /* 0x000fe20000000800 */
[----:B-1----:R-:W-:Y:S01]  /*1dc00*/  PRMT R17, R95, 0x7772, RZ ;  /* 0x000077725f117816 */ /* 0x002fe200000000ff */
[----:B------:R-:W4:Y:S01]  /*1dc10*/  LDL.LU R235, [R1+0x28] ;  /* 0x0000280001eb7983 */ /* 0x000f220000300800 */
[----:B------:R-:W-:Y:S01]  /*1dc20*/  LEA.HI.X.SX32 R13, R3, R174, 0x1, P6 ;  /* 0x000000ae030d7211 */ /* 0x000fe200030f0eff */
[----:B------:R-:W-:Y:S01]  /*1dc30*/  IMAD R3, R21, 0x2, R4 ;  /* 0x0000000215037824 */ /* 0x000fe200078e0204 */
[----:B------:R-:W-:Y:S01]  /*1dc40*/  IADD3 R6, P6, R4, R171, RZ ;  /* 0x000000ab04067210 */ /* 0x000fe20007fde0ff */
[----:B------:R-:W1:Y:S01]  /*1dc50*/  LDC R14, c[0x0][0x248] ;  /* 0x00009200ff0e7b82 */ /* 0x000e620000000800 */
[----:B---3--:R-:W-:-:S02]  /*1dc60*/  PRMT R15, R92, 0x7773, RZ ;  /* 0x000077735c0f7816 */ /* 0x008fc400000000ff */
[-C--:B------:R-:W-:Y:S01]  /*1dc70*/  LEA.HI.X.SX32 R7, R4, R174.reuse, 0x1, P6 ;  /* 0x000000ae04077211 */ /* 0x080fe200030f0eff */
[----:B------:R-:W-:Y:S01]  /*1dc80*/  IMAD R4, R16, 0x2, R3 ;  /* 0x0000000210047824 */ /* 0x000fe200078e0203 */
[----:B------:R3:W-:Y:S01]  /*1dc90*/  @P1 STG.E.U8 desc[UR16][R12.64], R17 ;  /* 0x000000110c001986 */ /* 0x0007e2000c101110 */
[-C--:B------:R-:W-:Y:S02]  /*1dca0*/  IADD3 R10, P1, R3, R171.reuse, RZ ;  /* 0x000000ab030a7210 */ /* 0x080fe40007f3e0ff */
[----:B------:R-:W-:Y:S01]  /*1dcb0*/  PRMT R95, R95, 0x7773, RZ ;  /* 0x000077735f5f7816 */ /* 0x000fe200000000ff */
[----:B------:R0:W-:Y:S01]  /*1dcc0*/  @P3 STG.E.U8 desc[UR16][R6.64], R15 ;  /* 0x0000000f06003986 */ /* 0x0001e2000c101110 */
[----:B------:R-:W-:Y:S01]  /*1dcd0*/  IADD3 R8, P3, R4, R171, RZ ;  /* 0x000000ab04087210 */ /* 0x000fe20007f7e0ff */
[----:B------:R-:W1:Y:S01]  /*1dce0*/  LDC R21, c[0x0][0x248] ;  /* 0x00009200ff157b82 */ /* 0x000e620000000800 */
[-C--:B------:R-:W-:Y:S01]  /*1dcf0*/  LEA.HI.X.SX32 R11, R3, R174.reuse, 0x1, P1 ;  /* 0x000000ae030b7211 */ /* 0x080fe200008f0eff */
[----:B------:R-:W-:Y:S01]  /*1dd00*/  VIADD R3, R0, 0x17e ;  /* 0x0000017e00037836 */ /* 0x000fe20000000000 */
[----:B------:R-:W-:-:S02]  /*1dd10*/  LEA.HI.X.SX32 R9, R4, R174, 0x1, P3 ;  /* 0x000000ae04097211 */ /* 0x000fc400018f0eff */
[----:B---3--:R-:W-:Y:S01]  /*1dd20*/  PRMT R13, R94, 0x7773, RZ ;  /* 0x000077735e0d7816 */ /* 0x008fe200000000ff */
[----:B------:R3:W-:Y:S01]  /*1dd30*/  @P5 STG.E.U8 desc[UR16][R10.64], R93 ;  /* 0x0000005d0a005986 */ /* 0x0007e2000c101110 */
[----:B------:R-:W-:Y:S01]  /*1dd40*/  ISETP.LT.AND P6, PT, R3, UR5, !P0 ;  /* 0x0000000503007c0c */ /* 0x000fe2000c7c1270 */
[----:B------:R-:W-:Y:S01]  /*1dd50*/  ULDC UR5, c[0x0][0x22c] ;  /* 0x00008b0000057ab9 */ /* 0x000fe20000000800 */
[----:B------:R-:W3:Y:S01]  /*1dd60*/  LDC R17, c[0x0][0x248] ;  /* 0x00009200ff117b82 */ /* 0x000ee20000000800 */
[----:B------:R3:W-:Y:S07]  /*1dd70*/  @P2 STG.E.U8 desc[UR16][R8.64], R13 ;  /* 0x0000000d08002986 */ /* 0x0007ee000c101110 */
[----:B------:R-:W1:Y:S01]  /*1dd80*/  LDC R12, c[0x0][0x248] ;  /* 0x00009200ff0c7b82 */ /* 0x000e620000000800 */
[----:B--2---:R-:W-:Y:S01]  /*1dd90*/  ISETP.LT.AND P1, PT, R233, UR4, !P0 ;  /* 0x00000004e9007c0c */ /* 0x004fe2000c721270 */
[----:B------:R-:W-:Y:S01]  /*1dda0*/  ULDC UR4, c[0x0][0x248] ;  /* 0x0000920000047ab9 */ /* 0x000fe20000000800 */
[----:B------:R-:W2:Y:S05]  /*1ddb0*/  LDL.LU R233, [R1+0x2c] ;  /* 0x00002c0001e97983 */ /* 0x000eaa0000300800 */
[----:B0-----:R-:W0:Y:S08]  /*1ddc0*/  LDC R15, c[0x0][0x248] ;  /* 0x00009200ff0f7b82 */ /* 0x001e300000000800 */
[----:B------:R-:W2:Y:S01]  /*1ddd0*/  LDC R16, c[0x0][0x248] ;  /* 0x00009200ff107b82 */ /* 0x000ea20000000800 */
[----:B----4-:R-:W-:-:S02]  /*1dde0*/  ISETP.LT.AND P5, PT, R231, UR6, !P0 ;  /* 0x00000006e7007c0c */ /* 0x010fc4000c7a1270 */
[----:B------:R-:W-:Y:S01]  /*1ddf0*/  ISETP.LT.AND P2, PT, R235, UR5, !P0 ;  /* 0x00000005eb007c0c */ /* 0x000fe2000c741270 */
[----:B------:R-:W4:Y:S01]  /*1de00*/  LDL.LU R231, [R1+0x30] ;  /* 0x0000300001e77983 */ /* 0x000f220000300800 */
[----:B------:R-:W-:Y:S01]  /*1de10*/  IMAD R3, R3, UR4, RZ ;  /* 0x0000000403037c24 */ /* 0x000fe2000f8e02ff */
[----:B------:R-:W-:Y:S01]  /*1de20*/  ULDC UR4, c[0x0][0x22c] ;  /* 0x00008b0000047ab9 */ /* 0x000fe20000000800 */
[----:B------:R-:W-:Y:S01]  /*1de30*/  IMAD R4, R19, 0x4, R4 ;  /* 0x0000000413047824 */ /* 0x000fe200078e0204 */
[----:B------:R-:W4:Y:S01]  /*1de40*/  LDL.LU R235, [R1+0x34] ;  /* 0x0000340001eb7983 */ /* 0x000f220000300800 */
[----:B------:R-:W-:Y:S01]  /*1de50*/  ULDC UR5, c[0x0][0x22c] ;  /* 0x00008b0000057ab9 */ /* 0x000fe20000000800 */
[----:B------:R-:W-:Y:S01]  /*1de60*/  IADD3 R6, P3, R3, R171, RZ ;  /* 0x000000ab03067210 */ /* 0x000fe20007f7e0ff */
[----:B------:R-:W-:-:S03]  /*1de70*/  ULDC UR6, c[0x0][0x22c] ;  /* 0x00008b0000067ab9 */ /* 0x000fc60000000800 */
[----:B------:R-:W-:Y:S01]  /*1de80*/  LEA.HI.X.SX32 R7, R3, R174, 0x1, P3 ;  /* 0x000000ae03077211 */ /* 0x000fe200018f0eff */
[----:B---3--:R-:W-:-:S04]  /*1de90*/  IMAD R3, R17, 0x2, R4 ;  /* 0x0000000211037824 */ /* 0x008fc800078e0204 */
[----:B------:R3:W-:Y:S01]  /*1dea0*/  @P6 STG.E.U8 desc[UR16][R6.64], R95 ;  /* 0x0000005f06006986 */ /* 0x0007e2000c101110 */
[----:B------:R-:W-:-:S04]  /*1deb0*/  IADD3 R10, P6, R4, R171, RZ ;  /* 0x000000ab040a7210 */ /* 0x000fc80007fde0ff */
[-C--:B------:R-:W-:Y:S01]  /*1dec0*/  LEA.HI.X.SX32 R11, R4, R174.reuse, 0x1, P6 ;  /* 0x000000ae040b7211 */ /* 0x080fe200030f0eff */
[----:B-1----:R-:W-:Y:S01]  /*1ded0*/  IMAD R4, R12, 0x2, R3 ;  /* 0x000000020c047824 */ /* 0x002fe200078e0203 */
[CC--:B------:R-:W-:Y:S02]  /*1dee0*/  IADD3 R8, P6, R3.reuse, R171.reuse, RZ ;  /* 0x000000ab03087210 */ /* 0x0c0fe40007fde0ff */
[----:B------:R-:W-:Y:S02]  /*1def0*/  PRMT R19, R96, 0x7770, RZ ;  /* 0x0000777060137816 */ /* 0x000fe400000000ff */
[-C--:B------:R-:W-:Y:S02]  /*1df00*/  LEA.HI.X.SX32 R9, R3, R174.reuse, 0x1, P6 ;  /* 0x000000ae03097211 */ /* 0x080fe400030f0eff */
[----:B---3--:R-:W-:Y:S02]  /*1df10*/  IADD3 R6, P6, R4, R171, RZ ;  /* 0x000000ab04067210 */ /* 0x008fe40007fde0ff */
[----:B------:R-:W-:Y:S01]  /*1df20*/  ISETP.LT.AND P3, PT, R234, UR4, !P0 ;  /* 0x00000004ea007c0c */ /* 0x000fe2000c761270 */
[----:B------:R-:W-:Y:S01]  /*1df30*/  ULDC UR4, c[0x0][0x22c] ;  /* 0x00008b0000047ab9 */ /* 0x000fe20000000800 */
[----:B------:R-:W-:Y:S01]  /*1df40*/  PRMT R17, R97, 0x7770, RZ ;  /* 0x0000777061117816 */ /* 0x000fe200000000ff */
[----:B------:R1:W-:Y:S01]  /*1df50*/  @P4 STG.E.U8 desc[UR16][R10.64], R19 ;  /* 0x000000130a004986 */ /* 0x0003e2000c101110 */
[----:B0-----:R-:W-:Y:S01]  /*1df60*/  IMAD R3, R15, 0x2, R4 ;  /* 0x000000020f037824 */ /* 0x001fe200078e0204 */
[----:B------:R-:W-:-:S02]  /*1df70*/  LEA.HI.X.SX32 R7, R4, R174, 0x1, P6 ;  /* 0x000000ae04077211 */ /* 0x000fc400030f0eff */
[----:B--2---:R-:W-:Y:S01]  /*1df80*/  ISETP.LT.AND P4, PT, R233, UR4, !P0 ;  /* 0x00000004e9007c0c */ /* 0x004fe2000c781270 */
[----:B------:R-:W2:Y:S01]  /*1df90*/  LDL.LU R234, [R1+0x38] ;  /* 0x0000380001ea7983 */ /* 0x000ea20000300800 */
[----:B------:R-:W-:Y:S01]  /*1dfa0*/  PRMT R15, R98, 0x7770, RZ ;  /* 0x00007770620f7816 */ /* 0x000fe200000000ff */
[----:B------:R-:W-:Y:S02]  /*1dfb0*/  ULDC UR4, c[0x0][0x22c] ;  /* 0x00008b0000047ab9 */ /* 0x000fe40000000800 */
[----:B------:R0:W-:Y:S04]  /*1dfc0*/  @P1 STG.E.U8 desc[UR16][R8.64], R17 ;  /* 0x0000001108001986 */ /* 0x0001e8000c101110 */
[----:B------:R3:W-:Y:S01]  /*1dfd0*/  @P5 STG.E.U8 desc[UR16][R6.64], R15 ;  /* 0x0000000f06005986 */ /* 0x0007e2000c101110 */
[----:B----4-:R-:W-:Y:S01]  /*1dfe0*/  ISETP.LT.AND P1, PT, R231, UR4, !P0 ;  /* 0x00000004e7007c0c */ /* 0x010fe2000c721270 */
[----:B------:R-:W-:-:S02]  /*1dff0*/  ULDC UR4, c[0x0][0x22c] ;  /* 0x00008b0000047ab9 */ /* 0x000fc40000000800 */
        /* <DEDUP_REMOVED lines=8> */
[-C--:B------:R-:W-:Y:S01]  /*1e080*/  LEA.HI.X.SX32 R13, R3, R174.reuse, 0x1, P6 ;  /* 0x000000ae030d7211 */ /* 0x080fe200030f0eff */
[----:B------:R-:W-:Y:S01]  /*1e090*/  IMAD R3, R21, 0x2, R4 ;  /* 0x0000000215037824 */ /* 0x000fe200078e0204 */
[-C--:B0-----:R-:W-:Y:S01]  /*1e0a0*/  IADD3 R8, P6, R4, R171.reuse, RZ ;  /* 0x000000ab04087210 */ /* 0x081fe20007fde0ff */
[----:B------:R-:W0:Y:S01]  /*1e0b0*/  LDC R21, c[0x0][0x248] ;  /* 0x00009200ff157b82 */ /* 0x000e220000000800 */
[----:B------:R-:W-:Y:S01]  /*1e0c0*/  PRMT R17, R96, 0x7771, RZ ;  /* 0x0000777160117816 */ /* 0x000fe200000000ff */
[----:B------:R1:W-:Y:S01]  /*1e0d0*/  @P3 STG.E.U8 desc[UR16][R12.64], R19 ;  /* 0x000000130c003986 */ /* 0x0003e2000c101110 */
[----:B------:R-:W-:Y:S01]  /*1e0e0*/  LEA.HI.X.SX32 R9, R4, R174, 0x1, P6 ;  /* 0x000000ae04097211 */ /* 0x000fe200030f0eff */
[----:B------:R-:W-:Y:S01]  /*1e0f0*/  IMAD R4, R16, 0x2, R3 ;  /* 0x0000000210047824 */ /* 0x000fe200078e0203 */
[----:B------:R-:W-:-:S03]  /*1e100*/  IADD3 R10, P3, R3, R171, RZ ;  /* 0x000000ab030a7210 */ /* 0x000fc60007f7e0ff */
[----:B------:R-:W-:Y:S01]  /*1e110*/  @P2 STG.E.U8 desc[UR16][R8.64], R17 ;  /* 0x0000001108002986 */ /* 0x000fe2000c101110 */
[-C--:B------:R-:W-:Y:S01]  /*1e120*/  LEA.HI.X.SX32 R11, R3, R174.reuse, 0x1, P3 ;  /* 0x000000ae030b7211 */ /* 0x080fe200018f0eff */
[----:B------:R-:W-:Y:S01]  /*1e130*/  VIADD R3, R0, 0x18e ;  /* 0x0000018e00037836 */ /* 0x000fe20000000000 */
[C---:B---3--:R-:W-:Y:S01]  /*1e140*/  IADD3 R6, P2, R4.reuse, R171, RZ ;  /* 0x000000ab04067210 */ /* 0x048fe20007f5e0ff */
[----:B------:R-:W3:Y:S01]  /*1e150*/  LDC R14, c[0x0][0x248] ;  /* 0x00009200ff0e7b82 */ /* 0x000ee20000000800 */
[----:B------:R-:W-:Y:S02]  /*1e160*/  PRMT R15, R97, 0x7771, RZ ;  /* 0x00007771610f7816 */ /* 0x000fe400000000ff */
[----:B------:R-:W-:Y:S02]  /*1e170*/  LEA.HI.X.SX32 R7, R4, R174, 0x1, P2 ;  /* 0x000000ae04077211 */ /* 0x000fe400010f0eff */
[----:B------:R-:W-:Y:S01]  /*1e180*/  ISETP.LT.AND P6, PT, R3, UR5, !P0 ;  /* 0x0000000503007c0c */ /* 0x000fe2000c7c1270 */
[----:B------:R-:W-:Y:S01]  /*1e190*/  ULDC UR5, c[0x0][0x22c] ;  /* 0x00008b0000057ab9 */ /* 0x000fe20000000800 */
[----:B------:R0:W-:Y:S01]  /*1e1a0*/  @P4 STG.E.U8 desc[UR16][R10.64], R15 ;  /* 0x0000000f0a004986 */ /* 0x0001e2000c101110 */
[----:B-1----:R-:W1:Y:S01]  /*1e1b0*/  LDC R19, c[0x0][0x248] ;  /* 0x00009200ff137b82 */ /* 0x002e620000000800 */
[----:B--2---:R-:W-:Y:S01]  /*1e1c0*/  ISETP.LT.AND P3, PT, R234, UR4, !P0 ;  /* 0x00000004ea007c0c */ /* 0x004fe2000c761270 */
[----:B------:R-:W-:Y:S01]  /*1e1d0*/  ULDC UR4, c[0x0][0x248] ;  /* 0x0000920000047ab9 */ /* 0x000fe20000000800 */
[----:B------:R-:W2:Y:S05]  /*1e1e0*/  LDL.LU R234, [R1+0x48] ;  /* 0x0000480001ea7983 */ /* 0x000eaa0000300800 */
[----:B------:R-:W3:Y:S01]  /*1e1f0*/  LDC R12, c[0x0][0x248] ;  /* 0x00009200ff0c7b82 */ /* 0x000ee20000000800 */
[----:B------:R-:W-:-:S07]  /*1e200*/  PRMT R13, R99, 0x7771, RZ ;  /* 0x00007771630d7816 */ /* 0x000fce00000000ff */
[----:B------:R-:W2:Y:S01]  /*1e210*/  LDC R16, c[0x0][0x248] ;  /* 0x00009200ff107b82 */ /* 0x000ea20000000800 */
[----:B0-----:R-:W-:-:S07]  /*1e220*/  IMAD R4, R21, 0x4, R4 ;  /* 0x0000000415047824 */ /* 0x001fce00078e0204 */
[----:B------:R-:W0:Y:S01]  /*1e230*/  LDC R15, c[0x0][0x248] ;  /* 0x00009200ff0f7b82 */ /* 0x000e220000000800 */
[----:B----4-:R-:W-:Y:S02]  /*1e240*/  ISETP.LT.AND P2, PT, R231, UR6, !P0 ;  /* 0x00000006e7007c0c */ /* 0x010fe4000c741270 */
[----:B------:R-:W-:Y:S01]  /*1e250*/  ISETP.LT.AND P4, PT, R235, UR5, !P0 ;  /* 0x00000005eb007c0c */ /* 0x000fe2000c781270 */
[----:B------:R-:W4:Y:S01]  /*1e260*/  LDL.LU R231, [R1+0x4c] ;  /* 0x00004c0001e77983 */ /* 0x000f220000300800 */
[----:B------:R-:W-:Y:S01]  /*1e270*/  PRMT R11, R98, 0x7771, RZ ;  /* 0x00007771620b7816 */ /* 0x000fe200000000ff */
[----:B------:R-:W-:Y:S01]  /*1e280*/  IMAD R3, R3, UR4, RZ ;  /* 0x0000000403037c24 */ /* 0x000fe2000f8e02ff */
[----:B------:R-:W-:Y:S01]  /*1e290*/  ULDC UR4, c[0x0][0x22c] ;  /* 0x00008b0000047ab9 */ /* 0x000fe20000000800 */
[----:B------:R-:W4:Y:S01]  /*1e2a0*/  LDL.LU R235, [R1+0x50] ;  /* 0x0000500001eb7983 */ /* 0x000f220000300800 */
[----:B------:R-:W-:Y:S01]  /*1e2b0*/  PRMT R17, R97, 0x7772, RZ ;  /* 0x0000777261117816 */ /* 0x000fe200000000ff */
[----:B------:R-:W4:Y:S01]  /*1e2c0*/  LDC R21, c[0x0][0x248] ;  /* 0x00009200ff157b82 */ /* 0x000f220000000800 */
[----:B------:R-:W-:Y:S01]  /*1e2d0*/  ULDC UR5, c[0x0][0x22c] ;  /* 0x00008b0000057ab9 */ /* 0x000fe20000000800 */
[----:B------:R3:W-:Y:S01]  /*1e2e0*/  @P1 STG.E.U8 desc[UR16][R6.64], R11 ;  /* 0x0000000b06001986 */ /* 0x0007e2000c101110 */
[----:B------:R-:W-:Y:S01]  /*1e2f0*/  IADD3 R8, P1, R3, R171, RZ ;  /* 0x000000ab03087210 */ /* 0x000fe20007f3e0ff */
[----:B------:R-:W-:-:S03]  /*1e300*/  ULDC UR6, c[0x0][0x22c] ;  /* 0x00008b0000067ab9 */ /* 0x000fc60000000800 */
[----:B------:R-:W-:Y:S01]  /*1e310*/  LEA.HI.X.SX32 R9, R3, R174, 0x1, P1 ;  /* 0x000000ae03097211 */ /* 0x000fe200008f0eff */
[----:B-1----:R-:W-:-:S04]  /*1e320*/  IMAD R3, R19, 0x2, R4 ;  /* 0x0000000213037824 */ /* 0x002fc800078e0204 */
[----:B------:R1:W-:Y:S01]  /*1e330*/  @P6 STG.E.U8 desc[UR16][R8.64], R13 ;  /* 0x0000000d08006986 */ /* 0x0003e2000c101110 */
[----:B---3--:R-:W-:-:S04]  /*1e340*/  IADD3 R6, P6, R4, R171, RZ ;  /* 0x000000ab04067210 */ /* 0x008fc80007fde0ff */
[-C--:B------:R-:W-:Y:S01]  /*1e350*/  LEA.HI.X.SX32 R7, R4, R174.reuse, 0x1, P6 ;  /* 0x000000ae04077211 */ /* 0x080fe200030f0eff */
[----:B------:R-:W-:Y:S01]  /*1e360*/  IMAD R4, R12, 0x2, R3 ;  /* 0x000000020c047824 */ /* 0x000fe200078e0203 */
[CC--:B------:R-:W-:Y:S02]  /*1e370*/  IADD3 R10, P6, R3.reuse, R171.reuse, RZ ;  /* 0x000000ab030a7210 */ /* 0x0c0fe40007fde0ff */
[----:B------:R-:W-:Y:S02]  /*1e380*/  PRMT R19, R96, 0x7772, RZ ;  /* 0x0000777260137816 */ /* 0x000fe400000000ff */
[-C--:B------:R-:W-:Y:S02]  /*1e390*/  LEA.HI.X.SX32 R11, R3, R174.reuse, 0x1, P6 ;  /* 0x000000ae030b7211 */ /* 0x080fe400030f0eff */
[----:B-1----:R-:W-:Y:S02]  /*1e3a0*/  IADD3 R8, P6, R4, R171, RZ ;  /* 0x000000ab04087210 */ /* 0x002fe40007fde0ff */
[----:B------:R-:W-:Y:S01]  /*1e3b0*/  ISETP.LT.AND P1, PT, R233, UR4, !P0 ;  /* 0x00000004e9007c0c */ /* 0x000fe2000c721270 */
[----:B------:R-:W-:Y:S01]  /*1e3c0*/  ULDC UR4, c[0x0][0x22c] ;  /* 0x00008b0000047ab9 */ /* 0x000fe20000000800 */
[----:B------:R1:W-:Y:S01]  /*1e3d0*/  @P5 STG.E.U8 desc[UR16][R6.64], R19 ;  /* 0x0000001306005986 */ /* 0x0003e2000c101110 */
[----:B0-----:R-:W-:Y:S01]  /*1e3e0*/  IMAD R3, R15, 0x2, R4 ;  /* 0x000000020f037824 */ /* 0x001fe200078e0204 */
[----:B--2---:R-:W-:Y:S01]  /*1e3f0*/  ISETP.LT.AND P5, PT, R234, UR4, !P0 ;  /* 0x00000004ea007c0c */ /* 0x004fe2000c7a1270 */
[----:B------:R-:W-:Y:S01]  /*1e400*/  ULDC UR4, c[0x0][0x22c] ;  /* 0x00008b0000047ab9 */ /* 0x000fe20000000800 */
[----:B------:R-:W-:Y:S01]  /*1e410*/  LEA.HI.X.SX32 R9, R4, R174, 0x1, P6 ;  /* 0x000000ae04097211 */ /* 0x000fe200030f0eff */
[----:B------:R-:W2:Y:S01]  /*1e420*/  LDL.LU R233, [R1+0x54] ;  /* 0x0000540001e97983 */ /* 0x000ea20000300800 */
[----:B------:R-:W-:-:S03]  /*1e430*/  PRMT R15, R98, 0x7772, RZ ;  /* 0x00007772620f7816 */ /* 0x000fc600000000ff */
[----:B------:R0:W-:Y:S01]  /*1e440*/  @P3 STG.E.U8 desc[UR16][R10.64], R17 ;  /* 0x000000110a003986 */ /* 0x0001e2000c101110 */
[----:B------:R-:W-:Y:S01]  /*1e450*/  PRMT R97, R97, 0x7773, RZ ;  /* 0x0000777361617816 */ /* 0x000fe200000000ff */
[----:B-1----:R-:W1:Y:S02]  /*1e460*/  LDC R19, c[0x0][0x248] ;  /* 0x00009200ff137b82 */ /* 0x002e640000000800 */
[----:B------:R-:W3:Y:S04]  /*1e470*/  LDL.LU R234, [R1+0x58] ;  /* 0x0000580001ea7983 */ /* 0x000ee80000300800 */
        /* <DEDUP_REMOVED lines=9> */
[----:B0-----:R-:W-:Y:S01]  /*1e510*/  PRMT R17, R99, 0x7772, RZ ;  /* 0x0000777263117816 */ /* 0x001fe200000000ff */
[----:B------:R-:W0:Y:S01]  /*1e520*/  LDC R14, c[0x0][0x248] ;  /* 0x00009200ff0e7b82 */ /* 0x000e220000000800 */
[----:B------:R-:W-:Y:S01]  /*1e530*/  LEA.HI.X.SX32 R13, R3, R174, 0x1, P6 ;  /* 0x000000ae030d7211 */ /* 0x000fe200030f0eff */
[----:B------:R-:W-:Y:S01]  /*1e540*/  IMAD R3, R21, 0x2, R4 ;  /* 0x0000000215037824 */ /* 0x000fe200078e0204 */
[----:B------:R-:W-:-:S02]  /*1e550*/  IADD3 R6, P6, R4, R171, RZ ;  /* 0x000000ab04067210 */ /* 0x000fc40007fde0ff */
[----:B------:R-:W-:Y:S02]  /*1e560*/  PRMT R15, R96, 0x7773, RZ ;  /* 0x00007773600f7816 */ /* 0x000fe400000000ff */
[-C--:B------:R-:W-:Y:S01]  /*1e570*/  LEA.HI.X.SX32 R7, R4, R174.reuse, 0x1, P6 ;  /* 0x000000ae04077211 */ /* 0x080fe200030f0eff */
[----:B------:R-:W-:Y:S01]  /*1e580*/  IMAD R4, R16, 0x2, R3 ;  /* 0x0000000210047824 */ /* 0x000fe200078e0203 */
[----:B------:R1:W-:Y:S01]  /*1e590*/  @P1 STG.E.U8 desc[UR16][R12.64], R17 ;  /* 0x000000110c001986 */ /* 0x0003e2000c101110 */
[CC--:B------:R-:W-:Y:S01]  /*1e5a0*/  IADD3 R10, P1, R3.reuse, R171.reuse, RZ ;  /* 0x000000ab030a7210 */ /* 0x0c0fe20007f3e0ff */
[----:B------:R-:W0:Y:S02]  /*1e5b0*/  LDC R21, c[0x0][0x248] ;  /* 0x00009200ff157b82 */ /* 0x000e240000000800 */
[----:B------:R3:W-:Y:S01]  /*1e5c0*/  @P4 STG.E.U8 desc[UR16][R6.64], R15 ;  /* 0x0000000f06004986 */ /* 0x0007e2000c101110 */
[----:B------:R-:W-:Y:S02]  /*1e5d0*/  IADD3 R8, P4, R4, R171, RZ ;  /* 0x000000ab04087210 */ /* 0x000fe40007f9e0ff */
[-C--:B------:R-:W-:Y:S01]  /*1e5e0*/  LEA.HI.X.SX32 R11, R3, R174.reuse, 0x1, P1 ;  /* 0x000000ae030b7211 */ /* 0x080fe200008f0eff */
[----:B------:R-:W-:Y:S01]  /*1e5f0*/  VIADD R3, R0, 0x19e ;  /* 0x0000019e00037836 */ /* 0x000fe20000000000 */
[----:B------:R-:W-:Y:S01]  /*1e600*/  LEA.HI.X.SX32 R9, R4, R174, 0x1, P4 ;  /* 0x000000ae04097211 */ /* 0x000fe200020f0eff */
[----:B------:R-:W0:Y:S01]  /*1e610*/  LDC R16, c[0x0][0x248] ;  /* 0x00009200ff107b82 */ /* 0x000e220000000800 */
[----:B-1----:R-:W-:Y:S01]  /*1e620*/  PRMT R13, R98, 0x7773, RZ ;  /* 0x00007773620d7816 */ /* 0x002fe200000000ff */
[----:B------:R1:W-:Y:S01]  /*1e630*/  @P5 STG.E.U8 desc[UR16][R10.64], R97 ;  /* 0x000000610a005986 */ /* 0x0003e2000c101110 */
[----:B------:R-:W-:Y:S01]  /*1e640*/  ISETP.LT.AND P5, PT, R3, UR5, !P0 ;  /* 0x0000000503007c0c */ /* 0x000fe2000c7a1270 */
[----:B------:R-:W-:-:S02]  /*1e650*/  ULDC UR5, c[0x0][0x22c] ;  /* 0x00008b0000057ab9 */ /* 0x000fc40000000800 */
[----:B------:R1:W-:Y:S02]  /*1e660*/  @P3 STG.E.U8 desc[UR16][R8.64], R13 ;  /* 0x0000000d08003986 */ /* 0x0003e4000c101110 */
[----:B------:R-:W1:Y:S01]  /*1e670*/  LDC R17, c[0x0][0x248] ;  /* 0x00009200ff117b82 */ /* 0x000e620000000800 */
[----:B--2---:R-:W-:Y:S01]  /*1e680*/  ISETP.LT.AND P1, PT, R233, UR4, !P0 ;  /* 0x00000004e9007c0c */ /* 0x004fe2000c721270 */
[----:B------:R-:W-:Y:S01]  /*1e690*/  ULDC UR4, c[0x0][0x248] ;  /* 0x0000920000047ab9 */ /* 0x000fe20000000800 */
[----:B------:R-:W2:Y:S05]  /*1e6a0*/  LDL.LU R233, [R1+0x64] ;  /* 0x0000640001e97983 */ /* 0x000eaa0000300800 */
[----:B------:R-:W0:Y:S01]  /*1e6b0*/  LDC R12, c[0x0][0x248] ;  /* 0x00009200ff0c7b82 */ /* 0x000e220000000800 */
[----:B---3--:R-:W-:-:S07]  /*1e6c0*/  ISETP.LT.AND P4, PT, R234, UR6, !P0 ;  /* 0x00000006ea007c0c */ /* 0x008fce000c781270 */
[----:B------:R-:W3:Y:S01]  /*1e6d0*/  LDC R15, c[0x0][0x248] ;  /* 0x00009200ff0f7b82 */ /* 0x000ee20000000800 */
[----:B------:R-:W2:Y:S01]  /*1e6e0*/  LDL.LU R234, [R1+0x68] ;  /* 0x0000680001ea7983 */ /* 0x000ea20000300800 */
[----:B----4-:R-:W-:Y:S01]  /*1e6f0*/  ISETP.LT.AND P3, PT, R235, UR5, !P0 ;  /* 0x00000005eb007c0c */ /* 0x010fe2000c761270 */
[----:B------:R-:W-:Y:S02]  /*1e700*/  IMAD R3, R3, UR4, RZ ;  /* 0x0000000403037c24 */ /* 0x000fe4000f8e02ff */
[----:B------:R-:W4:Y:S01]  /*1e710*/  LDL.LU R235, [R1+0x6c] ;  /* 0x00006c0001eb7983 */ /* 0x000f220000300800 */
[----:B------:R-:W-:Y:S01]  /*1e720*/  PRMT R99, R99, 0x7773, RZ ;  /* 0x0000777363637816 */ /* 0x000fe200000000ff */
[----:B------:R-:W-:Y:S01]  /*1e730*/  IMAD R4, R19, 0x4, R4 ;  /* 0x0000000413047824 */ /* 0x000fe200078e0204 */
[----:B------:R-:W-:Y:S01]  /*1e740*/  ULDC UR4, c[0x0][0x22c] ;  /* 0x00008b0000047ab9 */ /* 0x000fe20000000800 */
[----:B------:R-:W-:Y:S01]  /*1e750*/  IADD3 R6, P6, R3, R171, RZ ;  /* 0x000000ab03067210 */ /* 0x000fe20007fde0ff */
[----:B------:R-:W-:Y:S01]  /*1e760*/  ULDC UR5, c[0x0][0x22c] ;  /* 0x00008b0000057ab9 */ /* 0x000fe20000000800 */
[----:B------:R-:W-:-:S02]  /*1e770*/  ULDC UR6, c[0x0][0x22c] ;  /* 0x00008b0000067ab9 */ /* 0x000fc40000000800 */
[----:B------:R-:W-:Y:S01]  /*1e780*/  LEA.HI.X.SX32 R7, R3, R174, 0x1, P6 ;  /* 0x000000ae03077211 */ /* 0x000fe200030f0eff */
[----:B-1----:R-:W-:-:S04]  /*1e790*/  IMAD R3, R17, 0x2, R4 ;  /* 0x0000000211037824 */ /* 0x002fc800078e0204 */
[----:B------:R1:W-:Y:S01]  /*1e7a0*/  @P5 STG.E.U8 desc[UR16][R6.64], R99 ;  /* 0x0000006306005986 */ /* 0x0003e2000c101110 */
[----:B------:R-:W-:-:S04]  /*1e7b0*/  IADD3 R10, P5, R4, R171, RZ ;  /* 0x000000ab040a7210 */ /* 0x000fc80007fbe0ff */
[-C--:B------:R-:W-:Y:S01]  /*1e7c0*/  LEA.HI.X.SX32 R11, R4, R174.reuse, 0x1, P5 ;  /* 0x000000ae040b7211 */ /* 0x080fe200028f0eff */
[----:B0-----:R-:W-:Y:S01]  /*1e7d0*/  IMAD R4, R12, 0x2, R3 ;  /* 0x000000020c047824 */ /* 0x001fe200078e0203 */
[-C--:B------:R-:W-:Y:S02]  /*1e7e0*/  IADD3 R8, P5, R3, R171.reuse, RZ ;  /* 0x000000ab03087210 */ /* 0x080fe40007fbe0ff */
[----:B------:R-:W-:Y:S01]  /*1e7f0*/  ISETP.LT.AND P6, PT, R231, UR4, !P0 ;  /* 0x00000004e7007c0c */ /* 0x000fe2000c7c1270 */
[----:B------:R-:W-:Y:S01]  /*1e800*/  ULDC UR4, c[0x0][0x22c] ;  /* 0x00008b0000047ab9 */ /* 0x000fe20000000800 */
[----:B------:R-:W4:Y:S01]  /*1e810*/  LDL.LU R231, [R1+0x70] ;  /* 0x0000700001e77983 */ /* 0x000f220000300800 */
[----:B------:R-:W-:Y:S02]  /*1e820*/  PRMT R19, R100, 0x7770, RZ ;  /* 0x0000777064137816 */ /* 0x000fe400000000ff */
[----:B------:R-:W-:Y:S01]  /*1e830*/  LEA.HI.X.SX32 R9, R3, R174, 0x1, P5 ;  /* 0x000000ae03097211 */ /* 0x000fe200028f0eff */
[----:B---3--:R-:W-:Y:S01]  /*1e840*/  IMAD R3, R15, 0x2, R4 ;  /* 0x000000020f037824 */ /* 0x008fe200078e0204 */
[----:B-1----:R-:W-:-:S02]  /*1e850*/  IADD3 R6, P5, R4, R171, RZ ;  /* 0x000000ab04067210 */ /* 0x002fc40007fbe0ff */
[----:B------:R-:W-:Y:S01]  /*1e860*/  PRMT R17, R101, 0x7770, RZ ;  /* 0x0000777065117816 */ /* 0x000fe200000000ff */
[----:B------:R0:W-:Y:S01]  /*1e870*/  @P2 STG.E.U8 desc[UR16][R10.64], R19 ;  /* 0x000000130a002986 */ /* 0x0001e2000c101110 */
[-C--:B------:R-:W-:Y:S02]  /*1e880*/  LEA.HI.X.SX32 R7, R4, R174.reuse, 0x1, P5 ;  /* 0x000000ae04077211 */ /* 0x080fe400028f0eff */
[----:B--2---:R-:W-:Y:S01]  /*1e890*/  ISETP.LT.AND P2, PT, R233, UR4, !P0 ;  /* 0x00000004e9007c0c */ /* 0x004fe2000c741270 */
[----:B------:R-:W-:Y:S01]  /*1e8a0*/  ULDC UR4, c[0x0][0x22c] ;  /* 0x00008b0000047ab9 */ /* 0x000fe20000000800 */
[C---:B------:R-:W-:Y:S01]  /*1e8b0*/  IADD3 R12, P5, R3.reuse, R171, RZ ;  /* 0x000000ab030c7210 */ /* 0x040fe20007fbe0ff */
[----:B------:R1:W-:Y:S03]  /*1e8c0*/  @P1 STG.E.U8 desc[UR16][R8.64], R17 ;  /* 0x0000001108001986 */ /* 0x0003e6000c101110 */
[----:B------:R-:W-:-:S02]  /*1e8d0*/  LEA.HI.X.SX32 R13, R3, R174, 0x1, P5 ;  /* 0x000000ae030d7211 */ /* 0x000fc400028f0eff */
[----:B------:R-:W-:Y:S01]  /*1e8e0*/  ISETP.LT.AND P1, PT, R234, UR4, !P0 ;  /* 0x00000004ea007c0c */ /* 0x000fe2000c721270 */
[----:B------:R-:W-:Y:S01]  /*1e8f0*/  ULDC UR4, c[0x0][0x22c] ;  /* 0x00008b0000047ab9 */ /* 0x000fe20000000800 */
[----:B------:R-:W2:Y:S01]  /*1e900*/  LDL.LU R234, [R1+0x74] ;  /* 0x0000740001ea7983 */ /* 0x000ea20000300800 */
[----:B----4-:R-:W-:Y:S01]  /*1e910*/  ISETP.LT.AND P5, PT, R235, UR4, !P0 ;  /* 0x00000004eb007c0c */ /* 0x010fe2000c7a1270 */
[----:B------:R-:W-:Y:S02]  /*1e920*/  IMAD R4, R14, 0x2, R3 ;  /* 0x000000020e047824 */ /* 0x000fe400078e0203 */
[----:B------:R-:W3:Y:S01]  /*1e930*/  LDL.LU R235, [R1+0x78] ;  /* 0x0000780001eb7983 */ /* 0x000ee20000300800 */
[----:B------:R-:W-:Y:S01]  /*1e940*/  PRMT R15, R102, 0x7770, RZ ;  /* 0x00007770660f7816 */ /* 0x000fe200000000ff */
[----:B------:R-:W-:Y:S01]  /*1e950*/  ULDC UR4, c[0x0][0x22c] ;  /* 0x00008b0000047ab9 */ /* 0x000fe20000000800 */
[----:B0-----:R-:W-:Y:S01]  /*1e960*/  PRMT R19, R103, 0x7770, RZ ;  /* 0x0000777067137816 */ /* 0x001fe200000000ff */
[----:B------:R-:W-:Y:S01]  /*1e970*/  IMAD R3, R21, 0x2, R4 ;  /* 0x0000000215037824 */ /* 0x000fe200078e0204 */
[----:B-1----:R-:W-:Y:S01]  /*1e980*/  PRMT R17, R100, 0x7771, RZ ;  /* 0x0000777164117816 */ /* 0x002fe200000000ff */
[----:B------:R0:W-:Y:S01]  /*1e990*/  @P4 STG.E.U8 desc[UR16][R6.64], R15 ;  /* 0x0000000f06004986 */ /* 0x0001e2000c101110 */
[-C--:B------:R-:W-:Y:S01]  /*1e9a0*/  IADD3 R8, P4, R4, R171.reuse, RZ ;  /* 0x000000ab04087210 */ /* 0x080fe20007f9e0ff */
[----:B------:R-:W1:Y:S02]  /*1e9b0*/  LDC R21, c[0x0][0x248] ;  /* 0x00009200ff157b82 */ /* 0x000e640000000800 */
[----:B------:R4:W-:Y:S01]  /*1e9c0*/  @P6 STG.E.U8 desc[UR16][R12.64], R19 ;  /* 0x000000130c006986 */ /* 0x0009e2000c101110 */
[----:B------:R-:W-:-:S02]  /*1e9d0*/  IADD3 R10, P6, R3, R171, RZ ;  /* 0x000000ab030a7210 */ /* 0x000fc40007fde0ff */
[-C--:B------:R-:W-:Y:S01]  /*1e9e0*/  LEA.HI.X.SX32 R9, R4, R174.reuse, 0x1, P4 ;  /* 0x000000ae04097211 */ /* 0x080fe200020f0eff */
[----:B------:R-:W-:Y:S01]  /*1e9f0*/  IMAD R4, R16, 0x2, R3 ;  /* 0x0000000210047824 */ /* 0x000fe200078e0203 */
[-C--:B------:R-:W-:Y:S01]  /*1ea00*/  LEA.HI.X.SX32 R11, R3, R174.reuse, 0x1, P6 ;  /* 0x000000ae030b7211 */ /* 0x080fe200030f0eff */
[----:B------:R-:W-:Y:S01]  /*1ea10*/  VIADD R3, R0, 0x1ae ;  /* 0x000001ae00037836 */ /* 0x000fe20000000000 */
[----:B------:R-:W3:Y:S01]  /*1ea20*/  LDC R14, c[0x0][0x248] ;  /* 0x00009200ff0e7b82 */ /* 0x000ee20000000800 */
[----:B0-----:R-:W-:Y:S01]  /*1ea30*/  PRMT R15, R101, 0x7771, RZ ;  /* 0x00007771650f7816 */ /* 0x001fe200000000ff */
[----:B------:R0:W-:Y:S01]  /*1ea40*/  @P3 STG.E.U8 desc[UR16][R8.64], R17 ;  /* 0x0000001108003986 */ /* 0x0001e2000c101110 */
[----:B------:R-:W-:Y:S01]  /*1ea50*/  ISETP.LT.AND P4, PT, R231, UR4, !P0 ;  /* 0x00000004e7007c0c */ /* 0x000fe2000c781270 */
[----:B------:R-:W-:Y:S02]  /*1ea60*/  ULDC UR4, c[0x0][0x248] ;  /* 0x0000920000047ab9 */ /* 0x000fe40000000800 */
[----:B------:R2:W-:Y:S01]  /*1ea70*/  @P2 STG.E.U8 desc[UR16][R10.64], R15 ;  /* 0x0000000f0a002986 */ /* 0x0005e2000c101110 */
[C---:B------:R-:W-:Y:S01]  /*1ea80*/  ISETP.LT.AND P6, PT, R3.reuse, UR5, !P0 ;  /* 0x0000000503007c0c */ /* 0x040fe2000c7c1270 */
[----:B------:R-:W-:Y:S01]  /*1ea90*/  IMAD R3, R3, UR4, RZ ;  /* 0x0000000403037c24 */ /* 0x000fe2000f8e02ff */
[CC--:B------:R-:W-:Y:S01]  /*1eaa0*/  IADD3 R6, P2, R4.reuse, R171.reuse, RZ ;  /* 0x000000ab04067210 */ /* 0x0c0fe20007f5e0ff */
[----:B------:R-:W3:Y:S01]  /*1eab0*/  LDL.LU R231, [R1+0x7c] ;  /* 0x00007c0001e77983 */ /* 0x000ee20000300800 */
[----:B------:R-:W-:Y:S01]  /*1eac0*/  ULDC UR4, c[0x0][0x22c] ;  /* 0x00008b0000047ab9 */ /* 0x000fe20000000800 */
[----:B----4-:R-:W4:Y:S01]  /*1ead0*/  LDC R19, c[0x0][0x248] ;  /* 0x00009200ff137b82 */ /* 0x010f220000000800 */
[----:B------:R-:W-:Y:S01]  /*1eae0*/  LEA.HI.X.SX32 R7, R4, R174, 0x1, P2 ;  /* 0x000000ae04077211 */ /* 0x000fe200010f0eff */
[----:B------:R-:W4:Y:S01]  /*1eaf0*/  LDL.LU R233, [R1+0x80] ;  /* 0x0000800001e97983 */ /* 0x000f220000300800 */
[----:B0-----:R-:W-:Y:S01]  /*1eb00*/  IADD3 R8, P2, R3, R171, RZ ;  /* 0x000000ab03087210 */ /* 0x001fe20007f5e0ff */
[----:B------:R-:W-:-:S03]  /*1eb10*/  ULDC UR5, c[0x0][0x22c] ;  /* 0x00008b0000057ab9 */ /* 0x000fc60000000800 */
[----:B------:R-:W-:Y:S01]  /*1eb20*/  LEA.HI.X.SX32 R9, R3, R174, 0x1, P2 ;  /* 0x000000ae03097211 */ /* 0x000fe200010f0eff */
[----:B------:R-:W0:Y:S01]  /*1eb30*/  LDC R12, c[0x0][0x248] ;  /* 0x00009200ff0c7b82 */ /* 0x000e220000000800 */
[----:B--2---:R-:W-:-:S07]  /*1eb40*/  ISETP.LT.AND P3, PT, R234, UR6, !P0 ;  /* 0x00000006ea007c0c */ /* 0x004fce000c761270 */
[----:B------:R-:W2:Y:S01]  /*1eb50*/  LDC R17, c[0x0][0x248] ;  /* 0x00009200ff117b82 */ /* 0x000ea20000000800 */
[----:B------:R-:W2:Y:S01]  /*1eb60*/  LDL.LU R234, [R1+0x84] ;  /* 0x0000840001ea7983 */ /* 0x000ea20000300800 */
[----:B------:R-:W-:Y:S01]  /*1eb70*/  PRMT R15, R102, 0x7771, RZ ;  /* 0x00007771660f7816 */ /* 0x000fe200000000ff */
[----:B-1----:R-:W-:Y:S01]  /*1eb80*/  IMAD R4, R21, 0x4, R4 ;  /* 0x0000000415047824 */ /* 0x002fe200078e0204 */
[----:B------:R-:W-:Y:S01]  /*1eb90*/  PRMT R13, R103, 0x7771, RZ ;  /* 0x00007771670d7816 */ /* 0x000fe200000000ff */
[----:B------:R-:W-:-:S03]  /*1eba0*/  ULDC UR6, c[0x0][0x22c] ;  /* 0x00008b0000067ab9 */ /* 0x000fc60000000800 */
[----:B------:R-:W1:Y:S01]  /*1ebb0*/  LDC R16, c[0x0][0x248] ;  /* 0x00009200ff107b82 */ /* 0x000e620000000800 */
[----:B---3--:R-:W-:Y:S01]  /*1ebc0*/  ISETP.LT.AND P2, PT, R235, UR4, !P0 ;  /* 0x00000004eb007c0c */ /* 0x008fe2000c741270 */
[----:B------:R3:W-:Y:S06]  /*1ebd0*/  @P1 STG.E.U8 desc[UR16][R6.64], R15 ;  /* 0x0000000f06001986 */ /* 0x0007ec000c101110 */
[----:B------:R-:W1:Y:S01]  /*1ebe0*/  LDC R21, c[0x0][0x248] ;  /* 0x00009200ff157b82 */ /* 0x000e620000000800 */
[----:B------:R-:W2:Y:S01]  /*1ebf0*/  LDL.LU R235, [R1+0x88] ;  /* 0x0000880001eb7983 */ /* 0x000ea20000300800 */
[CC--:B------:R-:W-:Y:S01]  /*1ec00*/  IADD3 R10, P1, R4.reuse, R171.reuse, RZ ;  /* 0x000000ab040a7210 */ /* 0x0c0fe20007f3e0ff */
[----:B----4-:R-:W-:Y:S01]  /*1ec10*/  IMAD R3, R19, 0x2, R4 ;  /* 0x0000000213037824 */ /* 0x010fe200078e0204 */
[----:B------:R-:W-:Y:S01]  /*1ec20*/  ULDC UR4, c[0x0][0x22c] ;  /* 0x00008b0000047ab9 */ /* 0x000fe20000000800 */
[----:B------:R4:W-:Y:S01]  /*1ec30*/  @P6 STG.E.U8 desc[UR16][R8.64], R13 ;  /* 0x0000000d08006986 */ /* 0x0009e2000c101110 */
[----:B------:R-:W-:Y:S01]  /*1ec40*/  LEA.HI.X.SX32 R11, R4, R174, 0x1, P1 ;  /* 0x000000ae040b7211 */ /* 0x000fe200008f0eff */
[----:B0-----:R-:W-:Y:S01]  /*1ec50*/  IMAD R4, R12, 0x2, R3 ;  /* 0x000000020c047824 */ /* 0x001fe200078e0203 */
[----:B------:R-:W0:Y:S01]  /*1ec60*/  LDC R19, c[0x0][0x248] ;  /* 0x00009200ff137b82 */ /* 0x000e220000000800 */
[----:B---3--:R-:W-:-:S02]  /*1ec70*/  IADD3 R6, P6, R3, R171, RZ ;  /* 0x000000ab03067210 */ /* 0x008fc40007fde0ff */
[----:B------:R-:W-:Y:S02]  /*1ec80*/  PRMT R15, R100, 0x7772, RZ ;  /* 0x00007772640f7816 */ /* 0x000fe400000000ff */
[-C--:B------:R-:W-:Y:S01]  /*1ec90*/  LEA.HI.X.SX32 R7, R3, R174.reuse, 0x1, P6 ;  /* 0x000000ae03077211 */ /* 0x080fe200030f0eff */
[----:B--2---:R-:W-:Y:S01]  /*1eca0*/  IMAD R3, R17, 0x2, R4 ;  /* 0x0000000211037824 */ /* 0x004fe200078e0204 */
[C---:B----4-:R-:W-:Y:S02]  /*1ecb0*/  IADD3 R8, P6, R4.reuse, R171, RZ ;  /* 0x000000ab04087210 */ /* 0x050fe40007fde0ff */
[----:B------:R-:W-:Y:S01]  /*1ecc0*/  PRMT R13, R101, 0x7772, RZ ;  /* 0x00007772650d7816 */ /* 0x000fe200000000ff */
[----:B------:R2:W-:Y:S01]  /*1ecd0*/  @P5 STG.E.U8 desc[UR16][R10.64], R15 ;  /* 0x0000000f0a005986 */ /* 0x0005e2000c101110 */
[----:B------:R-:W-:Y:S02]  /*1ece0*/  LEA.HI.X.SX32 R9, R4, R174, 0x1, P6 ;  /* 0x000000ae04097211 */ /* 0x000fe400030f0eff */
[----:B------:R-:W-:Y:S01]  /*1ecf0*/  ISETP.LT.AND P1, PT, R231, UR4, !P0 ;  /* 0x00000004e7007c0c */ /* 0x000fe2000c721270 */
[----:B------:R-:W-:Y:S01]  /*1ed00*/  ULDC UR4, c[0x0][0x22c] ;  /* 0x00008b0000047ab9 */ /* 0x000fe20000000800 */
[----:B------:R-:W3:Y:S01]  /*1ed10*/  LDL.LU R231, [R1+0x8c] ;  /* 0x00008c0001e77983 */ /* 0x000ee20000300800 */
[----:B------:R-:W-:-:S02]  /*1ed20*/  PRMT R17, R102, 0x7772, RZ ;  /* 0x0000777266117816 */ /* 0x000fc400000000ff */
[----:B------:R-:W-:Y:S01]  /*1ed30*/  ISETP.LT.AND P5, PT, R233, UR4, !P0 ;  /* 0x00000004e9007c0c */ /* 0x000fe2000c7a1270 */
[----:B------:R-:W-:Y:S01]  /*1ed40*/  ULDC UR4, c[0x0][0x22c] ;  /* 0x00008b0000047ab9 */ /* 0x000fe20000000800 */
[----:B------:R-:W-:Y:S04]  /*1ed50*/  @P4 STG.E.U8 desc[UR16][R6.64], R13 ;  /* 0x0000000d06004986 */ /* 0x000fe8000c101110 */
[----:B------:R4:W-:Y:S01]  /*1ed60*/  @P3 STG.E.U8 desc[UR16][R8.64], R17 ;  /* 0x0000001108003986 */ /* 0x0009e2000c101110 */
[----:B------:R-:W-:Y:S01]  /*1ed70*/  ISETP.LT.AND P4, PT, R234, UR4, !P0 ;  /* 0x00000004ea007c0c */ /* 0x000fe2000c781270 */
[----:B------:R-:W-:Y:S02]  /*1ed80*/  ULDC UR4, c[0x0][0x22c] ;  /* 0x00008b0000047ab9 */ /* 0x000fe40000000800 */
[----:B------:R-:W3:Y:S01]  /*1ed90*/  LDL.LU R234, [R1+0x90] ;  /* 0x0000900001ea7983 */ /* 0x000ee20000300800 */
[----:B--2---:R-:W-:Y:S01]  /*1eda0*/  IADD3 R10, P6, R3, R171, RZ ;  /* 0x000000ab030a7210 */ /* 0x004fe20007fde0ff */
[----:B------:R-:W-:Y:S01]  /*1edb0*/  IMAD R4, R14, 0x2, R3 ;  /* 0x000000020e047824 */ /* 0x000fe200078e0203 */
[----:B------:R-:W-:Y:S01]  /*1edc0*/  PRMT R15, R103, 0x7772, RZ ;  /* 0x00007772670f7816 */ /* 0x000fe200000000ff */
[----:B----4-:R-:W2:Y:S01]  /*1edd0*/  LDC R17, c[0x0][0x248] ;  /* 0x00009200ff117b82 */ /* 0x010ea20000000800 */
[----:B------:R-:W-:Y:S01]  /*1ede0*/  ISETP.LT.AND P3, PT, R235, UR4, !P0 ;  /* 0x00000004eb007c0c */ /* 0x000fe2000c761270 */
[----:B------:R-:W-:Y:S01]  /*1edf0*/  ULDC UR4, c[0x0][0x22c] ;  /* 0x00008b0000047ab9 */ /* 0x000fe20000000800 */
[----:B------:R-:W4:Y:S01]  /*1ee00*/  LDL.LU R235, [R1+0x94] ;  /* 0x0000940001eb7983 */ /* 0x000f220000300800 */
[----:B------:R-:W-:-:S04]  /*1ee10*/  LEA.HI.X.SX32 R11, R3, R174, 0x1, P6 ;  /* 0x000000ae030b7211 */ /* 0x000fc800030f0eff */
[----:B------:R-:W4:Y:S01]  /*1ee20*/  LDC R14, c[0x0][0x248] ;  /* 0x00009200ff0e7b82 */ /* 0x000f220000000800 */
[-C--:B------:R-:W-:Y:S02]  /*1ee30*/  IADD3 R6, P6, R4, R171.reuse, RZ ;  /* 0x000000ab04067210 */ /* 0x080fe40007fde0ff */
[----:B------:R-:W-:Y:S02]  /*1ee40*/  PRMT R13, R100, 0x7773, RZ ;  /* 0x00007773640d7816 */ /* 0x000fe400000000ff */
[-C--:B------:R-:W-:Y:S01]  /*1ee50*/  LEA.HI.X.SX32 R7, R4, R174.reuse, 0x1, P6 ;  /* 0x000000ae04077211 */ /* 0x080fe200030f0eff */
[----:B0-----:R-:W-:Y:S01]  /*1ee60*/  IMAD R4, R19, 0x2, R4 ;  /* 0x0000000213047824 */ /* 0x001fe200078e0204 */
[----:B------:R-:W-:Y:S01]  /*1ee70*/  @P2 STG.E.U8 desc[UR16][R10.64], R15 ;  /* 0x0000000f0a002986 */ /* 0x000fe2000c101110 */
[----:B------:R-:W-:Y:S01]  /*1ee80*/  VIADD R3, R0, 0x1be ;  /* 0x000001be00037836 */ /* 0x000fe20000000000 */
[----:B------:R-:W-:Y:S01]  /*1ee90*/  PRMT R101, R101, 0x7773, RZ ;  /* 0x0000777365657816 */ /* 0x000fe200000000ff */
[----:B-1----:R-:W-:Y:S01]  /*1eea0*/  IMAD R12, R21, 0x2, R4 ;  /* 0x00000002150c7824 */ /* 0x002fe200078e0204 */
[----:B------:R0:W-:Y:S01]  /*1eeb0*/  @P1 STG.E.U8 desc[UR16][R6.64], R13 ;  /* 0x0000000d06001986 */ /* 0x0001e2000c101110 */
[C---:B------:R-:W-:Y:S01]  /*1eec0*/  IADD3 R8, P1, R4.reuse, R171, RZ ;  /* 0x000000ab04087210 */ /* 0x040fe20007f3e0ff */
[----:B------:R-:W1:Y:S03]  /*1eed0*/  LDC R19, c[0x0][0x248] ;  /* 0x00009200ff137b82 */ /* 0x000e660000000800 */
[----:B------:R-:W-:-:S02]  /*1eee0*/  LEA.HI.X.SX32 R9, R4, R174, 0x1, P1 ;  /* 0x000000ae04097211 */ /* 0x000fc400008f0eff */
[----:B---3--:R-:W-:Y:S01]  /*1eef0*/  ISETP.LT.AND P2, PT, R231, UR4, !P0 ;  /* 0x00000004e7007c0c */ /* 0x008fe2000c741270 */
[----:B------:R-:W-:Y:S01]  /*1ef00*/  ULDC UR4, c[0x0][0x248] ;  /* 0x0000920000047ab9 */ /* 0x000fe20000000800 */
[-C--:B0-----:R-:W-:Y:S01]  /*1ef10*/  IADD3 R6, P6, R12, R171.reuse, RZ ;  /* 0x000000ab0c067210 */ /* 0x081fe20007fde0ff */
[----:B------:R-:W3:Y:S01]  /*1ef20*/  LDL.LU R231, [R1+0x98] ;  /* 0x0000980001e77983 */ /* 0x000ee20000300800 */
[----:B------:R-:W-:Y:S01]  /*1ef30*/  PRMT R13, R102, 0x7773, RZ ;  /* 0x00007773660d7816 */ /* 0x000fe200000000ff */
[----:B------:R-:W0:Y:S01]  /*1ef40*/  LDC R4, c[0x0][0x248] ;  /* 0x00009200ff047b82 */ /* 0x000e220000000800 */
[----:B------:R-:W-:Y:S01]  /*1ef50*/  LEA.HI.X.SX32 R7, R12, R174, 0x1, P6 ;  /* 0x000000ae0c077211 */ /* 0x000fe200030f0eff */
[----:B------:R-:W3:Y:S01]  /*1ef60*/  LDL.LU R233, [R1+0x9c] ;  /* 0x00009c0001e97983 */ /* 0x000ee20000300800 */
[C---:B------:R-:W-:Y:S01]  /*1ef70*/  ISETP.LT.AND P1, PT, R3.reuse, UR5, !P0 ;  /* 0x0000000503007c0c */ /* 0x040fe2000c721270 */
[----:B------:R-:W-:Y:S01]  /*1ef80*/  IMAD R3, R3, UR4, RZ ;  /* 0x0000000403037c24 */ /* 0x000fe2000f8e02ff */
[----:B------:R-:W-:Y:S01]  /*1ef90*/  ULDC UR4, c[0x0][0x22c] ;  /* 0x00008b0000047ab9 */ /* 0x000fe20000000800 */
[----:B------:R-:W-:Y:S01]  /*1efa0*/  @P5 STG.E.U8 desc[UR16][R8.64], R101 ;  /* 0x0000006508005986 */ /* 0x000fe2000c101110 */
[----:B--2---:R-:W-:Y:S01]  /*1efb0*/  IMAD R12, R17, 0x4, R12 ;  /* 0x00000004110c7824 */ /* 0x004fe200078e020c */
[----:B------:R-:W-:Y:S01]  /*1efc0*/  PRMT R103, R103, 0x7773, RZ ;  /* 0x0000777367677816 */ /* 0x000fe200000000ff */
[----:B------:R-:W2:Y:S01]  /*1efd0*/  LDC R17, c[0x0][0x248] ;  /* 0x00009200ff117b82 */ /* 0x000ea20000000800 */
[----:B------:R1:W-:Y:S01]  /*1efe0*/  @P4 STG.E.U8 desc[UR16][R6.64], R13 ;  /* 0x0000000d06004986 */ /* 0x0003e2000c101110 */
[----:B------:R-:W-:Y:S01]  /*1eff0*/  PRMT R15, R108, 0x7770, RZ ;  /* 0x000077706c0f7816 */ /* 0x000fe200000000ff */
[----:B------:R-:W-:Y:S01]  /*1f000*/  ULDC UR5, c[0x0][0x22c] ;  /* 0x00008b0000057ab9 */ /* 0x000fe20000000800 */
[----:B------:R-:W-:Y:S01]  /*1f010*/  ISETP.LT.AND P5, PT, R234, UR6, !P0 ;  /* 0x00000006ea007c0c */ /* 0x000fe2000c7a1270 */
[----:B------:R-:W-:Y:S01]  /*1f020*/  ULDC UR6, c[0x0][0x22c] ;  /* 0x00008b0000067ab9 */ /* 0x000fe20000000800 */
[----:B------:R-:W3:Y:S02]  /*1f030*/  LDL.LU R234, [R1+0xa0] ;  /* 0x0000a00001ea7983 */ /* 0x000ee40000300800 */
[----:B------:R-:W3:Y:S01]  /*1f040*/  LDC R21, c[0x0][0x248] ;  /* 0x00009200ff157b82 */ /* 0x000ee20000000800 */
[----:B----4-:R-:W-:Y:S01]  /*1f050*/  ISETP.LT.AND P4, PT, R235, UR4, !P0 ;  /* 0x00000004eb007c0c */ /* 0x010fe2000c781270 */
[----:B------:R-:W-:Y:S01]  /*1f060*/  ULDC UR4, c[0x0][0x22c] ;  /* 0x00008b0000047ab9 */ /* 0x000fe20000000800 */
[----:B------:R-:W4:Y:S01]  /*1f070*/  LDL.LU R235, [R1+0xa4] ;  /* 0x0000a40001eb7983 */ /* 0x000f220000300800 */
[----:B------:R-:W-:-:S04]  /*1f080*/  IADD3 R10, P6, R3, R171, RZ ;  /* 0x000000ab030a7210 */ /* 0x000fc80007fde0ff */
[-C--:B------:R-:W-:Y:S01]  /*1f090*/  LEA.HI.X.SX32 R11, R3, R174.reuse, 0x1, P6 ;  /* 0x000000ae030b7211 */ /* 0x080fe200030f0eff */
[----:B-1----:R-:W-:Y:S01]  /*1f0a0*/  IMAD R3, R19, 0x2, R12 ;  /* 0x0000000213037824 */ /* 0x002fe200078e020c */
[----:B------:R-:W-:Y:S01]  /*1f0b0*/  PRMT R13, R109, 0x7770, RZ ;  /* 0x000077706d0d7816 */ /* 0x000fe200000000ff */
[----:B------:R-:W1:Y:S02]  /*1f0c0*/  LDC R19, c[0x0][0x248] ;  /* 0x00009200ff137b82 */ /* 0x000e640000000800 */
[----:B------:R2:W-:Y:S01]  /*1f0d0*/  @P1 STG.E.U8 desc[UR16][R10.64], R103 ;  /* 0x000000670a001986 */ /* 0x0005e2000c101110 */
[-C--:B------:R-:W-:Y:S01]  /*1f0e0*/  IADD3 R8, P1, R12, R171.reuse, RZ ;  /* 0x000000ab0c087210 */ /* 0x080fe20007f3e0ff */
[----:B0-----:R-:W-:Y:S01]  /*1f0f0*/  IMAD R4, R4, 0x2, R3 ;  /* 0x0000000204047824 */ /* 0x001fe200078e0203 */
[----:B------:R-:W-:Y:S02]  /*1f100*/  IADD3 R6, P6, R3, R171, RZ ;  /* 0x000000ab03067210 */ /* 0x000fe40007fde0ff */
[----:B------:R-:W-:-:S02]  /*1f110*/  LEA.HI.X.SX32 R9, R12, R174, 0x1, P1 ;  /* 0x000000ae0c097211 */ /* 0x000fc400008f0eff */
[-C--:B------:R-:W-:Y:S01]  /*1f120*/  LEA.HI.X.SX32 R7, R3, R174.reuse, 0x1, P6 ;  /* 0x000000ae03077211 */ /* 0x080fe200030f0eff */
[----:B--2---:R-:W-:Y:S01]  /*1f130*/  IMAD R3, R17, 0x2, R4 ;  /* 0x0000000211037824 */ /* 0x004fe200078e0204 */
[C---:B------:R-:W-:Y:S02]  /*1f140*/  IADD3 R10, P6, R4.reuse, R171, RZ ;  /* 0x000000ab040a7210 */ /* 0x040fe40007fde0ff */
[----:B---3--:R-:W-:Y:S01]  /*1f150*/  ISETP.LT.AND P1, PT, R231, UR4, !P0 ;  /* 0x00000004e7007c0c */ /* 0x008fe2000c721270 */
[----:B------:R-:W-:Y:S01]  /*1f160*/  ULDC UR4, c[0x0][0x22c] ;  /* 0x00008b0000047ab9 */ /* 0x000fe20000000800 */
[----:B------:R0:W-:Y:S01]  /*1f170*/  @P3 STG.E.U8 desc[UR16][R8.64], R15 ;  /* 0x0000000f08003986 */ /* 0x0001e2000c101110 */
[----:B------:R-:W-:Y:S02]  /*1f180*/  LEA.HI.X.SX32 R11, R4, R174, 0x1, P6 ;  /* 0x000000ae040b7211 */ /* 0x000fe400030f0eff */
[----:B------:R-:W-:Y:S01]  /*1f190*/  ISETP.LT.AND P3, PT, R233, UR4, !P0 ;  /* 0x00000004e9007c0c */ /* 0x000fe2000c761270 */
[----:B------:R-:W2:Y:S01]  /*1f1a0*/  LDL.LU R231, [R1+0xa8] ;  /* 0x0000a80001e77983 */ /* 0x000ea20000300800 */
[----:B------:R-:W-:Y:S01]  /*1f1b0*/  PRMT R17, R110, 0x7770, RZ ;  /* 0x000077706e117816 */ /* 0x000fe200000000ff */
[----:B------:R-:W-:-:S02]  /*1f1c0*/  ULDC UR4, c[0x0][0x22c] ;  /* 0x00008b0000047ab9 */ /* 0x000fc40000000800 */
[----:B------:R3:W-:Y:S04]  /*1f1d0*/  @P2 STG.E.U8 desc[UR16][R6.64], R13 ;  /* 0x0000000d06002986 */ /* 0x0007e8000c101110 */
[----:B------:R1:W-:Y:S04]  /*1f1e0*/  @P5 STG.E.U8 desc[UR16][R10.64], R17 ;  /* 0x000000110a005986 */ /* 0x0003e8000c101110 */
[----:B------:R-:W2:Y:S01]  /*1f1f0*/  LDL.LU R239, [R1+0xac] ;  /* 0x0000ac0001ef7983 */ /* 0x000ea20000300800 */
[----:B------:R-:W-:Y:S01]  /*1f200*/  ISETP.LT.AND P2, PT, R234, UR4, !P0 ;  /* 0x00000004ea007c0c */ /* 0x000fe2000c741270 */
[----:B------:R-:W-:-:S02]  /*1f210*/  ULDC UR4, c[0x0][0x22c] ;  /* 0x00008b0000047ab9 */ /* 0x000fc40000000800 */
[----:B----4-:R-:W-:Y:S01]  /*1f220*/  ISETP.LT.AND P5, PT, R235, UR4, !P0 ;  /* 0x00000004eb007c0c */ /* 0x010fe2000c7a1270 */
[----:B------:R-:W-:Y:S01]  /*1f230*/  IMAD R4, R14, 0x2, R3 ;  /* 0x000000020e047824 */ /* 0x000fe200078e0203 */
[----:B------:R-:W4:Y:S01]  /*1f240*/  LDL.LU R235, [R1+0xb0] ;  /* 0x0000b00001eb7983 */ /* 0x000f220000300800 */
[-C--:B0-----:R-:W-:Y:S01]  /*1f250*/  IADD3 R8, P6, R3, R171.reuse, RZ ;  /* 0x000000ab03087210 */ /* 0x081fe20007fde0ff */
[----:B------:R-:W-:Y:S01]  /*1f260*/  ULDC UR4, c[0x0][0x22c] ;  /* 0x00008b0000047ab9 */ /* 0x000fe20000000800 */
[----:B------:R-:W-:Y:S01]  /*1f270*/  PRMT R15, R111, 0x7770, RZ ;  /* 0x000077706f0f7816 */ /* 0x000fe200000000ff */
[----:B------:R-:W4:Y:S01]  /*1f280*/  LDL.LU R233, [R1+0xb4] ;  /* 0x0000b40001e97983 */ /* 0x000f220000300800 */
[-C--:B------:R-:W-:Y:S01]  /*1f290*/  LEA.HI.X.SX32 R9, R3, R174.reuse, 0x1, P6 ;  /* 0x000000ae03097211 */ /* 0x080fe200030f0eff */
[----:B------:R-:W0:Y:S01]  /*1f2a0*/  LDC R14, c[0x0][0x248] ;  /* 0x00009200ff0e7b82 */ /* 0x000e220000000800 */
[CC--:B---3--:R-:W-:Y:S01]  /*1f2b0*/  IADD3 R6, P6, R4.reuse, R171.reuse, RZ ;  /* 0x000000ab04067210 */ /* 0x0c8fe20007fde0ff */
[----:B------:R-:W3:Y:S03]  /*1f2c0*/  LDL.LU R234, [R1+0xb8] ;  /* 0x0000b80001ea7983 */ /* 0x000ee60000300800 */
[-C--:B------:R-:W-:Y:S01]  /*1f2d0*/  LEA.HI.X.SX32 R7, R4, R174.reuse, 0x1, P6 ;  /* 0x000000ae04077211 */ /* 0x080fe200030f0eff */
[----:B-1----:R-:W-:Y:S01]  /*1f2e0*/  IMAD R4, R19, 0x2, R4 ;  /* 0x0000000213047824 */ /* 0x002fe200078e0204 */
[----:B------:R-:W-:Y:S01]  /*1f2f0*/  PRMT R13, R108, 0x7771, RZ ;  /* 0x000077716c0d7816 */ /* 0x000fe200000000ff */
[----:B------:R-:W-:Y:S01]  /*1f300*/  @P4 STG.E.U8 desc[UR16][R8.64], R15 ;  /* 0x0000000f08004986 */ /* 0x000fe2000c101110 */
[----:B------:R-:W-:Y:S01]  /*1f310*/  VIADD R3, R0, 0x1ce ;  /* 0x000001ce00037836 */ /* 0x000fe20000000000 */
[----:B------:R-:W-:Y:S01]  /*1f320*/  PRMT R17, R109, 0x7771, RZ ;  /* 0x000077716d117816 */ /* 0x000fe200000000ff */
[----:B------:R-:W-:Y:S01]  /*1f330*/  IMAD R12, R21, 0x2, R4 ;  /* 0x00000002150c7824 */ /* 0x000fe200078e0204 */
[C---:B------:R-:W-:Y:S01]  /*1f340*/  IADD3 R10, P6, R4.reuse, R171, RZ ;  /* 0x000000ab040a7210 */ /* 0x040fe20007fde0ff */
[----:B------:R1:W-:Y:S01]  /*1f350*/  @P1 STG.E.U8 desc[UR16][R6.64], R13 ;  /* 0x0000000d06001986 */ /* 0x0003e2000c101110 */
[----:B------:R-:W0:Y:S02]  /*1f360*/  LDC R19, c[0x0][0x248] ;  /* 0x00009200ff137b82 */ /* 0x000e240000000800 */
[----:B------:R-:W-:-:S02]  /*1f370*/  LEA.HI.X.SX32 R11, R4, R174, 0x1, P6 ;  /* 0x000000ae040b7211 */ /* 0x000fc400030f0eff */
[----:B------:R-:W-:Y:S01]  /*1f380*/  ISETP.LT.AND P1, PT, R3, UR5, !P0 ;  /* 0x0000000503007c0c */ /* 0x000fe2000c721270 */
[----:B------:R-:W-:Y:S01]  /*1f390*/  ULDC UR5, c[0x0][0x22c] ;  /* 0x00008b0000057ab9 */ /* 0x000fe20000000800 */
[----:B--2---:R-:W-:Y:S01]  /*1f3a0*/  ISETP.LT.AND P4, PT, R231, UR4, !P0 ;  /* 0x00000004e7007c0c */ /* 0x004fe2000c781270 */
[----:B------:R-:W-:Y:S01]  /*1f3b0*/  ULDC UR4, c[0x0][0x248] ;  /* 0x0000920000047ab9 */ /* 0x000fe20000000800 */
[----:B------:R-:W2:Y:S01]  /*1f3c0*/  LDL.LU R231, [R1+0xbc] ;  /* 0x0000bc0001e77983 */ /* 0x000ea20000300800 */
[----:B-1----:R-:W-:Y:S01]  /*1f3d0*/  IADD3 R6, P6, R12, R171, RZ ;  /* 0x000000ab0c067210 */ /* 0x002fe20007fde0ff */
[----:B------:R-:W1:Y:S01]  /*1f3e0*/  LDC R21, c[0x0][0x248] ;  /* 0x00009200ff157b82 */ /* 0x000e620000000800 */
[----:B------:R-:W-:Y:S02]  /*1f3f0*/  PRMT R13, R110, 0x7771, RZ ;  /* 0x000077716e0d7816 */ /* 0x000fe400000000ff */
[----:B------:R-:W-:Y:S01]  /*1f400*/  LEA.HI.X.SX32 R7, R12, R174, 0x1, P6 ;  /* 0x000000ae0c077211 */ /* 0x000fe200030f0eff */
[----:B------:R-:W-:Y:S01]  /*1f410*/  IMAD R3, R3, UR4, RZ ;  /* 0x0000000403037c24 */ /* 0x000fe2000f8e02ff */
[----:B------:R0:W-:Y:S01]  /*1f420*/  @P3 STG.E.U8 desc[UR16][R10.64], R17 ;  /* 0x000000110a003986 */ /* 0x0001e2000c101110 */
[----:B------:R-:W-:-:S02]  /*1f430*/  ULDC UR4, c[0x0][0x22c] ;  /* 0x00008b0000047ab9 */ /* 0x000fc40000000800 */
[----:B------:R-:W1:Y:S01]  /*1f440*/  LDC R4, c[0x0][0x248] ;  /* 0x00009200ff047b82 */ /* 0x000e620000000800 */
[----:B------:R4:W-:Y:S01]  /*1f450*/  @P2 STG.E.U8 desc[UR16][R6.64], R13 ;  /* 0x0000000d06002986 */ /* 0x0009e2000c101110 */
[----:B0-----:R-:W-:Y:S01]  /*1f460*/  IMAD R12, R19, 0x4, R12 ;  /* 0x00000004130c7824 */ /* 0x001fe200078e020c */
[----:B------:R-:W-:-:S05]  /*1f470*/  PRMT R15, R111, 0x7771, RZ ;  /* 0x000077716f0f7816 */ /* 0x000fca00000000ff */
[----:B------:R-:W0:Y:S01]  /*1f480*/  LDC R17, c[0x0][0x248] ;  /* 0x00009200ff117b82 */ /* 0x000e220000000800 */
[----:B----4-:R-:W-:Y:S01]  /*1f490*/  ISETP.LT.AND P2, PT, R235, UR4, !P0 ;  /* 0x00000004eb007c0c */ /* 0x010fe2000c741270 */
[----:B------:R-:W-:Y:S01]  /*1f4a0*/  ULDC UR4, c[0x0][0x22c] ;  /* 0x00008b0000047ab9 */ /* 0x000fe20000000800 */
[----:B------:R-:W4:Y:S01]  /*1f4b0*/  LDL.LU R235, [R1+0xc0] ;  /* 0x0000c00001eb7983 */ /* 0x000f220000300800 */
[----:B------:R-:W-:-:S04]  /*1f4c0*/  IADD3 R8, P3, R3, R171, RZ ;  /* 0x000000ab03087210 */ /* 0x000fc80007f7e0ff */
[-C--:B------:R-:W-:Y:S01]  /*1f4d0*/  LEA.HI.X.SX32 R9, R3, R174.reuse, 0x1, P3 ;  /* 0x000000ae03097211 */ /* 0x080fe200018f0eff */
[----:B------:R-:W-:Y:S01]  /*1f4e0*/  IMAD R3, R23, 0x2, R12 ;  /* 0x0000000217037824 */ /* 0x000fe200078e020c */
[CC--:B------:R-:W-:Y:S01]  /*1f4f0*/  IADD3 R10, P3, R12.reuse, R171.reuse, RZ ;  /* 0x000000ab0c0a7210 */ /* 0x0c0fe20007f7e0ff */
[----:B------:R-:W0:Y:S03]  /*1f500*/  LDC R23, c[0x0][0x248] ;  /* 0x00009200ff177b82 */ /* 0x000e260000000800 */
[----:B------:R-:W-:Y:S02]  /*1f510*/  LEA.HI.X.SX32 R11, R12, R174, 0x1, P3 ;  /* 0x000000ae0c0b7211 */ /* 0x000fe400018f0eff */
[----:B------:R-:W-:Y:S01]  /*1f520*/  IADD3 R6, P3, R3, R171, RZ ;  /* 0x000000ab03067210 */ /* 0x000fe20007f7e0ff */
[----:B------:R3:W-:Y:S01]  /*1f530*/  @P1 STG.E.U8 desc[UR16][R8.64], R15 ;  /* 0x0000000f08001986 */ /* 0x0007e2000c101110 */
[----:B------:R-:W-:-:S02]  /*1f540*/  PRMT R13, R108, 0x7772, RZ ;  /* 0x000077726c0d7816 */ /* 0x000fc400000000ff */
[----:B------:R-:W-:Y:S01]  /*1f550*/  ISETP.LT.AND P1, PT, R233, UR4, !P0 ;  /* 0x00000004e9007c0c */ /* 0x000fe2000c721270 */
[----:B------:R-:W-:Y:S01]  /*1f560*/  ULDC UR4, c[0x0][0x22c] ;  /* 0x00008b0000047ab9 */ /* 0x000fe20000000800 */
[----:B------:R-:W-:Y:S01]  /*1f570*/  LEA.HI.X.SX32 R7, R3, R174, 0x1, P3 ;  /* 0x000000ae03077211 */ /* 0x000fe200018f0eff */
[----:B------:R-:W4:Y:S01]  /*1f580*/  LDL.LU R233, [R1+0xc4] ;  /* 0x0000c40001e97983 */ /* 0x000f220000300800 */
[----:B-1----:R-:W-:Y:S01]  /*1f590*/  IMAD R3, R4, 0x2, R3 ;  /* 0x0000000204037824 */ /* 0x002fe200078e0203 */
[----:B---3--:R-:W-:Y:S02]  /*1f5a0*/  PRMT R15, R109, 0x7772, RZ ;  /* 0x000077726d0f7816 */ /* 0x008fe400000000ff */
[----:B------:R1:W-:Y:S01]  /*1f5b0*/  @P5 STG.E.U8 desc[UR16][R10.64], R13 ;  /* 0x0000000d0a005986 */ /* 0x0003e2000c101110 */
[----:B------:R-:W-:-:S03]  /*1f5c0*/  IMAD R4, R14, 0x2, R3 ;  /* 0x000000020e047824 */ /* 0x000fc600078e0203 */
[----:B------:R3:W-:Y:S01]  /*1f5d0*/  @P4 STG.E.U8 desc[UR16][R6.64], R15 ;  /* 0x0000000f06004986 */ /* 0x0007e2000c101110 */
[CC--:B------:R-:W-:Y:S02]  /*1f5e0*/  IADD3 R8, P4, R3.reuse, R171.reuse, RZ ;  /* 0x000000ab03087210 */ /* 0x0c0fe40007f9e0ff */
[----:B------:R-:W-:Y:S01]  /*1f5f0*/  ISETP.LT.AND P5, PT, R234, UR4, !P0 ;  /* 0x00000004ea007c0c */ /* 0x000fe2000c7a1270 */
[----:B------:R-:W-:Y:S01]  /*1f600*/  ULDC UR4, c[0x0][0x22c] ;  /* 0x00008b0000047ab9 */ /* 0x000fe20000000800 */
[-C--:B------:R-:W-:Y:S01]  /*1f610*/  LEA.HI.X.SX32 R9, R3, R174.reuse, 0x1, P4 ;  /* 0x000000ae03097211 */ /* 0x080fe200020f0eff */
[----:B------:R-:W3:Y:S01]  /*1f620*/  LDL.LU R234, [R1+0xc8] ;  /* 0x0000c80001ea7983 */ /* 0x000ee20000300800 */
[C---:B------:R-:W-:Y:S02]  /*1f630*/  IADD3 R12, P4, R4.reuse, R171, RZ ;  /* 0x000000ab040c7210 */ /* 0x040fe40007f9e0ff */
[----:B--2---:R-:W-:Y:S01]  /*1f640*/  ISETP.LT.AND P3, PT, R231, UR4, !P0 ;  /* 0x00000004e7007c0c */ /* 0x004fe2000c761270 */
[----:B------:R-:W-:Y:S01]  /*1f650*/  ULDC UR4, c[0x0][0x22c] ;  /* 0x00008b0000047ab9 */ /* 0x000fe20000000800 */
[----:B------:R-:W2:Y:S01]  /*1f660*/  LDL.LU R231, [R1+0xcc] ;  /* 0x0000cc0001e77983 */ /* 0x000ea20000300800 */
[----:B-1----:R-:W-:-:S02]  /*1f670*/  LEA.HI.X.SX32 R13, R4, R174, 0x1, P4 ;  /* 0x000000ae040d7211 */ /* 0x002fc400020f0eff */
[----:B----4-:R-:W-:Y:S02]  /*1f680*/  ISETP.LT.AND P4, PT, R235, UR4, !P0 ;  /* 0x00000004eb007c0c */ /* 0x010fe4000c781270 */
[----:B------:R-:W-:Y:S01]  /*1f690*/  ISETP.LT.AND P6, PT, R239, UR6, !P0 ;  /* 0x00000006ef007c0c */ /* 0x000fe2000c7c1270 */
[----:B------:R-:W4:Y:S01]  /*1f6a0*/  LDL.LU R235, [R1+0xd0] ;  /* 0x0000d00001eb7983 */ /* 0x000f220000300800 */
[----:B------:R-:W-:Y:S01]  /*1f6b0*/  PRMT R11, R110, 0x7772, RZ ;  /* 0x000077726e0b7816 */ /* 0x000fe200000000ff */
[----:B0-----:R-:W-:Y:S01]  /*1f6c0*/  IMAD R3, R17, 0x2, R4 ;  /* 0x0000000211037824 */ /* 0x001fe200078e0204 */
[----:B------:R-:W-:Y:S01]  /*1f6d0*/  PRMT R19, R111, 0x7772, RZ ;  /* 0x000077726f137816 */ /* 0x000fe200000000ff */
[----:B------:R-:W-:Y:S01]  /*1f6e0*/  ULDC UR4, c[0x0][0x22c] ;  /* 0x00008b0000047ab9 */ /* 0x000fe20000000800 */
[----:B------:R-:W-:Y:S01]  /*1f6f0*/  PRMT R109, R109, 0x7773, RZ ;  /* 0x000077736d6d7816 */ /* 0x000fe200000000ff */
[----:B------:R-:W-:Y:S01]  /*1f700*/  IMAD R4, R16, 0x2, R3 ;  /* 0x0000000210047824 */ /* 0x000fe200078e0203 */
[----:B------:R-:W-:-:S05]  /*1f710*/  ULDC UR6, c[0x0][0x22c] ;  /* 0x00008b0000067ab9 */ /* 0x000fca0000000800 */
[----:B------:R-:W-:Y:S01]  /*1f720*/  @P6 STG.E.U8 desc[UR16][R8.64], R11 ;  /* 0x0000000b08006986 */ /* 0x000fe2000c101110 */
[-C--:B------:R-:W-:Y:S01]  /*1f730*/  IADD3 R14, P6, R4, R171.reuse, RZ ;  /* 0x000000ab040e7210 */ /* 0x080fe20007fde0ff */
[----:B------:R-:W0:Y:S02]  /*1f740*/  LDC R16, c[0x0][0x248] ;  /* 0x00009200ff107b82 */ /* 0x000e240000000800 */
[----:B------:R1:W-:Y:S01]  /*1f750*/  @P2 STG.E.U8 desc[UR16][R12.64], R19 ;  /* 0x000000130c002986 */ /* 0x0003e2000c101110 */
[CC--:B---3--:R-:W-:Y:S02]  /*1f760*/  IADD3 R6, P2, R3.reuse, R171.reuse, RZ ;  /* 0x000000ab03067210 */ /* 0x0c8fe40007f5e0ff */
[----:B------:R-:W-:Y:S01]  /*1f770*/  PRMT R17, R108, 0x7773, RZ ;  /* 0x000077736c117816 */ /* 0x000fe200000000ff */
[----:B------:R3:W0:Y:S01]  /*1f780*/  LDS.128 R8, [R2] ;  /* 0x0000000002087984 */ /* 0x0006220000000c00 */
[-C--:B------:R-:W-:Y:S01]  /*1f790*/  LEA.HI.X.SX32 R7, R3, R174.reuse, 0x1, P2 ;  /* 0x000000ae03077211 */ /* 0x080fe200010f0eff */
[----:B------:R-:W-:Y:S01]  /*1f7a0*/  VIADD R3, R0, 0x1de ;  /* 0x000001de00037836 */ /* 0x000fe20000000000 */
[----:B------:R-:W-:Y:S01]  /*1f7b0*/  LEA.HI.X.SX32 R15, R4, R174, 0x1, P6 ;  /* 0x000000ae040f7211 */ /* 0x000fe200030f0eff */
[----:B------:R-:W-:Y:S01]  /*1f7c0*/  IMAD R4, R21, 0x2, R4 ;  /* 0x0000000215047824 */ /* 0x000fe200078e0204 */
[----:B------:R-:W-:Y:S01]  /*1f7d0*/  ISETP.LT.AND P2, PT, R233, UR4, !P0 ;  /* 0x00000004e9007c0c */ /* 0x000fe2000c741270 */
[----:B------:R-:W-:Y:S01]  /*1f7e0*/  ULDC UR4, c[0x0][0x248] ;  /* 0x0000920000047ab9 */ /* 0x000fe20000000800 */
[----:B------:R2:W-:Y:S01]  /*1f7f0*/  @P1 STG.E.U8 desc[UR16][R6.64], R17 ;  /* 0x0000001106001986 */ /* 0x0005e2000c101110 */
[----:B-1----:R-:W1:Y:S01]  /*1f800*/  LDC R13, c[0x0][0x248] ;  /* 0x00009200ff0d7b82 */ /* 0x002e620000000800 */
[----:B---3--:R-:W-:-:S02]  /*1f810*/  IADD3 R2, P1, R4, R171, RZ ;  /* 0x000000ab04027210 */ /* 0x008fc40007f3e0ff */
[----:B------:R3:W-:Y:S01]  /*1f820*/  @P5 STG.E.U8 desc[UR16][R14.64], R109 ;  /* 0x0000006d0e005986 */ /* 0x0007e2000c101110 */
[C---:B------:R-:W-:Y:S01]  /*1f830*/  ISETP.LT.AND P6, PT, R3.reuse, UR5, !P0 ;  /* 0x0000000503007c0c */ /* 0x040fe2000c7c1270 */
[----:B------:R-:W-:Y:S02]  /*1f840*/  ULDC UR5, c[0x0][0x22c] ;  /* 0x00008b0000057ab9 */ /* 0x000fe40000000800 */
[----:B------:R-:W4:Y:S01]  /*1f850*/  LDL.LU R233, [R1+0xd4] ;  /* 0x0000d40001e97983 */ /* 0x000f220000300800 */
[----:B------:R-:W0:Y:S01]  /*1f860*/  LDC R19, c[0x0][0x248] ;  /* 0x00009200ff137b82 */ /* 0x000e220000000800 */
[----:B--2---:R-:W-:Y:S01]  /*1f870*/  IMAD R7, R3, UR4, RZ ;  /* 0x0000000403077c24 */ /* 0x004fe2000f8e02ff */
[-C--:B------:R-:W-:Y:S01]  /*1f880*/  LEA.HI.X.SX32 R3, R4, R174.reuse, 0x1, P1 ;  /* 0x000000ae04037211 */ /* 0x080fe200008f0eff */
[----:B------:R-:W-:Y:S01]  /*1f890*/  ULDC UR4, c[0x0][0x22c] ;  /* 0x00008b0000047ab9 */ /* 0x000fe20000000800 */
[----:B------:R-:W-:Y:S01]  /*1f8a0*/  ISETP.LT.AND P1, PT, R234, UR6, !P0 ;  /* 0x00000006ea007c0c */ /* 0x000fe2000c721270 */
[----:B------:R-:W-:Y:S01]  /*1f8b0*/  ULDC UR6, c[0x0][0x22c] ;  /* 0x00008b0000067ab9 */ /* 0x000fe20000000800 */
[C---:B------:R-:W-:Y:S01]  /*1f8c0*/  IADD3 R6, P5, R7.reuse, R171, RZ ;  /* 0x000000ab07067210 */ /* 0x040fe20007fbe0ff */
[----:B------:R-:W2:Y:S01]  /*1f8d0*/  LDL.LU R234, [R1+0xd8] ;  /* 0x0000d80001ea7983 */ /* 0x000ea20000300800 */
[----:B---3--:R-:W-:Y:S01]  /*1f8e0*/  PRMT R15, R110, 0x7773, RZ ;  /* 0x000077736e0f7816 */ /* 0x008fe200000000ff */
[----:B------:R-:W3:Y:S01]  /*1f8f0*/  LDC R17, c[0x0][0x248] ;  /* 0x00009200ff117b82 */ /* 0x000ee20000000800 */
[----:B------:R-:W-:-:S02]  /*1f900*/  LEA.HI.X.SX32 R7, R7, R174, 0x1, P5 ;  /* 0x000000ae07077211 */ /* 0x000fc400028f0eff */
[----:B------:R-:W-:Y:S01]  /*1f910*/  ISETP.LT.AND P5, PT, R231, UR4, !P0 ;  /* 0x00000004e7007c0c */ /* 0x000fe2000c7a1270 */
[----:B------:R0:W-:Y:S01]  /*1f920*/  @P3 STG.E.U8 desc[UR16][R2.64], R15 ;  /* 0x0000000f02003986 */ /* 0x0001e2000c101110 */
[----:B------:R-:W-:Y:S01]  /*1f930*/  PRMT R111, R111, 0x7773, RZ ;  /* 0x000077736f6f7816 */ /* 0x000fe200000000ff */
[----:B-1----:R-:W-:Y:S01]  /*1f940*/  IMAD R4, R13, 0x4, R4 ;  /* 0x000000040d047824 */ /* 0x002fe200078e0204 */
[----:B------:R-:W-:Y:S01]  /*1f950*/  ULDC UR4, c[0x0][0x22c] ;  /* 0x00008b0000047ab9 */ /* 0x000fe20000000800 */
[----:B------:R-:W2:Y:S01]  /*1f960*/  LDL.LU R231, [R1+0xdc] ;  /* 0x0000dc0001e77983 */ /* 0x000ea20000300800 */
[----:B----4-:R-:W-:-:S03]  /*1f970*/  ISETP.LT.AND P3, PT, R235, UR5, !P0 ;  /* 0x00000005eb007c0c */ /* 0x010fc6000c761270 */
[----:B------:R1:W-:Y:S04]  /*1f980*/  @P6 STG.E.U8 desc[UR16][R6.64], R111 ;  /* 0x0000006f06006986 */ /* 0x0003e8000c101110 */
[----:B------:R-:W4:Y:S01]  /*1f990*/  LDL.LU R235, [R1+0xe0] ;  /* 0x0000e00001eb7983 */ /* 0x000f220000300800 */
[-C--:B------:R-:W-:Y:S01]  /*1f9a0*/  IADD3 R12, P6, R4, R171.reuse, RZ ;  /* 0x000000ab040c7210 */ /* 0x080fe20007fde0ff */
[----:B0-----:R-:W-:Y:S01]  /*1f9b0*/  IMAD R3, R19, 0x2, R4 ;  /* 0x0000000213037824 */ /* 0x001fe200078e0204 */
[----:B------:R-:W-:Y:S01]  /*1f9c0*/  PRMT R21, R8, 0x7770, RZ ;  /* 0x0000777008157816 */ /* 0x000fe200000000ff */
[----:B------:R-:W-:Y:S01]  /*1f9d0*/  ULDC UR5, c[0x0][0x22c] ;  /* 0x00008b0000057ab9 */ /* 0x000fe20000000800 */
[----:B------:R-:W-:Y:S01]  /*1f9e0*/  LEA.HI.X.SX32 R13, R4, R174, 0x1, P6 ;  /* 0x000000ae040d7211 */ /* 0x000fe200030f0eff */
[----:B------:R-:W-:Y:S01]  /*1f9f0*/  IMAD R4, R16, 0x2, R3 ;  /* 0x0000000210047824 */ /* 0x000fe200078e0203 */
[----:B------:R-:W-:-:S03]  /*1fa00*/  IADD3 R2, P6, R3, R171, RZ ;  /* 0x000000ab03027210 */ /* 0x000fc60007fde0ff */
[----:B---3--:R-:W-:Y:S01]  /*1fa10*/  IMAD R15, R17, 0x2, R4 ;  /* 0x00000002110f7824 */ /* 0x008fe200078e0204 */
[-C--:B------:R-:W-:Y:S02]  /*1fa20*/  LEA.HI.X.SX32 R3, R3, R174.reuse, 0x1, P6 ;  /* 0x000000ae03037211 */ /* 0x080fe400030f0eff */
[CC--:B-1----:R-:W-:Y:S02]  /*1fa30*/  IADD3 R6, P6, R4.reuse, R171.reuse, RZ ;  /* 0x000000ab04067210 */ /* 0x0c2fe40007fde0ff */
[----:B------:R-:W-:Y:S01]  /*1fa40*/  PRMT R19, R9, 0x7770, RZ ;  /* 0x0000777009137816 */ /* 0x000fe200000000ff */
[----:B------:R0:W-:Y:S01]  /*1fa50*/  @P4 STG.E.U8 desc[UR16][R12.64], R21 ;  /* 0x000000150c004986 */ /* 0x0001e2000c101110 */
[-C--:B------:R-:W-:Y:S01]  /*1fa60*/  LEA.HI.X.SX32 R7, R4, R174.reuse, 0x1, P6 ;  /* 0x000000ae04077211 */ /* 0x080fe200030f0eff */
[----:B------:R-:W-:Y:S01]  /*1fa70*/  IMAD R4, R18, 0x2, R15 ;  /* 0x0000000212047824 */ /* 0x000fe200078e020f */
[CC--:B------:R-:W-:Y:S02]  /*1fa80*/  IADD3 R14, P6, R15.reuse, R171.reuse, RZ ;  /* 0x000000ab0f0e7210 */ /* 0x0c0fe40007fde0ff */
[----:B------:R-:W-:Y:S01]  /*1fa90*/  PRMT R17, R10, 0x7770, RZ ;  /* 0x000077700a117816 */ /* 0x000fe200000000ff */
[----:B------:R1:W-:Y:S01]  /*1faa0*/  @P2 STG.E.U8 desc[UR16][R2.64], R19 ;  /* 0x0000001302002986 */ /* 0x0003e2000c101110 */
[----:B------:R-:W-:Y:S01]  /*1fab0*/  LEA.HI.X.SX32 R15, R15, R174, 0x1, P6 ;  /* 0x000000ae0f0f7211 */ /* 0x000fe200030f0eff */
[----:B0-----:R-:W0:Y:S01]  /*1fac0*/  LDC R21, c[0x0][0x248] ;  /* 0x00009200ff157b82 */ /* 0x001e220000000800 */
[----:B------:R-:W-:Y:S01]  /*1fad0*/  ISETP.LT.AND P4, PT, R233, UR4, !P0 ;  /* 0x00000004e9007c0c */ /* 0x000fe2000c781270 */
[----:B------:R-:W-:Y:S01]  /*1fae0*/  ULDC UR4, c[0x0][0x22c] ;  /* 0x00008b0000047ab9 */ /* 0x000fe20000000800 */
[----:B------:R-:W3:Y:S01]  /*1faf0*/  LDL.LU R233, [R1+0xe4] ;  /* 0x0000e40001e97983 */ /* 0x000ee20000300800 */
[----:B-1----:R-:W-:-:S03]  /*1fb00*/  IADD3 R2, P6, R4, R171, RZ ;  /* 0x000000ab04027210 */ /* 0x002fc60007fde0ff */
[----:B------:R1:W-:Y:S01]  /*1fb10*/  @P1 STG.E.U8 desc[UR16][R6.64], R17 ;  /* 0x0000001106001986 */ /* 0x0003e2000c101110 */
[----:B--2---:R-:W-:Y:S01]  /*1fb20*/  ISETP.LT.AND P2, PT, R234, UR4, !P0 ;  /* 0x00000004ea007c0c */ /* 0x004fe2000c741270 */
[----:B------:R-:W-:Y:S02]  /*1fb30*/  ULDC UR4, c[0x0][0x22c] ;  /* 0x00008b0000047ab9 */ /* 0x000fe40000000800 */
[----:B------:R-:W2:Y:S01]  /*1fb40*/  LDL.LU R234, [R1+0xe8] ;  /* 0x0000e80001ea7983 */ /* 0x000ea20000300800 */
[----:B------:R-:W-:Y:S02]  /*1fb50*/  LEA.HI.X.SX32 R3, R4, R174, 0x1, P6 ;  /* 0x000000ae04037211 */ /* 0x000fe400030f0eff */
[----:B------:R-:W-:Y:S01]  /*1fb60*/  ISETP.LT.AND P1, PT, R231, UR4, !P0 ;  /* 0x00000004e7007c0c */ /* 0x000fe2000c721270 */
[----:B------:R-:W-:Y:S01]  /*1fb70*/  ULDC UR4, c[0x0][0x22c] ;  /* 0x00008b0000047ab9 */ /* 0x000fe20000000800 */
[----:B------:R-:W3:Y:S01]  /*1fb80*/  LDL.LU R231, [R1+0xec] ;  /* 0x0000ec0001e77983 */ /* 0x000ee20000300800 */
[----:B----4-:R-:W-:Y:S01]  /*1fb90*/  ISETP.LT.AND P6, PT, R235, UR4, !P0 ;  /* 0x00000004eb007c0c */ /* 0x010fe2000c7c1270 */
[----:B------:R-:W-:-:S02]  /*1fba0*/  IMAD R12, R23, 0x2, R4 ;  /* 0x00000002170c7824 */ /* 0x000fc400078e0204 */
[----:B------:R-:W4:Y:S01]  /*1fbb0*/  LDL.LU R235, [R1+0xf0] ;  /* 0x0000f00001eb7983 */ /* 0x000f220000300800 */
[----:B------:R-:W-:Y:S01]  /*1fbc0*/  PRMT R13, R11, 0x7770, RZ ;  /* 0x000077700b0d7816 */ /* 0x000fe200000000ff */
[----:B------:R-:W2:Y:S01]  /*1fbd0*/  LDC R23, c[0x0][0x248] ;  /* 0x00009200ff177b82 */ /* 0x000ea20000000800 */
[----:B------:R-:W-:Y:S01]  /*1fbe0*/  PRMT R19, R8, 0x7771, RZ ;  /* 0x0000777108137816 */ /* 0x000fe200000000ff */
[----:B------:R-:W-:Y:S01]  /*1fbf0*/  IMAD R16, R25, 0x2, R12 ;  /* 0x0000000219107824 */ /* 0x000fe200078e020c */
[----:B-1----:R-:W-:Y:S01]  /*1fc00*/  PRMT R17, R9, 0x7771, RZ ;  /* 0x0000777109117816 */ /* 0x002fe200000000ff */
[----:B------:R1:W-:Y:S01]  /*1fc10*/  @P5 STG.E.U8 desc[UR16][R14.64], R13 ;  /* 0x0000000d0e005986 */ /* 0x0003e2000c101110 */
[----:B------:R-:W-:Y:S01]  /*1fc20*/  IADD3 R6, P5, R12, R171, RZ ;  /* 0x000000ab0c067210 */ /* 0x000fe20007fbe0ff */
[----:B------:R-:W-:Y:S01]  /*1fc30*/  VIADD R4, R0, 0x1ee ;  /* 0x000001ee00047836 */ /* 0x000fe20000000000 */
[----:B------:R-:W-:Y:S01]  /*1fc40*/  ULDC UR4, c[0x0][0x248] ;  /* 0x0000920000047ab9 */ /* 0x000fe20000000800 */
[----:B------:R0:W-:Y:S01]  /*1fc50*/  @P3 STG.E.U8 desc[UR16][R2.64], R19 ;  /* 0x0000001302003986 */ /* 0x0001e2000c101110 */
[----:B------:R-:W-:-:S02]  /*1fc60*/  LEA.HI.X.SX32 R7, R12, R174, 0x1, P5 ;  /* 0x000000ae0c077211 */ /* 0x000fc400028f0eff */
[----:B------:R-:W-:-:S04]  /*1fc70*/  IADD3 R12, P3, R16, R171, RZ ;  /* 0x000000ab100c7210 */ /* 0x000fc80007f7e0ff */
[----:B-1----:R-:W-:Y:S01]  /*1fc80*/  LEA.HI.X.SX32 R13, R16, R174, 0x1, P3 ;  /* 0x000000ae100d7211 */ /* 0x002fe200018f0eff */
[----:B------:R-:W1:Y:S01]  /*1fc90*/  LDC R14, c[0x0][0x248] ;  /* 0x00009200ff0e7b82 */ /* 0x000e620000000800 */
[----:B------:R-:W-:Y:S02]  /*1fca0*/  PRMT R15, R10, 0x7771, RZ ;  /* 0x000077710a0f7816 */ /* 0x000fe400000000ff */
[C---:B------:R-:W-:Y:S01]  /*1fcb0*/  ISETP.LT.AND P3, PT, R4.reuse, UR5, !P0 ;  /* 0x0000000504007c0c */ /* 0x040fe2000c761270 */
[----:B------:R-:W-:Y:S01]  /*1fcc0*/  IMAD R4, R4, UR4, RZ ;  /* 0x0000000404047c24 */ /* 0x000fe2000f8e02ff */
[----:B------:R0:W-:Y:S03]  /*1fcd0*/  @P4 STG.E.U8 desc[UR16][R6.64], R17 ;  /* 0x0000001106004986 */ /* 0x0001e6000c101110 */
[----:B0-----:R-:W0:Y:S01]  /*1fce0*/  LDC R19, c[0x0][0x248] ;  /* 0x00009200ff137b82 */ /* 0x001e220000000800 */
[----:B------:R2:W-:Y:S01]  /*1fcf0*/  @P2 STG.E.U8 desc[UR16][R12.64], R15 ;  /* 0x0000000f0c002986 */ /* 0x0005e2000c101110 */
[----:B------:R-:W-:Y:S01]  /*1fd00*/  IMAD R16, R21, 0x4, R16 ;  /* 0x0000000415107824 */ /* 0x000fe200078e0210 */
[----:B------:R-:W-:Y:S01]  /*1fd10*/  IADD3 R2, P2, R4, R171, RZ ;  /* 0x000000ab04027210 */ /* 0x000fe20007f5e0ff */
[----:B------:R-:W-:Y:S01]  /*1fd20*/  ULDC UR4, c[0x0][0x22c] ;  /* 0x00008b0000047ab9 */ /* 0x000fe20000000800 */
[----:B------:R-:W-:Y:S01]  /*1fd30*/  VIADD R0, R0, 0x1fe ;  /* 0x000001fe00007836 */ /* 0x000fe20000000000 */
[----:B------:R-:W-:-:S02]  /*1fd40*/  ULDC UR5, c[0x0][0x22c] ;  /* 0x00008b0000057ab9 */ /* 0x000fc40000000800 */
[----:B------:R-:W1:Y:S01]  /*1fd50*/  LDC R21, c[0x0][0x248] ;  /* 0x00009200ff157b82 */ /* 0x000e620000000800 */
[-C--:B------:R-:W-:Y:S02]  /*1fd60*/  LEA.HI.X.SX32 R3, R4, R174.reuse, 0x1, P2 ;  /* 0x000000ae04037211 */ /* 0x080fe400010f0eff */
[C---:B------:R-:W-:Y:S02]  /*1fd70*/  IADD3 R6, P2, R16.reuse, R171, RZ ;  /* 0x000000ab10067210 */ /* 0x040fe40007f5e0ff */
[----:B------:R-:W-:Y:S02]  /*1fd80*/  PRMT R17, R11, 0x7771, RZ ;  /* 0x000077710b117816 */ /* 0x000fe400000000ff */
[----:B------:R-:W-:Y:S01]  /*1fd90*/  LEA.HI.X.SX32 R7, R16, R174, 0x1, P2 ;  /* 0x000000ae10077211 */ /* 0x000fe200010f0eff */
[----:B--2---:R-:W-:Y:S01]  /*1fda0*/  IMAD R16, R23, 0x2, R16 ;  /* 0x0000000217107824 */ /* 0x004fe200078e0210 */
[----:B------:R-:W-:Y:S01]  /*1fdb0*/  PRMT R15, R8, 0x7772, RZ ;  /* 0x00007772080f7816 */ /* 0x000fe200000000ff */
[----:B------:R2:W-:Y:S01]  /*1fdc0*/  @P3 STG.E.U8 desc[UR16][R2.64], R17 ;  /* 0x0000001102003986 */ /* 0x0005e2000c101110 */
[----:B------:R-:W-:Y:S01]  /*1fdd0*/  ISETP.LT.AND P4, PT, R234, UR4, !P0 ;  /* 0x00000004ea007c0c */ /* 0x000fe2000c781270 */
[----:B------:R-:W-:-:S02]  /*1fde0*/  ULDC UR4, c[0x0][0x22c] ;  /* 0x00008b0000047ab9 */ /* 0x000fc40000000800 */
[----:B------:R1:W-:Y:S01]  /*1fdf0*/  @P1 STG.E.U8 desc[UR16][R6.64], R15 ;  /* 0x0000000f06001986 */ /* 0x0003e2000c101110 */
[C---:B------:R-:W-:Y:S02]  /*1fe00*/  IADD3 R12, P1, R16.reuse, R171, RZ ;  /* 0x000000ab100c7210 */ /* 0x040fe40007f3e0ff */
[----:B---3--:R-:W-:Y:S01]  /*1fe10*/  ISETP.LT.AND P3, PT, R231, UR4, !P0 ;  /* 0x00000004e7007c0c */ /* 0x008fe2000c761270 */
[----:B------:R-:W-:Y:S01]  /*1fe20*/  ULDC UR4, c[0x0][0x22c] ;  /* 0x00008b0000047ab9 */ /* 0x000fe20000000800 */
[----:B------:R-:W-:Y:S01]  /*1fe30*/  LEA.HI.X.SX32 R13, R16, R174, 0x1, P1 ;  /* 0x000000ae100d7211 */ /* 0x000fe200008f0eff */
[----:B0-----:R-:W-:Y:S01]  /*1fe40*/  IMAD R16, R19, 0x2, R16 ;  /* 0x0000000213107824 */ /* 0x001fe200078e0210 */
[----:B--2---:R-:W-:Y:S02]  /*1fe50*/  PRMT R17, R9, 0x7772, RZ ;  /* 0x0000777209117816 */ /* 0x004fe400000000ff */
[----:B------:R-:W-:Y:S01]  /*1fe60*/  ISETP.LT.AND P5, PT, R233, UR6, !P0 ;  /* 0x00000006e9007c0c */ /* 0x000fe2000c7a1270 */
[----:B-1----:R-:W-:-:S02]  /*1fe70*/  IMAD R6, R21, 0x2, R16 ;  /* 0x0000000215067824 */ /* 0x002fc400078e0210 */
[----:B------:R0:W-:Y:S01]  /*1fe80*/  @P6 STG.E.U8 desc[UR16][R12.64], R17 ;  /* 0x000000110c006986 */ /* 0x0001e2000c101110 */
[----:B------:R-:W-:-:S04]  /*1fe90*/  IADD3 R2, P6, R16, R171, RZ ;  /* 0x000000ab10027210 */ /* 0x000fc80007fde0ff */
[----:B------:R-:W-:Y:S02]  /*1fea0*/  LEA.HI.X.SX32 R3, R16, R174, 0x1, P6 ;  /* 0x000000ae10037211 */ /* 0x000fe400030f0eff */
[----:B------:R-:W-:Y:S02]  /*1feb0*/  IADD3 R4, P6, R6, R171, RZ ;  /* 0x000000ab06047210 */ /* 0x000fe40007fde0ff */
[----:B------:R-:W-:Y:S02]  /*1fec0*/  PRMT R25, R10, 0x7772, RZ ;  /* 0x000077720a197816 */ /* 0x000fe400000000ff */
[----:B------:R-:W-:-:S03]  /*1fed0*/  PRMT R21, R8, 0x7773, RZ ;  /* 0x0000777308157816 */ /* 0x000fc600000000ff */
[----:B------:R1:W-:Y:S01]  /*1fee0*/  @P5 STG.E.U8 desc[UR16][R2.64], R25 ;  /* 0x0000001902005986 */ /* 0x0003e2000c101110 */
[----:B------:R-:W-:Y:S02]  /*1fef0*/  PRMT R23, R11, 0x7772, RZ ;  /* 0x000077720b177816 */ /* 0x000fe400000000ff */
[----:B------:R-:W-:Y:S02]  /*1ff00*/  PRMT R19, R9, 0x7773, RZ ;  /* 0x0000777309137816 */ /* 0x000fe400000000ff */
[----:B0-----:R-:W-:Y:S02]  /*1ff10*/  PRMT R17, R10, 0x7773, RZ ;  /* 0x000077730a117816 */ /* 0x001fe400000000ff */
[----:B------:R-:W-:Y:S02]  /*1ff20*/  PRMT R11, R11, 0x7773, RZ ;  /* 0x000077730b0b7816 */ /* 0x000fe400000000ff */
[----:B----4-:R-:W-:Y:S01]  /*1ff30*/  ISETP.LT.AND P2, PT, R235, UR4, !P0 ;  /* 0x00000004eb007c0c */ /* 0x010fe2000c741270 */
[----:B------:R-:W-:-:S02]  /*1ff40*/  ULDC UR4, c[0x0][0x22c] ;  /* 0x00008b0000047ab9 */ /* 0x000fc40000000800 */
[----:B------:R-:W-:Y:S01]  /*1ff50*/  ISETP.LT.AND P1, PT, R5, UR4, !P0 ;  /* 0x0000000405007c0c */ /* 0x000fe2000c721270 */
[----:B------:R-:W-:Y:S01]  /*1ff60*/  ULDC UR4, c[0x0][0x248] ;  /* 0x0000920000047ab9 */ /* 0x000fe20000000800 */
[C---:B------:R-:W-:Y:S01]  /*1ff70*/  ISETP.LT.AND P0, PT, R0.reuse, UR5, !P0 ;  /* 0x0000000500007c0c */ /* 0x040fe2000c701270 */
[----:B------:R-:W-:Y:S02]  /*1ff80*/  IMAD R15, R0, UR4, RZ ;  /* 0x00000004000f7c24 */ /* 0x000fe4000f8e02ff */
[----:B------:R-:W-:Y:S01]  /*1ff90*/  IMAD R0, R27, 0x2, R6 ;  /* 0x000000021b007824 */ /* 0x000fe200078e0206 */
[----:B------:R-:W-:-:S03]  /*1ffa0*/  LEA.HI.X.SX32 R5, R6, R174, 0x1, P6 ;  /* 0x000000ae06057211 */ /* 0x000fc600030f0eff */
[----:B------:R-:W-:Y:S01]  /*1ffb0*/  IMAD R13, R29, 0x2, R0 ;  /* 0x000000021d0d7824 */ /* 0x000fe200078e0200 */
[----:B------:R-:W-:-:S03]  /*1ffc0*/  IADD3 R6, P6, R0, R171, RZ ;  /* 0x000000ab00067210 */ /* 0x000fc60007fde0ff */
[----:B------:R-:W-:Y:S01]  /*1ffd0*/  IMAD R14, R14, 0x2, R13 ;  /* 0x000000020e0e7824 */ /* 0x000fe200078e020d */
[CC--:B------:R-:W-:Y:S02]  /*1ffe0*/  IADD3 R8, P5, R13.reuse, R171.reuse, RZ ;  /* 0x000000ab0d087210 */ /* 0x0c0fe40007fbe0ff */
[-C--:B------:R-:W-:Y:S02]  /*1fff0*/  LEA.HI.X.SX32 R7, R0, R174.reuse, 0x1, P6 ;  /* 0x000000ae00077211 */ /* 0x080fe400030f0eff */
[CC--:B-1----:R-:W-:Y:S02]  /*20000*/  IADD3 R2, P6, R14.reuse, R171.reuse, RZ ;  /* 0x000000ab0e027210 */ /* 0x0c2fe40007fde0ff */
[-C--:B------:R-:W-:Y:S02]  /*20010*/  LEA.HI.X.SX32 R9, R13, R174.reuse, 0x1, P5 ;  /* 0x000000ae0d097211 */ /* 0x080fe400028f0eff */
[----:B------:R-:W-:Y:S01]  /*20020*/  LEA.HI.X.SX32 R3, R14, R174, 0x1, P6 ;  /* 0x000000ae0e037211 */ /* 0x000fe200030f0eff */
[----:B------:R0:W-:Y:S01]  /*20030*/  @P4 STG.E.U8 desc[UR16][R4.64], R23 ;  /* 0x0000001704004986 */ /* 0x0001e2000c101110 */
[----:B------:R-:W-:-:S03]  /*20040*/  IADD3 R12, P4, R15, R171, RZ ;  /* 0x000000ab0f0c7210 */ /* 0x000fc60007f9e0ff */
[----:B------:R0:W-:Y:S04]  /*20050*/  @P3 STG.E.U8 desc[UR16][R6.64], R21 ;  /* 0x0000001506003986 */ /* 0x0001e8000c101110 */
[----:B------:R0:W-:Y:S01]  /*20060*/  @P2 STG.E.U8 desc[UR16][R8.64], R19 ;  /* 0x0000001308002986 */ /* 0x0001e2000c101110 */
[----:B------:R-:W-:-:S03]  /*20070*/  LEA.HI.X.SX32 R13, R15, R174, 0x1, P4 ;  /* 0x000000ae0f0d7211 */ /* 0x000fc600020f0eff */
[----:B------:R0:W-:Y:S01]  /*20080*/  @P1 STG.E.U8 desc[UR16][R2.64], R17 ;  /* 0x0000001102001986 */ /* 0x0001e2000c101110 */
[----:B------:R-:W-:Y:S05]  /*20090*/  @!P0 EXIT ;  /* 0x000000000000894d */ /* 0x000fea0003800000 */
[----:B------:R-:W-:Y:S01]  /*200a0*/  STG.E.U8 desc[UR16][R12.64], R11 ;  /* 0x0000000b0c007986 */ /* 0x000fe2000c101110 */
[----:B------:R-:W-:Y:S05]  /*200b0*/  EXIT ;  /* 0x000000000000794d */ /* 0x000fea0003800000 */
.L_x_2:
[----:B------:R-:W-:-:S00]  /*200c0*/  BRA `(.L_x_2) ;  /* 0xfffffffc00fc7947 */ /* 0x000fc0000383ffff */
[----:B------:R-:W-:-:S00]  /*200d0*/  NOP ;  /* 0x0000000000007918 */ /* 0x000fc00000000000 */
        /* <DEDUP_REMOVED lines=10> */
.L_x_3:


//--------------------- .nv.shared.matmul_kernel  --------------------------
	.section	.nv.shared.matmul_kernel,"aw",@nobits
	.sectionflags	@""
	.align	16
	.zero		1024


//--------------------- .nv.shared.reserved.0     --------------------------
	.section	.nv.shared.reserved.0,"aw",@nobits
	.weak		__nv_reservedSMEM_offset_0_alias
	.size		__nv_reservedSMEM_offset_0_alias, 0, 0
	.other		__nv_reservedSMEM_offset_0_alias,@"STO_CUDA_RESERVED_SHARED STV_DEFAULT"
__nv_reservedSMEM_offset_0_alias:
	.zero		0


//--------------------- .nv.constant0.matmul_kernel --------------------------
	.section	.nv.constant0.matmul_kernel,"a",@progbits
	.sectionflags	@""
	.align	4
.nv.constant0.matmul_kernel:
	.zero		608


//--------------------- SYMBOLS --------------------------

	.type		.nv.reservedSmem.offset0,@object
	.size		.nv.reservedSmem.offset0,0x4
